// auto-generated by cutlass_sweep.fmha — config: {"arch": "sm_100", "direction": "fwd", "dtype": "fp16", "head_dim": 32, "mask": "residual", "schedule": "individual", "tile_kv": 128, "tile_q": 256}
#include "cutlass/cutlass.h"
#include "cute/tensor.hpp"
#include "cutlass/device_kernel.h"
#include "cutlass/kernel_hardware_info.h"
#include "77_blackwell_fmha/collective/fmha_fusion.hpp"
#include "77_blackwell_fmha/collective/sm100_fmha_load_tma_warpspecialized.hpp"
#include "77_blackwell_fmha/collective/sm100_fmha_fwd_mainloop_tma_warpspecialized.hpp"
#include "77_blackwell_fmha/collective/sm100_fmha_fwd_epilogue_tma_warpspecialized.hpp"
#include "77_blackwell_fmha/kernel/fmha_tile_scheduler.hpp"
#include "77_blackwell_fmha/kernel/sm100_fmha_fwd_kernel_tma_warpspecialized.hpp"

using namespace cute;
using Element    = cutlass::half_t;
using ElementOut = cutlass::half_t;
using TileShape  = Shape<_256, _128, _32>;

using ProblemShape = cute::tuple<int, int, int, cute::tuple<cute::tuple<int, int>, int>>;
using StrideQ   = cute::tuple<int, _1, cute::tuple<cute::tuple<int, int>, int>>;
using StrideK   = cute::tuple<int, _1, cute::tuple<cute::tuple<_0, int>, int>>;
using StrideV   = StrideK;
using StrideO   = StrideQ;
using StrideLSE = cute::tuple<_1, cute::tuple<cute::tuple<int, int>, int>>;

using TileScheduler = std::conditional_t<
    cute::false_type::value,
    cutlass::fmha::kernel::PersistentTileScheduler,
    cutlass::fmha::kernel::IndividualTileScheduler>;

using Mainloop = cutlass::fmha::collective::Sm100FmhaFwdMainloopTmaWarpspecialized<
    Element, float, float, TileShape, StrideQ, StrideK, StrideV,
    cutlass::fmha::collective::ResidualMask>;

using Kernel = cutlass::fmha::kernel::Sm100FmhaFwdKernelTmaWarpspecialized<
    ProblemShape, Mainloop,
    cutlass::fmha::collective::Sm100FmhaFwdEpilogueTmaWarpspecialized<
        ElementOut, float, typename Mainloop::TileShapePV, StrideO, StrideLSE>,
    TileScheduler>;

auto* _anchor = &cutlass::device_kernel<Kernel>;


// ===== COMPILED SASS (sm_100a) =====

	.target	sm_100a

	.elftype	@"ET_EXEC"


//--------------------- .note.nv.tkinfo           --------------------------
	.section	.note.nv.tkinfo,"",@"SHT_NOTE"
	.sectionflags	@"SHF_NOTE_NV_TKINFO"
	.tkinfo
        /*0018*/ 	.word	0x00000002
        /*0030*/ 	.string	""
        /*0030*/ 	.string	"ptxas"
        /*0030*/ 	.string	"Cuda compilation tools, release 13.0, V13.0.88"
        /*0030*/ 	.string	"Build cuda_13.0.r13.0/compiler.36424714_0"
        /*0030*/ 	.string	"-arch sm_100a -m 64 "



//--------------------- .note.nv.cuinfo           --------------------------
	.section	.note.nv.cuinfo,"",@"SHT_NOTE"
	.sectionflags	@"SHF_NOTE_NV_CUINFO"
        /*0018*/ 	.short	0x0002
        /*001a*/ 	.short	0x0064
        /*001c*/ 	.short	0x0082
	.zero		2


//--------------------- .nv.info                  --------------------------
	.section	.nv.info,"",@"SHT_CUDA_INFO"
	.align	4


	//----- nvinfo : EIATTR_REGCOUNT
	.align		4
        /*0000*/ 	.byte	0x04, 0x2f
        /*0002*/ 	.short	(.L_34 - .L_33)
	.align		4
.L_33:
        /*0004*/ 	.word	index@(_ZN7cutlass13device_kernelINS_4fmha6kernel36Sm100FmhaFwdKernelTmaWarpspecializedIN4cute5tupleIJiiiNS5_IJNS5_IJiiEEEiEEEEEENS1_10collective38Sm100FmhaFwdMainloopTmaWarpspecializedINS_6half_tEffNS5_IJNS4_1CILi256EEENSC_ILi128EEENSC_ILi32EEEEEENS5_IJiNSC_ILi1EEES7_EEENS5_IJiSH_NS5_IJNS5_IJNSC_ILi0EEEiEEEiEEEEEESM_NS9_12ResidualMaskENS5_IJNSC_ILi2EEESH_SH_EEENSC_ILb0EEEEENS9_38Sm100FmhaFwdEpilogueTmaWarpspecializedISB_fNS5_IJSE_SF_SE_EEESI_NS5_IJSH_S7_EEESQ_EENS2_23IndividualTileSchedulerENS2_41Sm100FmhaCtxKernelWarpspecializedScheduleEEEEEvNT_6ParamsE)
        /*0008*/ 	.word	0x00000080


	//----- nvinfo : EIATTR_FRAME_SIZE
	.align		4
.L_34:
        /*000c*/ 	.byte	0x04, 0x11
        /*000e*/ 	.short	(.L_36 - .L_35)
	.align		4
.L_35:
        /*0010*/ 	.word	index@($__internal_3_$__cuda_sm3x_div_rn_noftz_f32_slowpath)
        /*0014*/ 	.word	0x00000078


	//----- nvinfo : EIATTR_FRAME_SIZE
	.align		4
.L_36:
        /*0018*/ 	.byte	0x04, 0x11
        /*001a*/ 	.short	(.L_38 - .L_37)
	.align		4
.L_37:
        /*001c*/ 	.word	index@($__internal_2_$__cuda_sm10x_tcgen05_guardrail_trap_unallocated_columns_being_dealloced)
        /*0020*/ 	.word	0x00000078


	//----- nvinfo : EIATTR_FRAME_SIZE
	.align		4
.L_38:
        /*0024*/ 	.byte	0x04, 0x11
        /*0026*/ 	.short	(.L_40 - .L_39)
	.align		4
.L_39:
        /*0028*/ 	.word	index@($__internal_1_$__cuda_sm10x_tcgen05_guardrail_trap_phase_invalid_during_alloc)
        /*002c*/ 	.word	0x00000078


	//----- nvinfo : EIATTR_FRAME_SIZE
	.align		4
.L_40:
        /*0030*/ 	.byte	0x04, 0x11
        /*0032*/ 	.short	(.L_42 - .L_41)
	.align		4
.L_41:
        /*0034*/ 	.word	index@($__internal_0_$__cuda_sm10x_tcgen05_guardrail_trap_col_being_dealloced_not_returned_by_alloc)
        /*0038*/ 	.word	0x00000078


	//----- nvinfo : EIATTR_FRAME_SIZE
	.align		4
.L_42:
        /*003c*/ 	.byte	0x04, 0x11
        /*003e*/ 	.short	(.L_44 - .L_43)
	.align		4
.L_43:
        /*0040*/ 	.word	index@(_ZN7cutlass13device_kernelINS_4fmha6kernel36Sm100FmhaFwdKernelTmaWarpspecializedIN4cute5tupleIJiiiNS5_IJNS5_IJiiEEEiEEEEEENS1_10collective38Sm100FmhaFwdMainloopTmaWarpspecializedINS_6half_tEffNS5_IJNS4_1CILi256EEENSC_ILi128EEENSC_ILi32EEEEEENS5_IJiNSC_ILi1EEES7_EEENS5_IJiSH_NS5_IJNS5_IJNSC_ILi0EEEiEEEiEEEEEESM_NS9_12ResidualMaskENS5_IJNSC_ILi2EEESH_SH_EEENSC_ILb0EEEEENS9_38Sm100FmhaFwdEpilogueTmaWarpspecializedISB_fNS5_IJSE_SF_SE_EEESI_NS5_IJSH_S7_EEESQ_EENS2_23IndividualTileSchedulerENS2_41Sm100FmhaCtxKernelWarpspecializedScheduleEEEEEvNT_6ParamsE)
        /*0044*/ 	.word	0x00000078


	//----- nvinfo : EIATTR_MIN_STACK_SIZE
	.align		4
.L_44:
        /*0048*/ 	.byte	0x04, 0x12
        /*004a*/ 	.short	(.L_46 - .L_45)
	.align		4
.L_45:
        /*004c*/ 	.word	index@(_ZN7cutlass13device_kernelINS_4fmha6kernel36Sm100FmhaFwdKernelTmaWarpspecializedIN4cute5tupleIJiiiNS5_IJNS5_IJiiEEEiEEEEEENS1_10collective38Sm100FmhaFwdMainloopTmaWarpspecializedINS_6half_tEffNS5_IJNS4_1CILi256EEENSC_ILi128EEENSC_ILi32EEEEEENS5_IJiNSC_ILi1EEES7_EEENS5_IJiSH_NS5_IJNS5_IJNSC_ILi0EEEiEEEiEEEEEESM_NS9_12ResidualMaskENS5_IJNSC_ILi2EEESH_SH_EEENSC_ILb0EEEEENS9_38Sm100FmhaFwdEpilogueTmaWarpspecializedISB_fNS5_IJSE_SF_SE_EEESI_NS5_IJSH_S7_EEESQ_EENS2_23IndividualTileSchedulerENS2_41Sm100FmhaCtxKernelWarpspecializedScheduleEEEEEvNT_6ParamsE)
        /*0050*/ 	.word	0x00000078
.L_46:


//--------------------- .nv.compat                --------------------------
	.section	.nv.compat,"",@"SHT_CUDA_COMPAT_INFO"
	.align	4
        /*0000*/ 	.byte	0x02, 0x09, 0x01, 0x00, 0x02, 0x02, 0x02, 0x00, 0x02, 0x05, 0x05, 0x00, 0x03, 0x07, 0x01, 0x01
        /*0010*/ 	.byte	0x02, 0x03, 0x01, 0x00, 0x02, 0x06, 0x01, 0x00, 0x04, 0x0b, 0x08, 0x00, 0x01, 0x00, 0x00, 0x00
        /*0020*/ 	.byte	0x00, 0x00, 0x00, 0x00


//--------------------- .nv.info._ZN7cutlass13device_kernelINS_4fmha6kernel36Sm100FmhaFwdKernelTmaWarpspecializedIN4cute5tupleIJiiiNS5_IJNS5_IJiiEEEiEEEEEENS1_10collective38Sm100FmhaFwdMainloopTmaWarpspecializedINS_6half_tEffNS5_IJNS4_1CILi256EEENSC_ILi128EEENSC_ILi32EEEEEENS5_IJiNSC_ILi1EEES7_EEENS5_IJiSH_NS5_IJNS5_IJNSC_ILi0EEEiEEEiEEEEEESM_NS9_12ResidualMaskENS5_IJNSC_ILi2EEESH_SH_EEENSC_ILb0EEEEENS9_38Sm100FmhaFwdEpilogueTmaWarpspecializedISB_fNS5_IJSE_SF_SE_EEESI_NS5_IJSH_S7_EEESQ_EENS2_23IndividualTileSchedulerENS2_41Sm100FmhaCtxKernelWarpspecializedScheduleEEEEEvNT_6ParamsE --------------------------
	.section	.nv.info._ZN7cutlass13device_kernelINS_4fmha6kernel36Sm100FmhaFwdKernelTmaWarpspecializedIN4cute5tupleIJiiiNS5_IJNS5_IJiiEEEiEEEEEENS1_10collective38Sm100FmhaFwdMainloopTmaWarpspecializedINS_6half_tEffNS5_IJNS4_1CILi256EEENSC_ILi128EEENSC_ILi32EEEEEENS5_IJiNSC_ILi1EEES7_EEENS5_IJiSH_NS5_IJNS5_IJNSC_ILi0EEEiEEEiEEEEEESM_NS9_12ResidualMaskENS5_IJNSC_ILi2EEESH_SH_EEENSC_ILb0EEEEENS9_38Sm100FmhaFwdEpilogueTmaWarpspecializedISB_fNS5_IJSE_SF_SE_EEESI_NS5_IJSH_S7_EEESQ_EENS2_23IndividualTileSchedulerENS2_41Sm100FmhaCtxKernelWarpspecializedScheduleEEEEEvNT_6ParamsE,"",@"SHT_CUDA_INFO"
	.sectionflags	@""
	.align	4


	//----- nvinfo : EIATTR_CUDA_API_VERSION
	.align		4
        /*0000*/ 	.byte	0x04, 0x37
        /*0002*/ 	.short	(.L_48 - .L_47)
.L_47:
        /*0004*/ 	.word	0x00000082


	//----- nvinfo : EIATTR_KPARAM_INFO
	.align		4
.L_48:
        /*0008*/ 	.byte	0x04, 0x17
        /*000a*/ 	.short	(.L_50 - .L_49)
.L_49:
        /*000c*/ 	.word	0x00000000
        /*0010*/ 	.short	0x0000
        /*0012*/ 	.short	0x0000
        /*0014*/ 	.byte	0x00, 0xf0, 0x01, 0x18


	//----- nvinfo : EIATTR_AT_ENTRY_FRAGMENTS
	.align		4
.L_50:
        /*0018*/ 	.byte	0x04, 0x4f
        /*001a*/ 	.short	(.L_52 - .L_51)


	//   ....[0]....
.L_51:
        /*001c*/ 	.word	0x00000006


	//----- nvinfo : EIATTR_RESERVED_SMEM_USED
	.align		4
.L_52:
        /*0020*/ 	.byte	0x01, 0x41
	.zero		2


	//----- nvinfo : EIATTR_SPARSE_MMA_MASK
	.align		4
        /*0024*/ 	.byte	0x03, 0x50
        /*0026*/ 	.short	0x0000


	//----- nvinfo : EIATTR_TCGEN05_1CTA_USED
	.align		4
        /*0028*/ 	.byte	0x01, 0x51
	.zero		2


	//----- nvinfo : EIATTR_MAXREG_COUNT
	.align		4
        /*002c*/ 	.byte	0x03, 0x1b
        /*002e*/ 	.short	0x0080


	//----- nvinfo : EIATTR_NUM_BARRIERS
	.align		4
        /*0030*/ 	.byte	0x02, 0x4c
        /*0032*/ 	.byte	0x01
	.zero		1


	//----- nvinfo : EIATTR_EXTERNS
	.align		4
        /*0034*/ 	.byte	0x04, 0x0f
        /*0036*/ 	.short	(.L_54 - .L_53)


	//   ....[0]....
	.align		4
.L_53:
        /*0038*/ 	.word	index@(vprintf)


	//   ....[1]....
	.align		4
        /*003c*/ 	.word	index@(__assertfail)


	//----- nvinfo : EIATTR_ANNOTATIONS
	.align		4
.L_54:
        /*0040*/ 	.byte	0x04, 0x55
        /*0042*/ 	.short	(.L_56 - .L_55)


	//   ....[0]....
.L_55:
        /*0044*/ 	.word	0x00000001
        /*0048*/ 	.byte	0x30, 0xda, 0x00, 0x00, 0x01, 0x00, 0x00, 0x00, 0x90, 0xda, 0x00, 0x00, 0x01, 0x00, 0x00, 0x00
        /* <DEDUP_REMOVED lines=36> */
        /*0298*/ 	.byte	0x40, 0x4f, 0x01, 0x00


	//----- nvinfo : EIATTR_MERCURY_ISA_VERSION
	.align		4
.L_56:
        /*029c*/ 	.byte	0x03, 0x5f
        /*029e*/ 	.short	0x0101


	//----- nvinfo : EIATTR_INT_WARP_WIDE_INSTR_OFFSETS
	.align		4
        /*02a0*/ 	.byte	0x04, 0x31
        /*02a2*/ 	.short	(.L_58 - .L_57)


	//   ....[0]....
.L_57:
        /*02a4*/ 	.word	0x00017710


	//   ....[1]....
        /*02a8*/ 	.word	0x00017730


	//   ....[2]....
        /*02ac*/ 	.word	0x00017760


	//----- nvinfo : EIATTR_COOP_GROUP_MASK_REGIDS
	.align		4
.L_58:
        /*02b0*/ 	.byte	0x04, 0x29
        /*02b2*/ 	.short	(.L_60 - .L_59)


	//   ....[0]....
.L_59:
        /*02b4*/ 	.word	0xffffffff


	//   ....[1]....
        /*02b8*/ 	.word	0xffffffff


	//   ....[2]....
        /*02bc*/ 	.word	0xffffffff


	//   ....[3]....
        /*02c0*/ 	.word	0xffffffff


	//   ....[4]....
        /*02c4*/ 	.word	0xffffffff


	//   ....[5]....
        /*02c8*/ 	.word	0xffffffff


	//   ....[6]....
        /*02cc*/ 	.word	0xffffffff


	//   ....[7]....
        /*02d0*/ 	.word	0xffffffff


	//   ....[8]....
        /*02d4*/ 	.word	0xffffffff


	//   ....[9]....
        /*02d8*/ 	.word	0xffffffff


	//   ....[10]....
        /*02dc*/ 	.word	0xffffffff


	//   ....[11]....
        /*02e0*/ 	.word	0xffffffff


	//   ....[12]....
        /*02e4*/ 	.word	0xffffffff


	//   ....[13]....
        /*02e8*/ 	.word	0xffffffff


	//   ....[14]....
        /*02ec*/ 	.word	0xffffffff


	//   ....[15]....
        /*02f0*/ 	.word	0xffffffff


	//   ....[16]....
        /*02f4*/ 	.word	0xffffffff


	//   ....[17]....
        /*02f8*/ 	.word	0xffffffff


	//   ....[18]....
        /*02fc*/ 	.word	0xffffffff


	//----- nvinfo : EIATTR_COOP_GROUP_INSTR_OFFSETS
	.align		4
.L_60:
        /*0300*/ 	.byte	0x04, 0x28
        /*0302*/ 	.short	(.L_62 - .L_61)


	//   ....[0]....
.L_61:
        /*0304*/ 	.word	0x00000110


	//   ....[1]....
        /*0308*/ 	.word	0x000008d0


	//   ....[2]....
        /*030c*/ 	.word	0x00000b00


	//   ....[3]....
        /*0310*/ 	.word	0x00000c30


	//   ....[4]....
        /*0314*/ 	.word	0x00000d70


	//   ....[5]....
        /*0318*/ 	.word	0x00001030


	//   ....[6]....
        /*031c*/ 	.word	0x00001220


	//   ....[7]....
        /*0320*/ 	.word	0x00001330


	//   ....[8]....
        /*0324*/ 	.word	0x00001490


	//   ....[9]....
        /*0328*/ 	.word	0x000015f0


	//   ....[10]....
        /*032c*/ 	.word	0x000017f0


	//   ....[11]....
        /*0330*/ 	.word	0x00001a00


	//   ....[12]....
        /*0334*/ 	.word	0x00001a30


	//   ....[13]....
        /*0338*/ 	.word	0x000077e0


	//   ....[14]....
        /*033c*/ 	.word	0x00008250


	//   ....[15]....
        /*0340*/ 	.word	0x0000ac80


	//   ....[16]....
        /*0344*/ 	.word	0x0000f280


	//   ....[17]....
        /*0348*/ 	.word	0x00017610


	//   ....[18]....
        /*034c*/ 	.word	0x00017830


	//----- nvinfo : EIATTR_REG_RECONFIG
	.align		4
.L_62:
        /*0350*/ 	.byte	0x01, 0x54
	.zero		2


	//----- nvinfo : EIATTR_VRC_CTA_INIT_COUNT
	.align		4
        /*0354*/ 	.byte	0x02, 0x4a
        /*0356*/ 	.byte	0x80
	.zero		1


	//----- nvinfo : EIATTR_SYSCALL_OFFSETS
	.align		4
        /*0358*/ 	.byte	0x04, 0x46
        /*035a*/ 	.short	(.L_64 - .L_63)


	//   ....[0]....
.L_63:
        /*035c*/ 	.word	0x00003f80


	//   ....[1]....
        /*0360*/ 	.word	0x00004050


	//   ....[2]....
        /*0364*/ 	.word	0x000040c0


	//   ....[3]....
        /*0368*/ 	.word	0x00004130


	//   ....[4]....
        /*036c*/ 	.word	0x000041a0


	//   ....[5]....
        /*0370*/ 	.word	0x00004240


	//   ....[6]....
        /*0374*/ 	.word	0x00004300


	//   ....[7]....
        /*0378*/ 	.word	0x000043a0


	//   ....[8]....
        /*037c*/ 	.word	0x00004440


	//   ....[9]....
        /*0380*/ 	.word	0x000044e0


	//   ....[10]....
        /*0384*/ 	.word	0x00004550


	//   ....[11]....
        /*0388*/ 	.word	0x000045f0


	//   ....[12]....
        /*038c*/ 	.word	0x00004690


	//   ....[13]....
        /*0390*/ 	.word	0x00004700


	//   ....[14]....
        /*0394*/ 	.word	0x000047a0


	//   ....[15]....
        /*0398*/ 	.word	0x00004840


	//   ....[16]....
        /*039c*/ 	.word	0x000048e0


	//   ....[17]....
        /*03a0*/ 	.word	0x00004980


	//   ....[18]....
        /*03a4*/ 	.word	0x000049f0


	//   ....[19]....
        /*03a8*/ 	.word	0x00004a90


	//   ....[20]....
        /*03ac*/ 	.word	0x00004b30


	//   ....[21]....
        /*03b0*/ 	.word	0x00004ba0


	//   ....[22]....
        /*03b4*/ 	.word	0x00004c40


	//   ....[23]....
        /*03b8*/ 	.word	0x00004ce0


	//   ....[24]....
        /*03bc*/ 	.word	0x00004d80


	//   ....[25]....
        /*03c0*/ 	.word	0x00004e20


	//   ....[26]....
        /*03c4*/ 	.word	0x00004e90


	//   ....[27]....
        /*03c8*/ 	.word	0x00004f30


	//   ....[28]....
        /*03cc*/ 	.word	0x00004fd0


	//   ....[29]....
        /*03d0*/ 	.word	0x00005040


	//   ....[30]....
        /*03d4*/ 	.word	0x000050e0


	//   ....[31]....
        /*03d8*/ 	.word	0x00005180


	//   ....[32]....
        /*03dc*/ 	.word	0x00005220


	//   ....[33]....
        /*03e0*/ 	.word	0x000052c0


	//   ....[34]....
        /*03e4*/ 	.word	0x00005360


	//   ....[35]....
        /*03e8*/ 	.word	0x00005400


	//   ....[36]....
        /*03ec*/ 	.word	0x00005470


	//   ....[37]....
        /*03f0*/ 	.word	0x00005510


	//   ....[38]....
        /*03f4*/ 	.word	0x000055b0


	//   ....[39]....
        /*03f8*/ 	.word	0x00005620


	//   ....[40]....
        /*03fc*/ 	.word	0x000056c0


	//   ....[41]....
        /*0400*/ 	.word	0x00005760


	//   ....[42]....
        /*0404*/ 	.word	0x00005800


	//   ....[43]....
        /*0408*/ 	.word	0x000058a0


	//   ....[44]....
        /*040c*/ 	.word	0x00005910


	//   ....[45]....
        /*0410*/ 	.word	0x000059b0


	//   ....[46]....
        /*0414*/ 	.word	0x00005a50


	//   ....[47]....
        /*0418*/ 	.word	0x00005ac0


	//   ....[48]....
        /*041c*/ 	.word	0x00005b50


	//   ....[49]....
        /*0420*/ 	.word	0x00005bf0


	//   ....[50]....
        /*0424*/ 	.word	0x00005c90


	//   ....[51]....
        /*0428*/ 	.word	0x00005d30


	//   ....[52]....
        /*042c*/ 	.word	0x00005da0


	//   ....[53]....
        /*0430*/ 	.word	0x00005e30


	//   ....[54]....
        /*0434*/ 	.word	0x00005ed0


	//   ....[55]....
        /*0438*/ 	.word	0x00005f40


	//   ....[56]....
        /*043c*/ 	.word	0x00005fe0


	//   ....[57]....
        /*0440*/ 	.word	0x00006080


	//   ....[58]....
        /*0444*/ 	.word	0x00006120


	//   ....[59]....
        /*0448*/ 	.word	0x000061c0


	//   ....[60]....
        /*044c*/ 	.word	0x00007910


	//   ....[61]....
        /*0450*/ 	.word	0x00007a60


	//   ....[62]....
        /*0454*/ 	.word	0x00007c40


	//   ....[63]....
        /*0458*/ 	.word	0x00007e20


	//   ....[64]....
        /*045c*/ 	.word	0x000080d0


	//   ....[65]....
        /*0460*/ 	.word	0x00008380


	//   ....[66]....
        /*0464*/ 	.word	0x000084d0


	//   ....[67]....
        /*0468*/ 	.word	0x000086b0


	//   ....[68]....
        /*046c*/ 	.word	0x00008890


	//   ....[69]....
        /*0470*/ 	.word	0x00008e80


	//   ....[70]....
        /*0474*/ 	.word	0x000091c0


	//   ....[71]....
        /*0478*/ 	.word	0x00009ab0


	//   ....[72]....
        /*047c*/ 	.word	0x00009e40


	//   ....[73]....
        /*0480*/ 	.word	0x0000a150


	//   ....[74]....
        /*0484*/ 	.word	0x0000aec0


	//   ....[75]....
        /*0488*/ 	.word	0x0000b030


	//   ....[76]....
        /*048c*/ 	.word	0x0000b1a0


	//   ....[77]....
        /*0490*/ 	.word	0x0000b310


	//   ....[78]....
        /*0494*/ 	.word	0x0000b8a0


	//   ....[79]....
        /*0498*/ 	.word	0x0000e3e0


	//   ....[80]....
        /*049c*/ 	.word	0x0000e6e0


	//   ....[81]....
        /*04a0*/ 	.word	0x0000f100


	//   ....[82]....
        /*04a4*/ 	.word	0x0000f4a0


	//   ....[83]....
        /*04a8*/ 	.word	0x0000f610


	//   ....[84]....
        /*04ac*/ 	.word	0x0000f780


	//   ....[85]....
        /*04b0*/ 	.word	0x0000f8f0


	//   ....[86]....
        /*04b4*/ 	.word	0x00011690


	//   ....[87]....
        /*04b8*/ 	.word	0x00014200


	//   ....[88]....
        /*04bc*/ 	.word	0x00014520


	//   ....[89]....
        /*04c0*/ 	.word	0x00014f20


	//----- nvinfo : EIATTR_MBARRIER_INSTR_OFFSETS
	.align		4
.L_64:
        /*04c4*/ 	.byte	0x04, 0x39
        /*04c6*/ 	.short	(.L_66 - .L_65)


	//   ....[0]....
.L_65:
        /*04c8*/ 	.word	0x000009b0
        /*04cc*/ 	.word	0x000000ff
        /*04d0*/ 	.word	0x0000a000
        /*04d4*/ 	.short	0x0100
        /*04d6*/ 	.byte	0x05
	.zero		1


	//   ....[1]....
        /*04d8*/ 	.word	0x000009c0
        /*04dc*/ 	.word	0x000000ff
        /*04e0*/ 	.word	0x0000a010
        /*04e4*/ 	.short	0x0100
        /*04e6*/ 	.byte	0x05
	.zero		1


	//   ....[2]....
        /*04e8*/ 	.word	0x000009d0
        /*04ec*/ 	.word	0x000000ff
        /*04f0*/ 	.word	0x0000a008
        /*04f4*/ 	.short	0x0100
        /*04f6*/ 	.byte	0x05
	.zero		1


	//   ....[3]....
        /*04f8*/ 	.word	0x000009e0
        /*04fc*/ 	.word	0x000000ff
        /*0500*/ 	.word	0x0000a018
        /*0504*/ 	.short	0x0100
        /*0506*/ 	.byte	0x05
	.zero		1


	//   ....[4]....
        /*0508*/ 	.word	0x00000bc0
        /*050c*/ 	.word	0x000000ff
        /*0510*/ 	.word	0x0000a020
        /*0514*/ 	.short	0x0100
        /*0516*/ 	.byte	0x05
	.zero		1


	//   ....[5]....
        /*0518*/ 	.word	0x00000bd0
        /*051c*/ 	.word	0x000000ff
        /*0520*/ 	.word	0x0000a038
        /*0524*/ 	.short	0x0100
        /*0526*/ 	.byte	0x05
	.zero		1


	//   ....[6]....
        /*0528*/ 	.word	0x00000be0
        /*052c*/ 	.word	0x000000ff
        /*0530*/ 	.word	0x0000a028
        /*0534*/ 	.short	0x0100
        /*0536*/ 	.byte	0x05
	.zero		1


	//   ....[7]....
        /*0538*/ 	.word	0x00000bf0
        /*053c*/ 	.word	0x000000ff
        /*0540*/ 	.word	0x0000a040
        /*0544*/ 	.short	0x0100
        /*0546*/ 	.byte	0x05
	.zero		1


	//   ....[8]....
        /*0548*/ 	.word	0x00000c00
        /*054c*/ 	.word	0x000000ff
        /*0550*/ 	.word	0x0000a030
        /*0554*/ 	.short	0x0100
        /*0556*/ 	.byte	0x05
	.zero		1


	//   ....[9]....
        /*0558*/ 	.word	0x00000c10
        /*055c*/ 	.word	0x000000ff
        /*0560*/ 	.word	0x0000a048
        /*0564*/ 	.short	0x0100
        /*0566*/ 	.byte	0x05
	.zero		1


	//   ....[10]....
        /*0568*/ 	.word	0x00000d40
        /*056c*/ 	.word	0x000000ff
        /*0570*/ 	.word	0x0000a050
        /*0574*/ 	.short	0x0100
        /*0576*/ 	.byte	0x06
	.zero		1


	//   ....[11]....
        /*0578*/ 	.word	0x00000d50
        /*057c*/ 	.word	0x000000ff
        /*0580*/ 	.word	0x0000a058
        /*0584*/ 	.short	0x0100
        /*0586*/ 	.byte	0x06
	.zero		1


	//   ....[12]....
        /*0588*/ 	.word	0x00000f00
        /*058c*/ 	.word	0x000000ff
        /*0590*/ 	.word	0x0000a060
        /*0594*/ 	.short	0x0100
        /*0596*/ 	.byte	0x06
	.zero		1


	//   ....[13]....
        /*0598*/ 	.word	0x00000f10
        /*059c*/ 	.word	0x000000ff
        /*05a0*/ 	.word	0x0000a068
        /*05a4*/ 	.short	0x0100
        /*05a6*/ 	.byte	0x06
	.zero		1


	//   ....[14]....
        /*05a8*/ 	.word	0x000010f0
        /*05ac*/ 	.word	0x000000ff
        /*05b0*/ 	.word	0x0000a070
        /*05b4*/ 	.short	0x0100
        /*05b6*/ 	.byte	0x05
	.zero		1


	//   ....[15]....
        /*05b8*/ 	.word	0x00001100
        /*05bc*/ 	.word	0x000000ff
        /*05c0*/ 	.word	0x0000a078
        /*05c4*/ 	.short	0x0100
        /*05c6*/ 	.byte	0x05
	.zero		1


	//   ....[16]....
        /*05c8*/ 	.word	0x00001300
        /*05cc*/ 	.word	0x000000ff
        /*05d0*/ 	.word	0x0000a080
        /*05d4*/ 	.short	0x0100
        /*05d6*/ 	.byte	0x05
	.zero		1


	//   ....[17]....
        /*05d8*/ 	.word	0x00001310
        /*05dc*/ 	.word	0x000000ff
        /*05e0*/ 	.word	0x0000a088
        /*05e4*/ 	.short	0x0100
        /*05e6*/ 	.byte	0x05
	.zero		1


	//   ....[18]....
        /*05e8*/ 	.word	0x00001440
        /*05ec*/ 	.word	0x000000ff
        /*05f0*/ 	.word	0x0000a090
        /*05f4*/ 	.short	0x0100
        /*05f6*/ 	.byte	0x08
	.zero		1


	//   ....[19]....
        /*05f8*/ 	.word	0x00001450
        /*05fc*/ 	.word	0x000000ff
        /*0600*/ 	.word	0x0000a0a0
        /*0604*/ 	.short	0x0100
        /*0606*/ 	.byte	0x08
	.zero		1


	//   ....[20]....
        /*0608*/ 	.word	0x00001460
        /*060c*/ 	.word	0x000000ff
        /*0610*/ 	.word	0x0000a098
        /*0614*/ 	.short	0x0100
        /*0616*/ 	.byte	0x08
	.zero		1


	//   ....[21]....
        /*0618*/ 	.word	0x00001470
        /*061c*/ 	.word	0x000000ff
        /*0620*/ 	.word	0x0000a0a8
        /*0624*/ 	.short	0x0100
        /*0626*/ 	.byte	0x08
	.zero		1


	//   ....[22]....
        /*0628*/ 	.word	0x000015a0
        /*062c*/ 	.word	0x000000ff
        /*0630*/ 	.word	0x0000a0b0
        /*0634*/ 	.short	0x0100
        /*0636*/ 	.byte	0x08
	.zero		1


	//   ....[23]....
        /*0638*/ 	.word	0x000015b0
        /*063c*/ 	.word	0x000000ff
        /*0640*/ 	.word	0x0000a0c0
        /*0644*/ 	.short	0x0100
        /*0646*/ 	.byte	0x08
	.zero		1


	//   ....[24]....
        /*0648*/ 	.word	0x000015c0
        /*064c*/ 	.word	0x000000ff
        /*0650*/ 	.word	0x0000a0b8
        /*0654*/ 	.short	0x0100
        /*0656*/ 	.byte	0x08
	.zero		1


	//   ....[25]....
        /*0658*/ 	.word	0x000015d0
        /*065c*/ 	.word	0x000000ff
        /*0660*/ 	.word	0x0000a0c8
        /*0664*/ 	.short	0x0100
        /*0666*/ 	.byte	0x08
	.zero		1


	//   ....[26]....
        /*0668*/ 	.word	0x000016c0
        /*066c*/ 	.word	0x000000ff
        /*0670*/ 	.word	0x0000a0d0
        /*0674*/ 	.short	0x0100
        /*0676*/ 	.byte	0x05
	.zero		1


	//   ....[27]....
        /*0678*/ 	.word	0x000016d0
        /*067c*/ 	.word	0x000000ff
        /*0680*/ 	.word	0x0000a0d8
        /*0684*/ 	.short	0x0100
        /*0686*/ 	.byte	0x05
	.zero		1


	//   ....[28]....
        /*0688*/ 	.word	0x00001b30
        /*068c*/ 	.word	0x000000ff
        /*0690*/ 	.word	0x0000a000
        /*0694*/ 	.short	0x010a
        /*0696*/ 	.byte	0x04
	.zero		1


	//   ....[29]....
        /*0698*/ 	.word	0x00001b70
        /*069c*/ 	.word	0x000000ff
        /*06a0*/ 	.word	0x0000a020
        /*06a4*/ 	.short	0x010a
        /*06a6*/ 	.byte	0x04
	.zero		1


	//   ....[30]....
        /*06a8*/ 	.word	0x00001c10
        /*06ac*/ 	.word	0x000000ff
        /*06b0*/ 	.word	0x0000a058
        /*06b4*/ 	.short	0x010a
        /*06b6*/ 	.byte	0x04
	.zero		1


	//   ....[31]....
        /*06b8*/ 	.word	0x00001d80
        /*06bc*/ 	.word	0x000000ff
        /*06c0*/ 	.word	0x0000a008
        /*06c4*/ 	.short	0x010a
        /*06c6*/ 	.byte	0x04
	.zero		1


	//   ....[32]....
        /*06c8*/ 	.word	0x00001de0
        /*06cc*/ 	.word	0x000000ff
        /*06d0*/ 	.word	0x0000a068
        /*06d4*/ 	.short	0x010a
        /*06d6*/ 	.byte	0x04
	.zero		1


	//   ....[33]....
        /*06d8*/ 	.word	0x00001fb0
        /*06dc*/ 	.word	0x000000ff
        /*06e0*/ 	.word	0x0000a028
        /*06e4*/ 	.short	0x010a
        /*06e6*/ 	.byte	0x04
	.zero		1


	//   ....[34]....
        /*06e8*/ 	.word	0x00001ff0
        /*06ec*/ 	.word	0x000000ff
        /*06f0*/ 	.word	0x0000a0a0
        /*06f4*/ 	.short	0x010a
        /*06f6*/ 	.byte	0x04
	.zero		1


	//   ....[35]....
        /*06f8*/ 	.word	0x00002030
        /*06fc*/ 	.word	0x000000ff
        /*0700*/ 	.word	0x0000a058
        /*0704*/ 	.short	0x010a
        /*0706*/ 	.byte	0x04
	.zero		1


	//   ....[36]....
        /*0708*/ 	.word	0x00002640
        /*070c*/ 	.word	0x000000ff
        /*0710*/ 	.word	0x0000a020
        /*0714*/ 	.short	0x010a
        /*0716*/ 	.byte	0x0b
	.zero		1


	//   ....[37]....
        /*0718*/ 	.word	0x00002830
        /*071c*/ 	.word	0x000000ff
        /*0720*/ 	.word	0x0000a0a8
        /*0724*/ 	.short	0x010a
        /*0726*/ 	.byte	0x04
	.zero		1


	//   ....[38]....
        /*0728*/ 	.word	0x000028a0
        /*072c*/ 	.word	0x000000ff
        /*0730*/ 	.word	0x0000a068
        /*0734*/ 	.short	0x010a
        /*0736*/ 	.byte	0x04
	.zero		1


	//   ....[39]....
        /*0738*/ 	.word	0x00002fb0
        /*073c*/ 	.word	0x000000ff
        /*0740*/ 	.word	0x0000a020
        /*0744*/ 	.short	0x010a
        /*0746*/ 	.byte	0x08
	.zero		1


	//   ....[40]....
        /*0748*/ 	.word	0x00003000
        /*074c*/ 	.word	0x000000ff
        /*0750*/ 	.word	0x0000a0a0
        /*0754*/ 	.short	0x010a
        /*0756*/ 	.byte	0x04
	.zero		1


	//   ....[41]....
        /*0758*/ 	.word	0x00003070
        /*075c*/ 	.word	0x000000ff
        /*0760*/ 	.word	0x0000a058
        /*0764*/ 	.short	0x010a
        /*0766*/ 	.byte	0x04
	.zero		1


	//   ....[42]....
        /*0768*/ 	.word	0x000036a0
        /*076c*/ 	.word	0x000000ff
        /*0770*/ 	.word	0x0000a0a8
        /*0774*/ 	.short	0x010a
        /*0776*/ 	.byte	0x04
	.zero		1


	//   ....[43]....
        /*0778*/ 	.word	0x00003710
        /*077c*/ 	.word	0x000000ff
        /*0780*/ 	.word	0x0000a068
        /*0784*/ 	.short	0x010a
        /*0786*/ 	.byte	0x04
	.zero		1


	//   ....[44]....
        /*0788*/ 	.word	0x00003de0
        /*078c*/ 	.word	0x00000011
        /*0790*/ 	.word	0x0000a0c0
        /*0794*/ 	.short	0x010a
        /*0796*/ 	.byte	0xff
	.zero		1


	//   ....[45]....
        /*0798*/ 	.word	0x00006a10
        /*079c*/ 	.word	0x00000011
        /*07a0*/ 	.word	0x0000a0b0
        /*07a4*/ 	.short	0x0101
        /*07a6*/ 	.byte	0xff
	.zero		1


	//   ....[46]....
        /*07a8*/ 	.word	0x00006fc0
        /*07ac*/ 	.word	0x00000011
        /*07b0*/ 	.word	0x0000a0c8
        /*07b4*/ 	.short	0x010a
        /*07b6*/ 	.byte	0xff
	.zero		1


	//   ....[47]....
        /*07b8*/ 	.word	0x000072c0
        /*07bc*/ 	.word	0x00000011
        /*07c0*/ 	.word	0x0000a0b8
        /*07c4*/ 	.short	0x0101
        /*07c6*/ 	.byte	0xff
	.zero		1


	//   ....[48]....
        /*07c8*/ 	.word	0x000073a0
        /*07cc*/ 	.word	0x000000ff
        /*07d0*/ 	.word	0x0000a070
        /*07d4*/ 	.short	0x010a
        /*07d6*/ 	.byte	0x27
	.zero		1


	//   ....[49]....
        /*07d8*/ 	.word	0x00007420
        /*07dc*/ 	.word	0x000000ff
        /*07e0*/ 	.word	0x00000000
        /*07e4*/ 	.short	0x0101
        /*07e6*/ 	.byte	0x04
	.zero		1


	//   ....[50]....
        /*07e8*/ 	.word	0x00007450
        /*07ec*/ 	.word	0x000000ff
        /*07f0*/ 	.word	0x0000a080
        /*07f4*/ 	.short	0x010a
        /*07f6*/ 	.byte	0x27
	.zero		1


	//   ....[51]....
        /*07f8*/ 	.word	0x00007660
        /*07fc*/ 	.word	0x000000ff
        /*0800*/ 	.word	0x0000a070
        /*0804*/ 	.short	0x010a
        /*0806*/ 	.byte	0x27
	.zero		1


	//   ....[52]....
        /*0808*/ 	.word	0x000077c0
        /*080c*/ 	.word	0x000000ff
        /*0810*/ 	.word	0x0000a090
        /*0814*/ 	.short	0x010a
        /*0816*/ 	.byte	0x27
	.zero		1


	//   ....[53]....
        /*0818*/ 	.word	0x00007ed0
        /*081c*/ 	.word	0x000000ff
        /*0820*/ 	.word	0x00000000
        /*0824*/ 	.short	0x0101
        /*0826*/ 	.byte	0x04
	.zero		1


	//   ....[54]....
        /*0828*/ 	.word	0x00007f50
        /*082c*/ 	.word	0x000000ff
        /*0830*/ 	.word	0x00000000
        /*0834*/ 	.short	0x0101
        /*0836*/ 	.byte	0x04
	.zero		1


	//   ....[55]....
        /*0838*/ 	.word	0x00007fb0
        /*083c*/ 	.word	0x000000ff
        /*0840*/ 	.word	0x0000a080
        /*0844*/ 	.short	0x010a
        /*0846*/ 	.byte	0x27
	.zero		1


	//   ....[56]....
        /*0848*/ 	.word	0x00008230
        /*084c*/ 	.word	0x000000ff
        /*0850*/ 	.word	0x0000a098
        /*0854*/ 	.short	0x010a
        /*0856*/ 	.byte	0x27
	.zero		1


	//   ....[57]....
        /*0858*/ 	.word	0x00008920
        /*085c*/ 	.word	0x000000ff
        /*0860*/ 	.word	0x00000000
        /*0864*/ 	.short	0x0101
        /*0866*/ 	.byte	0x04
	.zero		1


	//   ....[58]....
        /*0868*/ 	.word	0x000089c0
        /*086c*/ 	.word	0x000000ff
        /*0870*/ 	.word	0x00000000
        /*0874*/ 	.short	0x0101
        /*0876*/ 	.byte	0x05
	.zero		1


	//   ....[59]....
        /*0878*/ 	.word	0x00008a70
        /*087c*/ 	.word	0x00000000
        /*0880*/ 	.word	0x00000000
        /*0884*/ 	.short	0x0101
        /*0886*/ 	.byte	0xff
	.zero		1


	//   ....[60]....
        /*0888*/ 	.word	0x00008ab0
        /*088c*/ 	.word	0x0000001a
        /*0890*/ 	.word	0x0000a070
        /*0894*/ 	.short	0x010a
        /*0896*/ 	.byte	0xff
	.zero		1


	//   ....[61]....
        /*0898*/ 	.word	0x00008b20
        /*089c*/ 	.word	0x000000ff
        /*08a0*/ 	.word	0x00000000
        /*08a4*/ 	.short	0x0101
        /*08a6*/ 	.byte	0x04
	.zero		1


	//   ....[62]....
        /*08a8*/ 	.word	0x00008b80
        /*08ac*/ 	.word	0x0000001a
        /*08b0*/ 	.word	0x0000a090
        /*08b4*/ 	.short	0x010a
        /*08b6*/ 	.byte	0xff
	.zero		1


	//   ....[63]....
        /*08b8*/ 	.word	0x00008c00
        /*08bc*/ 	.word	0x0000001a
        /*08c0*/ 	.word	0x0000a0c0
        /*08c4*/ 	.short	0x010a
        /*08c6*/ 	.byte	0xff
	.zero		1


	//   ....[64]....
        /*08c8*/ 	.word	0x000098e0
        /*08cc*/ 	.word	0x00000000
        /*08d0*/ 	.word	0x00000000
        /*08d4*/ 	.short	0x0101
        /*08d6*/ 	.byte	0xff
	.zero		1


	//   ....[65]....
        /*08d8*/ 	.word	0x00009910
        /*08dc*/ 	.word	0x0000001a
        /*08e0*/ 	.word	0x0000a0b0
        /*08e4*/ 	.short	0x0101
        /*08e6*/ 	.byte	0xff
	.zero		1


	//   ....[66]....
        /*08e8*/ 	.word	0x00009990
        /*08ec*/ 	.word	0x0000001a
        /*08f0*/ 	.word	0x0000a080
        /*08f4*/ 	.short	0x010a
        /*08f6*/ 	.byte	0xff
	.zero		1


	//   ....[67]....
        /*08f8*/ 	.word	0x00009b40
        /*08fc*/ 	.word	0x00000022
        /*0900*/ 	.word	0x00000000
        /*0904*/ 	.short	0x0101
        /*0906*/ 	.byte	0xff
	.zero		1


	//   ....[68]....
        /*0908*/ 	.word	0x00009b90
        /*090c*/ 	.word	0x0000001a
        /*0910*/ 	.word	0x0000a098
        /*0914*/ 	.short	0x010a
        /*0916*/ 	.byte	0xff
	.zero		1


	//   ....[69]....
        /*0918*/ 	.word	0x00009c10
        /*091c*/ 	.word	0x0000001a
        /*0920*/ 	.word	0x0000a0c8
        /*0924*/ 	.short	0x010a
        /*0926*/ 	.byte	0xff
	.zero		1


	//   ....[70]....
        /*0928*/ 	.word	0x0000a850
        /*092c*/ 	.word	0x00000000
        /*0930*/ 	.word	0x00000000
        /*0934*/ 	.short	0x0101
        /*0936*/ 	.byte	0xff
	.zero		1


	//   ....[71]....
        /*0938*/ 	.word	0x0000a880
        /*093c*/ 	.word	0x0000001a
        /*0940*/ 	.word	0x0000a0b8
        /*0944*/ 	.short	0x0101
        /*0946*/ 	.byte	0xff
	.zero		1


	//   ....[72]....
        /*0948*/ 	.word	0x0000aa90
        /*094c*/ 	.word	0x000000ff
        /*0950*/ 	.word	0x00000000
        /*0954*/ 	.short	0x010a
        /*0956*/ 	.byte	0x04
	.zero		1


	//   ....[73]....
        /*0958*/ 	.word	0x0000ada0
        /*095c*/ 	.word	0x000000ff
        /*0960*/ 	.word	0x00000000
        /*0964*/ 	.short	0x010a
        /*0966*/ 	.byte	0x05
	.zero		1


	//   ....[74]....
        /*0968*/ 	.word	0x0000ba10
        /*096c*/ 	.word	0x000000ff
        /*0970*/ 	.word	0x00000000
        /*0974*/ 	.short	0x0101
        /*0976*/ 	.byte	0x06
	.zero		1


	//   ....[75]....
        /*0978*/ 	.word	0x0000ba80
        /*097c*/ 	.word	0x000000ff
        /*0980*/ 	.word	0x00000000
        /*0984*/ 	.short	0x010a
        /*0986*/ 	.byte	0x04
	.zero		1


	//   ....[76]....
        /*0988*/ 	.word	0x0000bde0
        /*098c*/ 	.word	0x000000ff
        /*0990*/ 	.word	0x00000000
        /*0994*/ 	.short	0x0101
        /*0996*/ 	.byte	0x05
	.zero		1


	//   ....[77]....
        /*0998*/ 	.word	0x0000e820
        /*099c*/ 	.word	0x000000ff
        /*09a0*/ 	.word	0x00000000
        /*09a4*/ 	.short	0x0101
        /*09a6*/ 	.byte	0x06
	.zero		1


	//   ....[78]....
        /*09a8*/ 	.word	0x0000e980
        /*09ac*/ 	.word	0x000000ff
        /*09b0*/ 	.word	0x00000000
        /*09b4*/ 	.short	0x010a
        /*09b6*/ 	.byte	0x06
	.zero		1


	//   ....[79]....
        /*09b8*/ 	.word	0x0000efe0
        /*09bc*/ 	.word	0x000000ff
        /*09c0*/ 	.word	0x00000000
        /*09c4*/ 	.short	0x010a
        /*09c6*/ 	.byte	0x06
	.zero		1


	//   ....[80]....
        /*09c8*/ 	.word	0x0000f380
        /*09cc*/ 	.word	0x000000ff
        /*09d0*/ 	.word	0x00000000
        /*09d4*/ 	.short	0x010a
        /*09d6*/ 	.byte	0x04
	.zero		1


	//   ....[81]....
        /*09d8*/ 	.word	0x000117c0
        /*09dc*/ 	.word	0x000000ff
        /*09e0*/ 	.word	0x00000000
        /*09e4*/ 	.short	0x0101
        /*09e6*/ 	.byte	0x04
	.zero		1


	//   ....[82]....
        /*09e8*/ 	.word	0x000117e0
        /*09ec*/ 	.word	0x00000003
        /*09f0*/ 	.word	0x00000000
        /*09f4*/ 	.short	0x010a
        /*09f6*/ 	.byte	0x2a
	.zero		1


	//   ....[83]....
        /*09f8*/ 	.word	0x00013f00
        /*09fc*/ 	.word	0x00000000
        /*0a00*/ 	.word	0x00000000
        /*0a04*/ 	.short	0x0101
        /*0a06*/ 	.byte	0x05
	.zero		1


	//   ....[84]....
        /*0a08*/ 	.word	0x00014650
        /*0a0c*/ 	.word	0x000000ff
        /*0a10*/ 	.word	0x00000000
        /*0a14*/ 	.short	0x0101
        /*0a16*/ 	.byte	0x05
	.zero		1


	//   ....[85]....
        /*0a18*/ 	.word	0x000147c0
        /*0a1c*/ 	.word	0x000000ff
        /*0a20*/ 	.word	0x00000000
        /*0a24*/ 	.short	0x010a
        /*0a26*/ 	.byte	0x05
	.zero		1


	//   ....[86]....
        /*0a28*/ 	.word	0x00014df0
        /*0a2c*/ 	.word	0x000000ff
        /*0a30*/ 	.word	0x00000000
        /*0a34*/ 	.short	0x010a
        /*0a36*/ 	.byte	0x05
	.zero		1


	//   ....[87]....
        /*0a38*/ 	.word	0x00015040
        /*0a3c*/ 	.word	0x000000ff
        /*0a40*/ 	.word	0x00000000
        /*0a44*/ 	.short	0x0101
        /*0a46*/ 	.byte	0x04
	.zero		1


	//   ....[88]....
        /*0a48*/ 	.word	0x000150d0
        /*0a4c*/ 	.word	0x000000ff
        /*0a50*/ 	.word	0x00000000
        /*0a54*/ 	.short	0x010a
        /*0a56*/ 	.byte	0x04
	.zero		1


	//   ....[89]....
        /*0a58*/ 	.word	0x00015190
        /*0a5c*/ 	.word	0x000000ff
        /*0a60*/ 	.word	0x00000000
        /*0a64*/ 	.short	0x0101
        /*0a66*/ 	.byte	0x04
	.zero		1


	//   ....[90]....
        /*0a68*/ 	.word	0x00015500
        /*0a6c*/ 	.word	0x000000ff
        /*0a70*/ 	.word	0x0000a010
        /*0a74*/ 	.short	0x010a
        /*0a76*/ 	.byte	0x08
	.zero		1


	//   ....[91]....
        /*0a78*/ 	.word	0x000156a0
        /*0a7c*/ 	.word	0x000000ff
        /*0a80*/ 	.word	0x0000a038
        /*0a84*/ 	.short	0x010a
        /*0a86*/ 	.byte	0x08
	.zero		1


	//   ....[92]....
        /*0a88*/ 	.word	0x00015860
        /*0a8c*/ 	.word	0x000000ff
        /*0a90*/ 	.word	0x0000a018
        /*0a94*/ 	.short	0x010a
        /*0a96*/ 	.byte	0x08
	.zero		1


	//   ....[93]....
        /*0a98*/ 	.word	0x00015a10
        /*0a9c*/ 	.word	0x000000ff
        /*0aa0*/ 	.word	0x0000a040
        /*0aa4*/ 	.short	0x010a
        /*0aa6*/ 	.byte	0x08
	.zero		1


	//   ....[94]....
        /*0aa8*/ 	.word	0x00015d60
        /*0aac*/ 	.word	0x000000ff
        /*0ab0*/ 	.word	0x0000a038
        /*0ab4*/ 	.short	0x010a
        /*0ab6*/ 	.byte	0x21
	.zero		1


	//   ....[95]....
        /*0ab8*/ 	.word	0x00015f30
        /*0abc*/ 	.word	0x000000ff
        /*0ac0*/ 	.word	0x0000a038
        /*0ac4*/ 	.short	0x010a
        /*0ac6*/ 	.byte	0x11
	.zero		1


	//   ....[96]....
        /*0ac8*/ 	.word	0x00016120
        /*0acc*/ 	.word	0x000000ff
        /*0ad0*/ 	.word	0x0000a038
        /*0ad4*/ 	.short	0x010a
        /*0ad6*/ 	.byte	0x19
	.zero		1


	//   ....[97]....
        /*0ad8*/ 	.word	0x00016300
        /*0adc*/ 	.word	0x000000ff
        /*0ae0*/ 	.word	0x0000a038
        /*0ae4*/ 	.short	0x010a
        /*0ae6*/ 	.byte	0x11
	.zero		1


	//   ....[98]....
        /*0ae8*/ 	.word	0x000164f0
        /*0aec*/ 	.word	0x000000ff
        /*0af0*/ 	.word	0x0000a038
        /*0af4*/ 	.short	0x010a
        /*0af6*/ 	.byte	0x11
	.zero		1


	//   ....[99]....
        /*0af8*/ 	.word	0x000166e0
        /*0afc*/ 	.word	0x000000ff
        /*0b00*/ 	.word	0x0000a038
        /*0b04*/ 	.short	0x010a
        /*0b06*/ 	.byte	0x11
	.zero		1


	//   ....[100]....
        /*0b08*/ 	.word	0x000168d0
        /*0b0c*/ 	.word	0x000000ff
        /*0b10*/ 	.word	0x0000a038
        /*0b14*/ 	.short	0x010a
        /*0b16*/ 	.byte	0x11
	.zero		1


	//   ....[101]....
        /*0b18*/ 	.word	0x00016ac0
        /*0b1c*/ 	.word	0x000000ff
        /*0b20*/ 	.word	0x0000a038
        /*0b24*/ 	.short	0x010a
        /*0b26*/ 	.byte	0x11
	.zero		1


	//   ....[102]....
        /*0b28*/ 	.word	0x00016d50
        /*0b2c*/ 	.word	0x000000ff
        /*0b30*/ 	.word	0x0000a038
        /*0b34*/ 	.short	0x010a
        /*0b36*/ 	.byte	0x19
	.zero		1


	//   ....[103]....
        /*0b38*/ 	.word	0x00016f30
        /*0b3c*/ 	.word	0x000000ff
        /*0b40*/ 	.word	0x0000a038
        /*0b44*/ 	.short	0x010a
        /*0b46*/ 	.byte	0x11
	.zero		1


	//   ....[104]....
        /*0b48*/ 	.word	0x00017390
        /*0b4c*/ 	.word	0x000000ff
        /*0b50*/ 	.word	0x0000a0b0
        /*0b54*/ 	.short	0x010a
        /*0b56*/ 	.byte	0x10
	.zero		1


	//   ....[105]....
        /*0b58*/ 	.word	0x00017430
        /*0b5c*/ 	.word	0x000000ff
        /*0b60*/ 	.word	0x0000a0b8
        /*0b64*/ 	.short	0x010a
        /*0b66*/ 	.byte	0x10
	.zero		1


	//   ....[106]....
        /*0b68*/ 	.word	0x00017550
        /*0b6c*/ 	.word	0x000000ff
        /*0b70*/ 	.word	0x00000000
        /*0b74*/ 	.short	0x0101
        /*0b76*/ 	.byte	0x05
	.zero		1


	//   ....[107]....
        /*0b78*/ 	.word	0x000175d0
        /*0b7c*/ 	.word	0x000000ff
        /*0b80*/ 	.word	0x00000000
        /*0b84*/ 	.short	0x0101
        /*0b86*/ 	.byte	0x05
	.zero		1


	//   ....[108]....
        /*0b88*/ 	.word	0x00017860
        /*0b8c*/ 	.word	0x00000000
        /*0b90*/ 	.word	0x0000a000
        /*0b94*/ 	.short	0x010a
        /*0b96*/ 	.byte	0xff
	.zero		1


	//   ....[109]....
        /*0b98*/ 	.word	0x000178c0
        /*0b9c*/ 	.word	0x00000000
        /*0ba0*/ 	.word	0x0000a020
        /*0ba4*/ 	.short	0x010a
        /*0ba6*/ 	.byte	0xff
	.zero		1


	//   ....[110]....
        /*0ba8*/ 	.word	0x00017920
        /*0bac*/ 	.word	0x00000003
        /*0bb0*/ 	.word	0x0000a058
        /*0bb4*/ 	.short	0x010a
        /*0bb6*/ 	.byte	0xff
	.zero		1


	//   ....[111]....
        /*0bb8*/ 	.word	0x00017980
        /*0bbc*/ 	.word	0x00000000
        /*0bc0*/ 	.word	0x0000a008
        /*0bc4*/ 	.short	0x010a
        /*0bc6*/ 	.byte	0xff
	.zero		1


	//   ....[112]....
        /*0bc8*/ 	.word	0x000179e0
        /*0bcc*/ 	.word	0x00000003
        /*0bd0*/ 	.word	0x0000a068
        /*0bd4*/ 	.short	0x010a
        /*0bd6*/ 	.byte	0xff
	.zero		1


	//   ....[113]....
        /*0bd8*/ 	.word	0x00017a40
        /*0bdc*/ 	.word	0x00000000
        /*0be0*/ 	.word	0x0000a028
        /*0be4*/ 	.short	0x010a
        /*0be6*/ 	.byte	0xff
	.zero		1


	//   ....[114]....
        /*0be8*/ 	.word	0x00017aa0
        /*0bec*/ 	.word	0x00000003
        /*0bf0*/ 	.word	0x0000a0a0
        /*0bf4*/ 	.short	0x010a
        /*0bf6*/ 	.byte	0xff
	.zero		1


	//   ....[115]....
        /*0bf8*/ 	.word	0x00017b00
        /*0bfc*/ 	.word	0x00000004
        /*0c00*/ 	.word	0x0000a058
        /*0c04*/ 	.short	0x010a
        /*0c06*/ 	.byte	0xff
	.zero		1


	//   ....[116]....
        /*0c08*/ 	.word	0x00017b60
        /*0c0c*/ 	.word	0x00000003
        /*0c10*/ 	.word	0x0000a020
        /*0c14*/ 	.short	0x010a
        /*0c16*/ 	.byte	0xff
	.zero		1


	//   ....[117]....
        /*0c18*/ 	.word	0x00017bc0
        /*0c1c*/ 	.word	0x00000000
        /*0c20*/ 	.word	0x0000a0a8
        /*0c24*/ 	.short	0x010a
        /*0c26*/ 	.byte	0xff
	.zero		1


	//   ....[118]....
        /*0c28*/ 	.word	0x00017c20
        /*0c2c*/ 	.word	0x00000000
        /*0c30*/ 	.word	0x0000a068
        /*0c34*/ 	.short	0x010a
        /*0c36*/ 	.byte	0xff
	.zero		1


	//   ....[119]....
        /*0c38*/ 	.word	0x00017c80
        /*0c3c*/ 	.word	0x00000000
        /*0c40*/ 	.word	0x0000a020
        /*0c44*/ 	.short	0x010a
        /*0c46*/ 	.byte	0xff
	.zero		1


	//   ....[120]....
        /*0c48*/ 	.word	0x00017ce0
        /*0c4c*/ 	.word	0x00000000
        /*0c50*/ 	.word	0x0000a0a0
        /*0c54*/ 	.short	0x010a
        /*0c56*/ 	.byte	0xff
	.zero		1


	//   ....[121]....
        /*0c58*/ 	.word	0x00017d40
        /*0c5c*/ 	.word	0x00000003
        /*0c60*/ 	.word	0x0000a058
        /*0c64*/ 	.short	0x010a
        /*0c66*/ 	.byte	0xff
	.zero		1


	//   ....[122]....
        /*0c68*/ 	.word	0x00017da0
        /*0c6c*/ 	.word	0x00000000
        /*0c70*/ 	.word	0x0000a0a8
        /*0c74*/ 	.short	0x010a
        /*0c76*/ 	.byte	0xff
	.zero		1


	//   ....[123]....
        /*0c78*/ 	.word	0x00017e00
        /*0c7c*/ 	.word	0x00000000
        /*0c80*/ 	.word	0x0000a068
        /*0c84*/ 	.short	0x010a
        /*0c86*/ 	.byte	0xff
	.zero		1


	//   ....[124]....
        /*0c88*/ 	.word	0x00017e50
        /*0c8c*/ 	.word	0x00000011
        /*0c90*/ 	.word	0x0000a0c0
        /*0c94*/ 	.short	0x010a
        /*0c96*/ 	.byte	0xff
	.zero		1


	//   ....[125]....
        /*0c98*/ 	.word	0x00017ea0
        /*0c9c*/ 	.word	0x00000011
        /*0ca0*/ 	.word	0x0000a0c8
        /*0ca4*/ 	.short	0x010a
        /*0ca6*/ 	.byte	0xff
	.zero		1


	//   ....[126]....
        /*0ca8*/ 	.word	0x00017f00
        /*0cac*/ 	.word	0x00000000
        /*0cb0*/ 	.word	0x0000a070
        /*0cb4*/ 	.short	0x010a
        /*0cb6*/ 	.byte	0xff
	.zero		1


	//   ....[127]....
        /*0cb8*/ 	.word	0x00017f60
        /*0cbc*/ 	.word	0x00000000
        /*0cc0*/ 	.word	0x0000a080
        /*0cc4*/ 	.short	0x010a
        /*0cc6*/ 	.byte	0xff
	.zero		1


	//   ....[128]....
        /*0cc8*/ 	.word	0x00017fc0
        /*0ccc*/ 	.word	0x00000000
        /*0cd0*/ 	.word	0x0000a070
        /*0cd4*/ 	.short	0x010a
        /*0cd6*/ 	.byte	0xff
	.zero		1


	//   ....[129]....
        /*0cd8*/ 	.word	0x00018020
        /*0cdc*/ 	.word	0x00000000
        /*0ce0*/ 	.word	0x0000a090
        /*0ce4*/ 	.short	0x010a
        /*0ce6*/ 	.byte	0xff
	.zero		1


	//   ....[130]....
        /*0ce8*/ 	.word	0x00018080
        /*0cec*/ 	.word	0x00000000
        /*0cf0*/ 	.word	0x0000a080
        /*0cf4*/ 	.short	0x010a
        /*0cf6*/ 	.byte	0xff
	.zero		1


	//   ....[131]....
        /*0cf8*/ 	.word	0x000180e0
        /*0cfc*/ 	.word	0x00000000
        /*0d00*/ 	.word	0x0000a098
        /*0d04*/ 	.short	0x010a
        /*0d06*/ 	.byte	0xff
	.zero		1


	//   ....[132]....
        /*0d08*/ 	.word	0x00018130
        /*0d0c*/ 	.word	0x0000001a
        /*0d10*/ 	.word	0x0000a070
        /*0d14*/ 	.short	0x010a
        /*0d16*/ 	.byte	0xff
	.zero		1


	//   ....[133]....
        /*0d18*/ 	.word	0x00018180
        /*0d1c*/ 	.word	0x0000001a
        /*0d20*/ 	.word	0x0000a090
        /*0d24*/ 	.short	0x010a
        /*0d26*/ 	.byte	0xff
	.zero		1


	//   ....[134]....
        /*0d28*/ 	.word	0x000181d0
        /*0d2c*/ 	.word	0x0000001a
        /*0d30*/ 	.word	0x0000a0c0
        /*0d34*/ 	.short	0x010a
        /*0d36*/ 	.byte	0xff
	.zero		1


	//   ....[135]....
        /*0d38*/ 	.word	0x00018220
        /*0d3c*/ 	.word	0x0000001a
        /*0d40*/ 	.word	0x0000a080
        /*0d44*/ 	.short	0x010a
        /*0d46*/ 	.byte	0xff
	.zero		1


	//   ....[136]....
        /*0d48*/ 	.word	0x00018270
        /*0d4c*/ 	.word	0x0000001a
        /*0d50*/ 	.word	0x0000a098
        /*0d54*/ 	.short	0x010a
        /*0d56*/ 	.byte	0xff
	.zero		1


	//   ....[137]....
        /*0d58*/ 	.word	0x000182c0
        /*0d5c*/ 	.word	0x0000001a
        /*0d60*/ 	.word	0x0000a0c8
        /*0d64*/ 	.short	0x010a
        /*0d66*/ 	.byte	0xff
	.zero		1


	//   ....[138]....
        /*0d68*/ 	.word	0x00018320
        /*0d6c*/ 	.word	0x00000000
        /*0d70*/ 	.word	0x00000000
        /*0d74*/ 	.short	0x010a
        /*0d76*/ 	.byte	0xff
	.zero		1


	//   ....[139]....
        /*0d78*/ 	.word	0x00018380
        /*0d7c*/ 	.word	0x00000000
        /*0d80*/ 	.word	0x00000000
        /*0d84*/ 	.short	0x010a
        /*0d86*/ 	.byte	0xff
	.zero		1


	//   ....[140]....
        /*0d88*/ 	.word	0x000183e0
        /*0d8c*/ 	.word	0x00000004
        /*0d90*/ 	.word	0x00000000
        /*0d94*/ 	.short	0x010a
        /*0d96*/ 	.byte	0xff
	.zero		1


	//   ....[141]....
        /*0d98*/ 	.word	0x00018440
        /*0d9c*/ 	.word	0x00000005
        /*0da0*/ 	.word	0x00000000
        /*0da4*/ 	.short	0x010a
        /*0da6*/ 	.byte	0xff
	.zero		1


	//   ....[142]....
        /*0da8*/ 	.word	0x000184a0
        /*0dac*/ 	.word	0x00000003
        /*0db0*/ 	.word	0x00000000
        /*0db4*/ 	.short	0x010a
        /*0db6*/ 	.byte	0xff
	.zero		1


	//   ....[143]....
        /*0db8*/ 	.word	0x00018500
        /*0dbc*/ 	.word	0x00000000
        /*0dc0*/ 	.word	0x00000000
        /*0dc4*/ 	.short	0x010a
        /*0dc6*/ 	.byte	0xff
	.zero		1


	//   ....[144]....
        /*0dc8*/ 	.word	0x00018560
        /*0dcc*/ 	.word	0x00000003
        /*0dd0*/ 	.word	0x00000000
        /*0dd4*/ 	.short	0x010a
        /*0dd6*/ 	.byte	0xff
	.zero		1


	//   ....[145]....
        /*0dd8*/ 	.word	0x000185c0
        /*0ddc*/ 	.word	0x00000003
        /*0de0*/ 	.word	0x00000000
        /*0de4*/ 	.short	0x010a
        /*0de6*/ 	.byte	0xff
	.zero		1


	//   ....[146]....
        /*0de8*/ 	.word	0x00018620
        /*0dec*/ 	.word	0x00000003
        /*0df0*/ 	.word	0x00000000
        /*0df4*/ 	.short	0x010a
        /*0df6*/ 	.byte	0xff
	.zero		1


	//   ....[147]....
        /*0df8*/ 	.word	0x00018680
        /*0dfc*/ 	.word	0x00000000
        /*0e00*/ 	.word	0x00000000
        /*0e04*/ 	.short	0x010a
        /*0e06*/ 	.byte	0xff
	.zero		1


	//   ....[148]....
        /*0e08*/ 	.word	0x000186e0
        /*0e0c*/ 	.word	0x00000000
        /*0e10*/ 	.word	0x0000a010
        /*0e14*/ 	.short	0x010a
        /*0e16*/ 	.byte	0xff
	.zero		1


	//   ....[149]....
        /*0e18*/ 	.word	0x00018740
        /*0e1c*/ 	.word	0x00000000
        /*0e20*/ 	.word	0x0000a038
        /*0e24*/ 	.short	0x010a
        /*0e26*/ 	.byte	0xff
	.zero		1


	//   ....[150]....
        /*0e28*/ 	.word	0x000187a0
        /*0e2c*/ 	.word	0x00000000
        /*0e30*/ 	.word	0x0000a018
        /*0e34*/ 	.short	0x010a
        /*0e36*/ 	.byte	0xff
	.zero		1


	//   ....[151]....
        /*0e38*/ 	.word	0x00018800
        /*0e3c*/ 	.word	0x00000000
        /*0e40*/ 	.word	0x0000a040
        /*0e44*/ 	.short	0x010a
        /*0e46*/ 	.byte	0xff
	.zero		1


	//   ....[152]....
        /*0e48*/ 	.word	0x00018860
        /*0e4c*/ 	.word	0x00000000
        /*0e50*/ 	.word	0x0000a038
        /*0e54*/ 	.short	0x010a
        /*0e56*/ 	.byte	0xff
	.zero		1


	//   ....[153]....
        /*0e58*/ 	.word	0x000188c0
        /*0e5c*/ 	.word	0x00000000
        /*0e60*/ 	.word	0x0000a038
        /*0e64*/ 	.short	0x010a
        /*0e66*/ 	.byte	0xff
	.zero		1


	//   ....[154]....
        /*0e68*/ 	.word	0x00018920
        /*0e6c*/ 	.word	0x00000000
        /*0e70*/ 	.word	0x0000a038
        /*0e74*/ 	.short	0x010a
        /*0e76*/ 	.byte	0xff
	.zero		1


	//   ....[155]....
        /*0e78*/ 	.word	0x00018980
        /*0e7c*/ 	.word	0x00000000
        /*0e80*/ 	.word	0x0000a038
        /*0e84*/ 	.short	0x010a
        /*0e86*/ 	.byte	0xff
	.zero		1


	//   ....[156]....
        /*0e88*/ 	.word	0x000189e0
        /*0e8c*/ 	.word	0x00000000
        /*0e90*/ 	.word	0x0000a038
        /*0e94*/ 	.short	0x010a
        /*0e96*/ 	.byte	0xff
	.zero		1


	//   ....[157]....
        /*0e98*/ 	.word	0x00018a40
        /*0e9c*/ 	.word	0x00000000
        /*0ea0*/ 	.word	0x0000a038
        /*0ea4*/ 	.short	0x010a
        /*0ea6*/ 	.byte	0xff
	.zero		1


	//   ....[158]....
        /*0ea8*/ 	.word	0x00018aa0
        /*0eac*/ 	.word	0x00000000
        /*0eb0*/ 	.word	0x0000a038
        /*0eb4*/ 	.short	0x010a
        /*0eb6*/ 	.byte	0xff
	.zero		1


	//   ....[159]....
        /*0eb8*/ 	.word	0x00018b00
        /*0ebc*/ 	.word	0x00000000
        /*0ec0*/ 	.word	0x0000a038
        /*0ec4*/ 	.short	0x010a
        /*0ec6*/ 	.byte	0xff
	.zero		1


	//   ....[160]....
        /*0ec8*/ 	.word	0x00018b60
        /*0ecc*/ 	.word	0x00000000
        /*0ed0*/ 	.word	0x0000a038
        /*0ed4*/ 	.short	0x010a
        /*0ed6*/ 	.byte	0xff
	.zero		1


	//   ....[161]....
        /*0ed8*/ 	.word	0x00018bc0
        /*0edc*/ 	.word	0x00000000
        /*0ee0*/ 	.word	0x0000a038
        /*0ee4*/ 	.short	0x010a
        /*0ee6*/ 	.byte	0xff
	.zero		1


	//   ....[162]....
        /*0ee8*/ 	.word	0x00018c20
        /*0eec*/ 	.word	0x00000000
        /*0ef0*/ 	.word	0x0000a0b0
        /*0ef4*/ 	.short	0x010a
        /*0ef6*/ 	.byte	0xff
	.zero		1


	//   ....[163]....
        /*0ef8*/ 	.word	0x00018c80
        /*0efc*/ 	.word	0x00000000
        /*0f00*/ 	.word	0x0000a0b8
        /*0f04*/ 	.short	0x010a
        /*0f06*/ 	.byte	0xff
	.zero		1


	//----- nvinfo : EIATTR_NUM_MBARRIERS
	.align		4
.L_66:
        /*0f08*/ 	.byte	0x03, 0x38
        /*0f0a*/ 	.short	0x001c


	//----- nvinfo : EIATTR_EXIT_INSTR_OFFSETS
	.align		4
        /*0f0c*/ 	.byte	0x04, 0x1c
        /*0f0e*/ 	.short	(.L_68 - .L_67)


	//   ....[0]....
.L_67:
        /*0f10*/ 	.word	0x000017c0


	//   ....[1]....
        /*0f14*/ 	.word	0x00001a40


	//   ....[2]....
        /*0f18*/ 	.word	0x00003c50


	//   ....[3]....
        /*0f1c*/ 	.word	0x00003c90


	//   ....[4]....
        /*0f20*/ 	.word	0x00003d00


	//   ....[5]....
        /*0f24*/ 	.word	0x000072d0


	//   ....[6]....
        /*0f28*/ 	.word	0x0000a890


	//   ....[7]....
        /*0f2c*/ 	.word	0x0000a930


	//   ....[8]....
        /*0f30*/ 	.word	0x000151a0


	//   ....[9]....
        /*0f34*/ 	.word	0x00015230


	//   ....[10]....
        /*0f38*/ 	.word	0x000152d0


	//   ....[11]....
        /*0f3c*/ 	.word	0x00015b80


	//   ....[12]....
        /*0f40*/ 	.word	0x00016cd0


	//   ....[13]....
        /*0f44*/ 	.word	0x00017110


	//   ....[14]....
        /*0f48*/ 	.word	0x00017180


	//   ....[15]....
        /*0f4c*/ 	.word	0x00017840


	//----- nvinfo : EIATTR_INDIRECT_BRANCH_TARGETS
	.align		4
.L_68:
        /*0f50*/ 	.byte	0x04, 0x34
        /*0f52*/ 	.short	(.L_70 - .L_69)


	//   ....[0]....
.L_69:
        /*0f54*/ 	.word	.L_x_465@srel
        /*0f58*/ 	.short	0x0
        /*0f5a*/ 	.short	0x0
        /*0f5c*/ 	.word	0x3
        /*0f60*/ 	.word	.L_x_466@srel
        /*0f64*/ 	.word	.L_x_467@srel
        /*0f68*/ 	.word	.L_x_468@srel


	//----- nvinfo : EIATTR_MAX_THREADS
	.align		4
.L_70:
        /*0f6c*/ 	.byte	0x04, 0x05
        /*0f6e*/ 	.short	(.L_72 - .L_71)
.L_71:
        /*0f70*/ 	.word	0x00000200
        /*0f74*/ 	.word	0x00000001
        /*0f78*/ 	.word	0x00000001


	//----- nvinfo : EIATTR_CRS_STACK_SIZE
	.align		4
.L_72:
        /*0f7c*/ 	.byte	0x04, 0x1e
        /*0f7e*/ 	.short	(.L_74 - .L_73)
.L_73:
        /*0f80*/ 	.word	0x00000000


	//----- nvinfo : EIATTR_CBANK_PARAM_SIZE
	.align		4
.L_74:
        /*0f84*/ 	.byte	0x03, 0x19
        /*0f86*/ 	.short	0x0600


	//----- nvinfo : EIATTR_PARAM_CBANK
	.align		4
        /*0f88*/ 	.byte	0x04, 0x0a
        /*0f8a*/ 	.short	(.L_76 - .L_75)
	.align		4
.L_75:
        /*0f8c*/ 	.word	index@(.nv.constant0._ZN7cutlass13device_kernelINS_4fmha6kernel36Sm100FmhaFwdKernelTmaWarpspecializedIN4cute5tupleIJiiiNS5_IJNS5_IJiiEEEiEEEEEENS1_10collective38Sm100FmhaFwdMainloopTmaWarpspecializedINS_6half_tEffNS5_IJNS4_1CILi256EEENSC_ILi128EEENSC_ILi32EEEEEENS5_IJiNSC_ILi1EEES7_EEENS5_IJiSH_NS5_IJNS5_IJNSC_ILi0EEEiEEEiEEEEEESM_NS9_12ResidualMaskENS5_IJNSC_ILi2EEESH_SH_EEENSC_ILb0EEEEENS9_38Sm100FmhaFwdEpilogueTmaWarpspecializedISB_fNS5_IJSE_SF_SE_EEESI_NS5_IJSH_S7_EEESQ_EENS2_23IndividualTileSchedulerENS2_41Sm100FmhaCtxKernelWarpspecializedScheduleEEEEEvNT_6ParamsE)
        /*0f90*/ 	.short	0x0380
        /*0f92*/ 	.short	0x0600


	//----- nvinfo : EIATTR_SW_WAR
	.align		4
.L_76:
        /*0f94*/ 	.byte	0x04, 0x36
        /*0f96*/ 	.short	(.L_78 - .L_77)
.L_77:
        /*0f98*/ 	.word	0x00000008
.L_78:


//--------------------- .nv.callgraph             --------------------------
	.section	.nv.callgraph,"",@"SHT_CUDA_CALLGRAPH"
	.align	4
	.sectionentsize	8
	.align		4
        /*0000*/ 	.word	0x00000000
	.align		4
        /*0004*/ 	.word	0xffffffff
	.align		4
        /*0008*/ 	.word	index@(_ZN7cutlass13device_kernelINS_4fmha6kernel36Sm100FmhaFwdKernelTmaWarpspecializedIN4cute5tupleIJiiiNS5_IJNS5_IJiiEEEiEEEEEENS1_10collective38Sm100FmhaFwdMainloopTmaWarpspecializedINS_6half_tEffNS5_IJNS4_1CILi256EEENSC_ILi128EEENSC_ILi32EEEEEENS5_IJiNSC_ILi1EEES7_EEENS5_IJiSH_NS5_IJNS5_IJNSC_ILi0EEEiEEEiEEEEEESM_NS9_12ResidualMaskENS5_IJNSC_ILi2EEESH_SH_EEENSC_ILb0EEEEENS9_38Sm100FmhaFwdEpilogueTmaWarpspecializedISB_fNS5_IJSE_SF_SE_EEESI_NS5_IJSH_S7_EEESQ_EENS2_23IndividualTileSchedulerENS2_41Sm100FmhaCtxKernelWarpspecializedScheduleEEEEEvNT_6ParamsE)
	.align		4
        /*000c*/ 	.word	index@(__assertfail)
	.align		4
        /*0010*/ 	.word	index@(_ZN7cutlass13device_kernelINS_4fmha6kernel36Sm100FmhaFwdKernelTmaWarpspecializedIN4cute5tupleIJiiiNS5_IJNS5_IJiiEEEiEEEEEENS1_10collective38Sm100FmhaFwdMainloopTmaWarpspecializedINS_6half_tEffNS5_IJNS4_1CILi256EEENSC_ILi128EEENSC_ILi32EEEEEENS5_IJiNSC_ILi1EEES7_EEENS5_IJiSH_NS5_IJNS5_IJNSC_ILi0EEEiEEEiEEEEEESM_NS9_12ResidualMaskENS5_IJNSC_ILi2EEESH_SH_EEENSC_ILb0EEEEENS9_38Sm100FmhaFwdEpilogueTmaWarpspecializedISB_fNS5_IJSE_SF_SE_EEESI_NS5_IJSH_S7_EEESQ_EENS2_23IndividualTileSchedulerENS2_41Sm100FmhaCtxKernelWarpspecializedScheduleEEEEEvNT_6ParamsE)
	.align		4
        /*0014*/ 	.word	index@(vprintf)
	.align		4
        /*0018*/ 	.word	0x00000000
	.align		4
        /*001c*/ 	.word	0xfffffffe
	.align		4
        /*0020*/ 	.word	0x00000000
	.align		4
        /*0024*/ 	.word	0xfffffffd
	.align		4
        /*0028*/ 	.word	0x00000000
	.align		4
        /*002c*/ 	.word	0xfffffffc


//--------------------- .nv.constant4             --------------------------
	.section	.nv.constant4,"a",@progbits
	.align	8
	.align		8
.nv.constant4:
        /*0000*/ 	.dword	vprintf
	.align		8
        /*0008*/ 	.dword	__assertfail
	.align		8
        /*0010*/ 	.dword	__unnamed_1
	.align		8
        /*0018*/ 	.dword	__unnamed_2
	.align		8
        /*0020*/ 	.dword	__unnamed_3
	.align		8
        /*0028*/ 	.dword	__unnamed_4
	.align		8
        /*0030*/ 	.dword	__unnamed_5
	.align		8
        /*0038*/ 	.dword	__unnamed_6
	.align		8
        /*0040*/ 	.dword	__unnamed_7
	.align		8
        /*0048*/ 	.dword	_ZN39_INTERNAL_5a883f73_4_k_cu_50807d86_31024cuda3std3__45__cpo5beginE
	.align		8
        /*0050*/ 	.dword	_ZN39_INTERNAL_5a883f73_4_k_cu_50807d86_31024cuda3std3__45__cpo3endE
	.align		8
        /*0058*/ 	.dword	_ZN39_INTERNAL_5a883f73_4_k_cu_50807d86_31024cuda3std3__45__cpo6cbeginE
	.align		8
        /*0060*/ 	.dword	_ZN39_INTERNAL_5a883f73_4_k_cu_50807d86_31024cuda3std3__45__cpo4cendE
	.align		8
        /*0068*/ 	.dword	_ZN39_INTERNAL_5a883f73_4_k_cu_50807d86_31024cuda3std3__441_GLOBAL__N__5a883f73_4_k_cu_50807d86_31026ignoreE
	.align		8
        /*0070*/ 	.dword	_ZN39_INTERNAL_5a883f73_4_k_cu_50807d86_31024cuda3std3__419piecewise_constructE
	.align		8
        /*0078*/ 	.dword	_ZN39_INTERNAL_5a883f73_4_k_cu_50807d86_31024cuda3std3__48in_placeE
	.align		8
        /*0080*/ 	.dword	_ZN39_INTERNAL_5a883f73_4_k_cu_50807d86_31024cuda3std6ranges3__45__cpo4swapE
	.align		8
        /*0088*/ 	.dword	_ZN39_INTERNAL_5a883f73_4_k_cu_50807d86_31024cuda3std6ranges3__45__cpo9iter_moveE
	.align		8
        /*0090*/ 	.dword	_ZN39_INTERNAL_5a883f73_4_k_cu_50807d86_31024cute7productE
	.align		8
        /*0098*/ 	.dword	_ZN39_INTERNAL_5a883f73_4_k_cu_50807d86_31024cute1_E
	.align		8
        /*00a0*/ 	.dword	$str$22
	.align		8
        /*00a8*/ 	.dword	$str$23
	.align		8
        /*00b0*/ 	.dword	$str$26
	.align		8
        /*00b8*/ 	.dword	$str$27
	.align		8
        /*00c0*/ 	.dword	$str$28
	.align		8
        /*00c8*/ 	.dword	$str$29
	.align		8
        /*00d0*/ 	.dword	$str$30
	.align		8
        /*00d8*/ 	.dword	$str$31
	.align		8
        /*00e0*/ 	.dword	$str$32
	.align		8
        /*00e8*/ 	.dword	$str$33
	.align		8
        /*00f0*/ 	.dword	$str$34
	.align		8
        /*00f8*/ 	.dword	$str$35
	.align		8
        /*0100*/ 	.dword	$str$36
	.align		8
        /*0108*/ 	.dword	$str$37


//--------------------- .nv.constant2._ZN7cutlass13device_kernelINS_4fmha6kernel36Sm100FmhaFwdKernelTmaWarpspecializedIN4cute5tupleIJiiiNS5_IJNS5_IJiiEEEiEEEEEENS1_10collective38Sm100FmhaFwdMainloopTmaWarpspecializedINS_6half_tEffNS5_IJNS4_1CILi256EEENSC_ILi128EEENSC_ILi32EEEEEENS5_IJiNSC_ILi1EEES7_EEENS5_IJiSH_NS5_IJNS5_IJNSC_ILi0EEEiEEEiEEEEEESM_NS9_12ResidualMaskENS5_IJNSC_ILi2EEESH_SH_EEENSC_ILb0EEEEENS9_38Sm100FmhaFwdEpilogueTmaWarpspecializedISB_fNS5_IJSE_SF_SE_EEESI_NS5_IJSH_S7_EEESQ_EENS2_23IndividualTileSchedulerENS2_41Sm100FmhaCtxKernelWarpspecializedScheduleEEEEEvNT_6ParamsE --------------------------
	.section	.nv.constant2._ZN7cutlass13device_kernelINS_4fmha6kernel36Sm100FmhaFwdKernelTmaWarpspecializedIN4cute5tupleIJiiiNS5_IJNS5_IJiiEEEiEEEEEENS1_10collective38Sm100FmhaFwdMainloopTmaWarpspecializedINS_6half_tEffNS5_IJNS4_1CILi256EEENSC_ILi128EEENSC_ILi32EEEEEENS5_IJiNSC_ILi1EEES7_EEENS5_IJiSH_NS5_IJNS5_IJNSC_ILi0EEEiEEEiEEEEEESM_NS9_12ResidualMaskENS5_IJNSC_ILi2EEESH_SH_EEENSC_ILb0EEEEENS9_38Sm100FmhaFwdEpilogueTmaWarpspecializedISB_fNS5_IJSE_SF_SE_EEESI_NS5_IJSH_S7_EEESQ_EENS2_23IndividualTileSchedulerENS2_41Sm100FmhaCtxKernelWarpspecializedScheduleEEEEEvNT_6ParamsE,"a",@progbits
	.sectionflags	@""
	.align	4
.nv.constant2._ZN7cutlass13device_kernelINS_4fmha6kernel36Sm100FmhaFwdKernelTmaWarpspecializedIN4cute5tupleIJiiiNS5_IJNS5_IJiiEEEiEEEEEENS1_10collective38Sm100FmhaFwdMainloopTmaWarpspecializedINS_6half_tEffNS5_IJNS4_1CILi256EEENSC_ILi128EEENSC_ILi32EEEEEENS5_IJiNSC_ILi1EEES7_EEENS5_IJiSH_NS5_IJNS5_IJNSC_ILi0EEEiEEEiEEEEEESM_NS9_12ResidualMaskENS5_IJNSC_ILi2EEESH_SH_EEENSC_ILb0EEEEENS9_38Sm100FmhaFwdEpilogueTmaWarpspecializedISB_fNS5_IJSE_SF_SE_EEESI_NS5_IJSH_S7_EEESQ_EENS2_23IndividualTileSchedulerENS2_41Sm100FmhaCtxKernelWarpspecializedScheduleEEEEEvNT_6ParamsE:
        /*0000*/ 	.byte	0x40, 0x52, 0x01, 0x00, 0x20, 0x71, 0x01, 0x00, 0x10, 0x52, 0x01, 0x00


//--------------------- .text._ZN7cutlass13device_kernelINS_4fmha6kernel36Sm100FmhaFwdKernelTmaWarpspecializedIN4cute5tupleIJiiiNS5_IJNS5_IJiiEEEiEEEEEENS1_10collective38Sm100FmhaFwdMainloopTmaWarpspecializedINS_6half_tEffNS5_IJNS4_1CILi256EEENSC_ILi128EEENSC_ILi32EEEEEENS5_IJiNSC_ILi1EEES7_EEENS5_IJiSH_NS5_IJNS5_IJNSC_ILi0EEEiEEEiEEEEEESM_NS9_12ResidualMaskENS5_IJNSC_ILi2EEESH_SH_EEENSC_ILb0EEEEENS9_38Sm100FmhaFwdEpilogueTmaWarpspecializedISB_fNS5_IJSE_SF_SE_EEESI_NS5_IJSH_S7_EEESQ_EENS2_23IndividualTileSchedulerENS2_41Sm100FmhaCtxKernelWarpspecializedScheduleEEEEEvNT_6ParamsE --------------------------
	.section	.text._ZN7cutlass13device_kernelINS_4fmha6kernel36Sm100FmhaFwdKernelTmaWarpspecializedIN4cute5tupleIJiiiNS5_IJNS5_IJiiEEEiEEEEEENS1_10collective38Sm100FmhaFwdMainloopTmaWarpspecializedINS_6half_tEffNS5_IJNS4_1CILi256EEENSC_ILi128EEENSC_ILi32EEEEEENS5_IJiNSC_ILi1EEES7_EEENS5_IJiSH_NS5_IJNS5_IJNSC_ILi0EEEiEEEiEEEEEESM_NS9_12ResidualMaskENS5_IJNSC_ILi2EEESH_SH_EEENSC_ILb0EEEEENS9_38Sm100FmhaFwdEpilogueTmaWarpspecializedISB_fNS5_IJSE_SF_SE_EEESI_NS5_IJSH_S7_EEESQ_EENS2_23IndividualTileSchedulerENS2_41Sm100FmhaCtxKernelWarpspecializedScheduleEEEEEvNT_6ParamsE,"ax",@progbits
	.align	128
.text._ZN7cutlass13device_kernelINS_4fmha6kernel36Sm100FmhaFwdKernelTmaWarpspecializedIN4cute5tupleIJiiiNS5_IJNS5_IJiiEEEiEEEEEENS1_10collective38Sm100FmhaFwdMainloopTmaWarpspecializedINS_6half_tEffNS5_IJNS4_1CILi256EEENSC_ILi128EEENSC_ILi32EEEEEENS5_IJiNSC_ILi1EEES7_EEENS5_IJiSH_NS5_IJNS5_IJNSC_ILi0EEEiEEEiEEEEEESM_NS9_12ResidualMaskENS5_IJNSC_ILi2EEESH_SH_EEENSC_ILb0EEEEENS9_38Sm100FmhaFwdEpilogueTmaWarpspecializedISB_fNS5_IJSE_SF_SE_EEESI_NS5_IJSH_S7_EEESQ_EENS2_23IndividualTileSchedulerENS2_41Sm100FmhaCtxKernelWarpspecializedScheduleEEEEEvNT_6ParamsE:
        .type           _ZN7cutlass13device_kernelINS_4fmha6kernel36Sm100FmhaFwdKernelTmaWarpspecializedIN4cute5tupleIJiiiNS5_IJNS5_IJiiEEEiEEEEEENS1_10collective38Sm100FmhaFwdMainloopTmaWarpspecializedINS_6half_tEffNS5_IJNS4_1CILi256EEENSC_ILi128EEENSC_ILi32EEEEEENS5_IJiNSC_ILi1EEES7_EEENS5_IJiSH_NS5_IJNS5_IJNSC_ILi0EEEiEEEiEEEEEESM_NS9_12ResidualMaskENS5_IJNSC_ILi2EEESH_SH_EEENSC_ILb0EEEEENS9_38Sm100FmhaFwdEpilogueTmaWarpspecializedISB_fNS5_IJSE_SF_SE_EEESI_NS5_IJSH_S7_EEESQ_EENS2_23IndividualTileSchedulerENS2_41Sm100FmhaCtxKernelWarpspecializedScheduleEEEEEvNT_6ParamsE,@function
        .size           _ZN7cutlass13device_kernelINS_4fmha6kernel36Sm100FmhaFwdKernelTmaWarpspecializedIN4cute5tupleIJiiiNS5_IJNS5_IJiiEEEiEEEEEENS1_10collective38Sm100FmhaFwdMainloopTmaWarpspecializedINS_6half_tEffNS5_IJNS4_1CILi256EEENSC_ILi128EEENSC_ILi32EEEEEENS5_IJiNSC_ILi1EEES7_EEENS5_IJiSH_NS5_IJNS5_IJNSC_ILi0EEEiEEEiEEEEEESM_NS9_12ResidualMaskENS5_IJNSC_ILi2EEESH_SH_EEENSC_ILb0EEEEENS9_38Sm100FmhaFwdEpilogueTmaWarpspecializedISB_fNS5_IJSE_SF_SE_EEESI_NS5_IJSH_S7_EEESQ_EENS2_23IndividualTileSchedulerENS2_41Sm100FmhaCtxKernelWarpspecializedScheduleEEEEEvNT_6ParamsE,(.L_x_469 - _ZN7cutlass13device_kernelINS_4fmha6kernel36Sm100FmhaFwdKernelTmaWarpspecializedIN4cute5tupleIJiiiNS5_IJNS5_IJiiEEEiEEEEEENS1_10collective38Sm100FmhaFwdMainloopTmaWarpspecializedINS_6half_tEffNS5_IJNS4_1CILi256EEENSC_ILi128EEENSC_ILi32EEEEEENS5_IJiNSC_ILi1EEES7_EEENS5_IJiSH_NS5_IJNS5_IJNSC_ILi0EEEiEEEiEEEEEESM_NS9_12ResidualMaskENS5_IJNSC_ILi2EEESH_SH_EEENSC_ILb0EEEEENS9_38Sm100FmhaFwdEpilogueTmaWarpspecializedISB_fNS5_IJSE_SF_SE_EEESI_NS5_IJSH_S7_EEESQ_EENS2_23IndividualTileSchedulerENS2_41Sm100FmhaCtxKernelWarpspecializedScheduleEEEEEvNT_6ParamsE)
        .other          _ZN7cutlass13device_kernelINS_4fmha6kernel36Sm100FmhaFwdKernelTmaWarpspecializedIN4cute5tupleIJiiiNS5_IJNS5_IJiiEEEiEEEEEENS1_10collective38Sm100FmhaFwdMainloopTmaWarpspecializedINS_6half_tEffNS5_IJNS4_1CILi256EEENSC_ILi128EEENSC_ILi32EEEEEENS5_IJiNSC_ILi1EEES7_EEENS5_IJiSH_NS5_IJNS5_IJNSC_ILi0EEEiEEEiEEEEEESM_NS9_12ResidualMaskENS5_IJNSC_ILi2EEESH_SH_EEENSC_ILb0EEEEENS9_38Sm100FmhaFwdEpilogueTmaWarpspecializedISB_fNS5_IJSE_SF_SE_EEESI_NS5_IJSH_S7_EEESQ_EENS2_23IndividualTileSchedulerENS2_41Sm100FmhaCtxKernelWarpspecializedScheduleEEEEEvNT_6ParamsE,@"STO_CUDA_ENTRY STV_DEFAULT"
_ZN7cutlass13device_kernelINS_4fmha6kernel36Sm100FmhaFwdKernelTmaWarpspecializedIN4cute5tupleIJiiiNS5_IJNS5_IJiiEEEiEEEEEENS1_10collective38Sm100FmhaFwdMainloopTmaWarpspecializedINS_6half_tEffNS5_IJNS4_1CILi256EEENSC_ILi128EEENSC_ILi32EEEEEENS5_IJiNSC_ILi1EEES7_EEENS5_IJiSH_NS5_IJNS5_IJNSC_ILi0EEEiEEEiEEEEEESM_NS9_12ResidualMaskENS5_IJNSC_ILi2EEESH_SH_EEENSC_ILb0EEEEENS9_38Sm100FmhaFwdEpilogueTmaWarpspecializedISB_fNS5_IJSE_SF_SE_EEESI_NS5_IJSH_S7_EEESQ_EENS2_23IndividualTileSchedulerENS2_41Sm100FmhaCtxKernelWarpspecializedScheduleEEEEEvNT_6ParamsE:
[----:B------:R-:W1:Y:S02]  /*0000*/  LDC R1, c[0x0][0x37c] ;  /* 0x0000df00ff017b82 */ /* 0x000e640000000800 */
[----:B-1----:R-:W-:Y:S01]  /*0010*/  IADD3 R1, PT, PT, R1, -0x78, RZ ;  /* 0xffffff8801017810 */ /* 0x002fe20007ffe0ff */
[----:B------:R-:W1:Y:S01]  /*0020*/  S2R R18, SR_TID.X ;  /* 0x0000000000127919 */ /* 0x000e620000002100 */
[----:B------:R-:W2:Y:S01]  /*0030*/  LDCU UR5, c[0x0][0x2f8] ;  /* 0x00005f00ff0577ac */ /* 0x000ea20008000800 */
[----:B------:R-:W3:Y:S01]  /*0040*/  LDCU UR4, c[0x0][0x2fc] ;  /* 0x00005f80ff0477ac */ /* 0x000ee20008000800 */
[----:B------:R-:W-:Y:S02]  /*0050*/  UPLOP3.LUT UP2, UPT, UPT, UPT, UPT, 0x40, 0x4 ;  /* 0x000000000004789c */ /* 0x000fe40003f4e870 */
[----:B------:R-:W-:Y:S02]  /*0060*/  UPLOP3.LUT UP1, UPT, UPT, UPT, UPT, 0x80, 0x8 ;  /* 0x000000000008789c */ /* 0x000fe40003f2f070 */
[----:B------:R-:W-:-:S02]  /*0070*/  UP2UR UR38, UPR, URZ, 0x4 ;  /* 0x00000004ff267883 */ /* 0x000fc40008000000 */
[----:B------:R-:W-:Y:S02]  /*0080*/  UPLOP3.LUT UP2, UPT, UPT, UPT, UPT, 0x80, 0x8 ;  /* 0x000000000008789c */ /* 0x000fe40003f4f070 */
[----:B------:R-:W-:Y:S01]  /*0090*/  UPLOP3.LUT UP0, UPT, UPT, UPT, UPT, 0x40, 0x4 ;  /* 0x000000000004789c */ /* 0x000fe20003f0e870 */
[----:B--2---:R-:W-:Y:S01]  /*00a0*/  IADD3 R23, P0, PT, R1, UR5, RZ ;  /* 0x0000000501177c10 */ /* 0x004fe2000ff1e0ff */
[----:B------:R-:W-:Y:S02]  /*00b0*/  UPLOP3.LUT UP6, UPT, UPT, UPT, UPT, 0x40, 0x4 ;  /* 0x000000000004789c */ /* 0x000fe40003fce870 */
[----:B------:R-:W-:Y:S02]  /*00c0*/  UPLOP3.LUT UP5, UPT, UPT, UPT, UPT, 0x40, 0x4 ;  /* 0x000000000004789c */ /* 0x000fe40003fae870 */
[----:B------:R-:W-:Y:S01]  /*00d0*/  UPLOP3.LUT UP4, UPT, UPT, UPT, UPT, 0x40, 0x4 ;  /* 0x000000000004789c */ /* 0x000fe20003f8e870 */
[----:B---3--:R-:W-:Y:S01]  /*00e0*/  IMAD.X R22, RZ, RZ, UR4, P0 ;  /* 0x00000004ff167e24 */ /* 0x008fe200080e06ff */
[----:B------:R-:W-:Y:S01]  /*00f0*/  UP2UR UR51, UPR, URZ, 0x4 ;  /* 0x00000004ff337883 */ /* 0x000fe20008000000 */
[----:B-1----:R-:W-:-:S05]  /*0100*/  SHF.R.U32.HI R17, RZ, 0x5, R18 ;  /* 0x00000005ff117819 */ /* 0x002fca0000011612 */
[----:B------:R-:W1:Y:S02]  /*0110*/  SHFL.IDX PT, R0, R17, RZ, 0x1f ;  /* 0x00001fff11007589 */ /* 0x000e6400000e0000 */
[----:B-1----:R-:W-:-:S04]  /*0120*/  SHF.R.S32.HI R3, RZ, 0x1f, R0 ;  /* 0x0000001fff037819 */ /* 0x002fc80000011400 */
[----:B------:R-:W-:-:S04]  /*0130*/  LEA.HI R2, R3, R0, RZ, 0x2 ;  /* 0x0000000003027211 */ /* 0x000fc800078f10ff */
[----:B------:R-:W-:-:S04]  /*0140*/  SHF.R.S32.HI R2, RZ, 0x2, R2 ;  /* 0x00000002ff027819 */ /* 0x000fc80000011402 */
[----:B------:R-:W-:-:S13]  /*0150*/  ISETP.NE.AND P1, PT, R2, RZ, PT ;  /* 0x000000ff0200720c */ /* 0x000fda0003f25270 */
[----:B------:R-:W-:Y:S05]  /*0160*/  @!P1 BRA `(.L_x_0) ;  /* 0x0000000400249947 */ /* 0x000fea0003800000 */
[----:B------:R-:W-:-:S13]  /*0170*/  ISETP.NE.AND P0, PT, R2, 0x2, PT ;  /* 0x000000020200780c */ /* 0x000fda0003f05270 */
[----:B------:R-:W-:Y:S05]  /*0180*/  @!P0 BRA `(.L_x_1) ;  /* 0x0000000000f48947 */ /* 0x000fea0003800000 */
[----:B------:R-:W-:-:S13]  /*0190*/  ISETP.NE.AND P0, PT, R2, 0x1, PT ;  /* 0x000000010200780c */ /* 0x000fda0003f05270 */
[----:B------:R-:W-:Y:S05]  /*01a0*/  @P0 BRA `(.L_x_2) ;  /* 0x00000000002c0947 */ /* 0x000fea0003800000 */
[----:B------:R-:W-:Y:S01]  /*01b0*/  HFMA2 R2, -RZ, RZ, 0, 5.9604644775390625e-08 ;  /* 0x00000001ff027431 */ /* 0x000fe200000001ff */
[----:B------:R-:W-:Y:S02]  /*01c0*/  UPLOP3.LUT UP3, UPT, UPT, UPT, UPT, 0x40, 0x4 ;  /* 0x000000000004789c */ /* 0x000fe40003f6e870 */
[----:B------:R-:W-:Y:S02]  /*01d0*/  UPLOP3.LUT UP2, UPT, UPT, UPT, UPT, 0x40, 0x4 ;  /* 0x000000000004789c */ /* 0x000fe40003f4e870 */
[----:B------:R-:W-:Y:S02]  /*01e0*/  UPLOP3.LUT UP1, UPT, UPT, UPT, UPT, 0x80, 0x8 ;  /* 0x000000000008789c */ /* 0x000fe40003f2f070 */
[----:B------:R-:W-:Y:S02]  /*01f0*/  UPLOP3.LUT UP0, UPT, UPT, UPT, UPT, 0x40, 0x4 ;  /* 0x000000000004789c */ /* 0x000fe40003f0e870 */
[----:B------:R-:W-:Y:S02]  /*0200*/  UPLOP3.LUT UP6, UPT, UPT, UPT, UPT, 0x40, 0x4 ;  /* 0x000000000004789c */ /* 0x000fe40003fce870 */
[----:B------:R-:W-:-:S02]  /*0210*/  UPLOP3.LUT UP5, UPT, UPT, UPT, UPT, 0x40, 0x4 ;  /* 0x000000000004789c */ /* 0x000fc40003fae870 */
[----:B------:R-:W-:Y:S02]  /*0220*/  UPLOP3.LUT UP4, UPT, UPT, UPT, UPT, 0x80, 0x8 ;  /* 0x000000000008789c */ /* 0x000fe40003f8f070 */
[----:B------:R-:W-:Y:S02]  /*0230*/  UP2UR UR38, UPR, URZ, 0x8 ;  /* 0x00000008ff267883 */ /* 0x000fe40008000000 */
[----:B------:R-:W-:Y:S01]  /*0240*/  UP2UR UR51, UPR, URZ, 0x4 ;  /* 0x00000004ff337883 */ /* 0x000fe20008000000 */
[----:B------:R-:W-:Y:S11]  /*0250*/  BRA `(.L_x_0) ;  /* 0x0000000000e87947 */ /* 0x000ff60003800000 */
.L_x_2:
[----:B------:R-:W-:Y:S01]  /*0260*/  ISETP.NE.AND P0, PT, R0, 0xc, PT ;  /* 0x0000000c0000780c */ /* 0x000fe20003f05270 */
[----:B------:R-:W-:Y:S01]  /*0270*/  UPLOP3.LUT UP2, UPT, UPT, UPT, UPT, 0x40, 0x4 ;  /* 0x000000000004789c */ /* 0x000fe20003f4e870 */
[----:B------:R-:W-:Y:S01]  /*0280*/  HFMA2 R2, -RZ, RZ, 0, 1.78813934326171875e-07 ;  /* 0x00000003ff027431 */ /* 0x000fe200000001ff */
[----:B------:R-:W-:Y:S02]  /*0290*/  UPLOP3.LUT UP1, UPT, UPT, UPT, UPT, 0x80, 0x8 ;  /* 0x000000000008789c */ /* 0x000fe40003f2f070 */
[----:B------:R-:W-:Y:S02]  /*02a0*/  UP2UR UR38, UPR, URZ, 0x4 ;  /* 0x00000004ff267883 */ /* 0x000fe40008000000 */
[----:B------:R-:W-:Y:S02]  /*02b0*/  UPLOP3.LUT UP2, UPT, UPT, UPT, UPT, 0x40, 0x4 ;  /* 0x000000000004789c */ /* 0x000fe40003f4e870 */
[----:B------:R-:W-:Y:S02]  /*02c0*/  UPLOP3.LUT UP0, UPT, UPT, UPT, UPT, 0x40, 0x4 ;  /* 0x000000000004789c */ /* 0x000fe40003f0e870 */
[----:B------:R-:W-:-:S02]  /*02d0*/  UPLOP3.LUT UP6, UPT, UPT, UPT, UPT, 0x40, 0x4 ;  /* 0x000000000004789c */ /* 0x000fc40003fce870 */
[----:B------:R-:W-:Y:S02]  /*02e0*/  UPLOP3.LUT UP5, UPT, UPT, UPT, UPT, 0x80, 0x8 ;  /* 0x000000000008789c */ /* 0x000fe40003faf070 */
[----:B------:R-:W-:Y:S02]  /*02f0*/  UPLOP3.LUT UP4, UPT, UPT, UPT, UPT, 0x40, 0x4 ;  /* 0x000000000004789c */ /* 0x000fe40003f8e870 */
[----:B------:R-:W-:Y:S01]  /*0300*/  UP2UR UR51, UPR, URZ, 0x4 ;  /* 0x00000004ff337883 */ /* 0x000fe20008000000 */
[----:B------:R-:W-:Y:S11]  /*0310*/  @!P0 BRA `(.L_x_0) ;  /* 0x0000000000b88947 */ /* 0x000ff60003800000 */
[----:B------:R-:W-:-:S13]  /*0320*/  ISETP.NE.AND P0, PT, R0, 0xe, PT ;  /* 0x0000000e0000780c */ /* 0x000fda0003f05270 */
[----:B------:R-:W-:Y:S05]  /*0330*/  @!P0 BRA `(.L_x_3) ;  /* 0x00000000005c8947 */ /* 0x000fea0003800000 */
[----:B------:R-:W-:-:S13]  /*0340*/  ISETP.NE.AND P0, PT, R0, 0xd, PT ;  /* 0x0000000d0000780c */ /* 0x000fda0003f05270 */
[----:B------:R-:W-:Y:S05]  /*0350*/  @P0 BRA `(.L_x_4) ;  /* 0x00000000002c0947 */ /* 0x000fea0003800000 */
[----:B------:R-:W-:Y:S01]  /*0360*/  HFMA2 R2, -RZ, RZ, 0, 2.384185791015625e-07 ;  /* 0x00000004ff027431 */ /* 0x000fe200000001ff */
        /* <DEDUP_REMOVED lines=10> */
.L_x_4:
[----:B------:R-:W-:Y:S01]  /*0410*/  HFMA2 R2, -RZ, RZ, 0, 3.5762786865234375e-07 ;  /* 0x00000006ff027431 */ /* 0x000fe200000001ff */
[----:B------:R-:W-:Y:S02]  /*0420*/  UPLOP3.LUT UP3, UPT, UPT, UPT, UPT, 0x40, 0x4 ;  /* 0x000000000004789c */ /* 0x000fe40003f6e870 */
[----:B------:R-:W-:Y:S02]  /*0430*/  UPLOP3.LUT UP2, UPT, UPT, UPT, UPT, 0x40, 0x4 ;  /* 0x000000000004789c */ /* 0x000fe40003f4e870 */
[----:B------:R-:W-:Y:S02]  /*0440*/  UPLOP3.LUT UP0, UPT, UPT, UPT, UPT, 0x40, 0x4 ;  /* 0x000000000004789c */ /* 0x000fe40003f0e870 */
[----:B------:R-:W-:Y:S02]  /*0450*/  UPLOP3.LUT UP6, UPT, UPT, UPT, UPT, 0x40, 0x4 ;  /* 0x000000000004789c */ /* 0x000fe40003fce870 */
[----:B------:R-:W-:Y:S02]  /*0460*/  UPLOP3.LUT UP5, UPT, UPT, UPT, UPT, 0x40, 0x4 ;  /* 0x000000000004789c */ /* 0x000fe40003fae870 */
[----:B------:R-:W-:-:S02]  /*0470*/  UPLOP3.LUT UP4, UPT, UPT, UPT, UPT, 0x40, 0x4 ;  /* 0x000000000004789c */ /* 0x000fc40003f8e870 */
[----:B------:R-:W-:Y:S02]  /*0480*/  UP2UR UR38, UPR, URZ, 0x8 ;  /* 0x00000008ff267883 */ /* 0x000fe40008000000 */
[----:B------:R-:W-:Y:S01]  /*0490*/  UP2UR UR51, UPR, URZ, 0x4 ;  /* 0x00000004ff337883 */ /* 0x000fe20008000000 */
[----:B------:R-:W-:Y:S11]  /*04a0*/  BRA `(.L_x_0) ;  /* 0x0000000000547947 */ /* 0x000ff60003800000 */
.L_x_3:
[----:B------:R-:W-:Y:S01]  /*04b0*/  HFMA2 R2, -RZ, RZ, 0, 2.98023223876953125e-07 ;  /* 0x00000005ff027431 */ /* 0x000fe200000001ff */
        /* <DEDUP_REMOVED lines=10> */
.L_x_1:
[----:B------:R-:W-:Y:S01]  /*0560*/  HFMA2 R2, -RZ, RZ, 0, 1.1920928955078125e-07 ;  /* 0x00000002ff027431 */ /* 0x000fe200000001ff */
        /* <DEDUP_REMOVED lines=8> */
[----:B------:R-:W-:-:S12]  /*05f0*/  UP2UR UR51, UPR, URZ, 0x4 ;  /* 0x00000004ff337883 */ /* 0x000fd80008000000 */
.L_x_0:
[----:B------:R-:W-:Y:S01]  /*0600*/  ELECT P0, URZ, PT ;  /* 0x0000000000ff782f */ /* 0x000fe20003800000 */
[----:B------:R-:W-:Y:S03]  /*0610*/  BSSY.RECONVERGENT B0, `(.L_x_5) ;  /* 0x000000f000007945 */ /* 0x000fe60003800200 */
[----:B------:R-:W-:Y:S02]  /*0620*/  PLOP3.LUT P2, PT, P0, PT, UP0, 0x5d, 0xd5 ;  /* 0x0000000000d5781c */ /* 0x000fe4000074eb0d */
[----:B------:R-:W-:-:S11]  /*0630*/  PLOP3.LUT P1, PT, P0, PT, UP6, 0x5d, 0xd5 ;  /* 0x0000000000d5781c */ /* 0x000fd6000072eb6d */
[----:B------:R-:W-:Y:S05]  /*0640*/  @P2 BRA `(.L_x_6) ;  /* 0x00000000002c2947 */ /* 0x000fea0003800000 */
[----:B------:R-:W1:Y:S02]  /*0650*/  LDCU.64 UR4, c[0x0][0x348] ;  /* 0x00006900ff0477ac */ /* 0x000e640008000a00 */
[----:B-1----:R-:W-:-:S04]  /*0660*/  UIADD3 UR8, UP0, UPT, UR4, 0x80, URZ ;  /* 0x0000008004087890 */ /* 0x002fc8000ff1e0ff */
[----:B------:R-:W-:Y:S02]  /*0670*/  UIADD3.X UR9, UPT, UPT, URZ, UR5, URZ, UP0, !UPT ;  /* 0x00000005ff097290 */ /* 0x000fe400087fe4ff */
[----:B------:R-:W-:-:S04]  /*0680*/  UIADD3 UR6, UP0, UPT, UR4, 0x180, URZ ;  /* 0x0000018004067890 */ /* 0x000fc8000ff1e0ff */
[----:B------:R-:W-:Y:S02]  /*0690*/  UIADD3.X UR7, UPT, UPT, URZ, UR5, URZ, UP0, !UPT ;  /* 0x00000005ff077290 */ /* 0x000fe400087fe4ff */
[----:B------:R-:W-:Y:S01]  /*06a0*/  UIADD3 UR4, UP0, UPT, UR4, 0x280, URZ ;  /* 0x0000028004047890 */ /* 0x000fe2000ff1e0ff */
[----:B------:R1:W-:Y:S03]  /*06b0*/  UTMACCTL.PF [UR8] ;  /* 0x00000000080079b9 */ /* 0x0003e60008040000 */
[----:B------:R-:W-:-:S03]  /*06c0*/  UIADD3.X UR5, UPT, UPT, URZ, UR5, URZ, UP0, !UPT ;  /* 0x00000005ff057290 */ /* 0x000fc600087fe4ff */
[----:B------:R1:W-:Y:S06]  /*06d0*/  UTMACCTL.PF [UR6] ;  /* 0x00000000060079b9 */ /* 0x0003ec0008040000 */
[----:B------:R1:W-:Y:S02]  /*06e0*/  UTMACCTL.PF [UR4] ;  /* 0x00000000040079b9 */ /* 0x0003e40008040000 */
[----:B-1----:R-:W-:Y:S01]  /*06f0*/  NOP ;  /* 0x0000000000007918 */ /* 0x002fe20000000000 */
.L_x_6:
[----:B------:R-:W-:Y:S05]  /*0700*/  BSYNC.RECONVERGENT B0 ;  /* 0x0000000000007941 */ /* 0x000fea0003800200 */
.L_x_5:
[----:B------:R-:W-:Y:S04]  /*0710*/  BSSY.RECONVERGENT B0, `(.L_x_7) ;  /* 0x000001b000007945 */ /* 0x000fe80003800200 */
[----:B------:R-:W-:Y:S05]  /*0720*/  @P1 BRA `(.L_x_8) ;  /* 0x0000000000241947 */ /* 0x000fea0003800000 */
[----:B------:R-:W1:Y:S01]  /*0730*/  LDCU.64 UR4, c[0x0][0x348] ;  /* 0x00006900ff0477ac */ /* 0x000e620008000a00 */
[----:B------:R-:W-:Y:S02]  /*0740*/  PLOP3.LUT P6, PT, PT, PT, PT, 0x80, 0x8 ;  /* 0x000000000008781c */ /* 0x000fe40003fcf070 */
[----:B------:R-:W-:Y:S02]  /*0750*/  PLOP3.LUT P5, PT, PT, PT, PT, 0x8, 0x80 ;  /* 0x000000000080781c */ /* 0x000fe40003fae170 */
[----:B------:R-:W-:Y:S02]  /*0760*/  PLOP3.LUT P4, PT, PT, PT, PT, 0x80, 0x8 ;  /* 0x000000000008781c */ /* 0x000fe40003f8f070 */
[----:B------:R-:W-:Y:S01]  /*0770*/  PLOP3.LUT P3, PT, PT, PT, PT, 0x80, 0x8 ;  /* 0x000000000008781c */ /* 0x000fe20003f6f070 */
[----:B-1----:R-:W-:-:S04]  /*0780*/  UIADD3 UR4, UP0, UPT, UR4, 0x400, URZ ;  /* 0x0000040004047890 */ /* 0x002fc8000ff1e0ff */
[----:B------:R-:W-:-:S09]  /*0790*/  UIADD3.X UR5, UPT, UPT, URZ, UR5, URZ, UP0, !UPT ;  /* 0x00000005ff057290 */ /* 0x000fd200087fe4ff */
[----:B------:R1:W-:Y:S02]  /*07a0*/  UTMACCTL.PF [UR4] ;  /* 0x00000000040079b9 */ /* 0x0003e40008040000 */
[----:B-1----:R-:W-:Y:S05]  /*07b0*/  BRA `(.L_x_9) ;  /* 0x0000000000407947 */ /* 0x002fea0003800000 */
.L_x_8:
[----:B------:R-:W-:-:S13]  /*07c0*/  ISETP.NE.AND P1, PT, R2, 0x3, PT ;  /* 0x000000030200780c */ /* 0x000fda0003f25270 */
[----:B------:R-:W-:Y:S05]  /*07d0*/  @!P1 BRA `(.L_x_10) ;  /* 0x0000000000289947 */ /* 0x000fea0003800000 */
[----:B------:R-:W-:Y:S02]  /*07e0*/  ISETP.NE.AND P1, PT, R2, 0x4, PT ;  /* 0x000000040200780c */ /* 0x000fe40003f25270 */
[----:B------:R-:W-:Y:S02]  /*07f0*/  PLOP3.LUT P4, PT, PT, PT, PT, 0x80, 0x8 ;  /* 0x000000000008781c */ /* 0x000fe40003f8f070 */
[----:B------:R-:W-:Y:S02]  /*0800*/  PLOP3.LUT P5, PT, PT, PT, PT, 0x8, 0x80 ;  /* 0x000000000080781c */ /* 0x000fe40003fae170 */
[----:B------:R-:W-:Y:S02]  /*0810*/  PLOP3.LUT P6, PT, PT, PT, PT, 0x80, 0x8 ;  /* 0x000000000008781c */ /* 0x000fe40003fcf070 */
[----:B------:R-:W-:-:S05]  /*0820*/  PLOP3.LUT P3, PT, PT, PT, PT, 0x80, 0x8 ;  /* 0x000000000008781c */ /* 0x000fca0003f6f070 */
[----:B------:R-:W-:Y:S08]  /*0830*/  @P1 BRA `(.L_x_9) ;  /* 0x0000000000201947 */ /* 0x000ff00003800000 */
[----:B------:R-:W-:Y:S02]  /*0840*/  PLOP3.LUT P5, PT, PT, PT, PT, 0x8, 0x80 ;  /* 0x000000000080781c */ /* 0x000fe40003fae170 */
[----:B------:R-:W-:Y:S02]  /*0850*/  PLOP3.LUT P6, PT, PT, PT, PT, 0x8, 0x80 ;  /* 0x000000000080781c */ /* 0x000fe40003fce170 */
[----:B------:R-:W-:Y:S01]  /*0860*/  PLOP3.LUT P3, PT, PT, PT, PT, 0x8, 0x80 ;  /* 0x000000000080781c */ /* 0x000fe20003f6e170 */
[----:B------:R-:W-:-:S12]  /*0870*/  BRA `(.L_x_9) ;  /* 0x0000000000107947 */ /* 0x000fd80003800000 */
.L_x_10:
[----:B------:R-:W-:Y:S02]  /*0880*/  PLOP3.LUT P6, PT, PT, PT, PT, 0x8, 0x80 ;  /* 0x000000000080781c */ /* 0x000fe40003fce170 */
[----:B------:R-:W-:Y:S02]  /*0890*/  PLOP3.LUT P5, PT, PT, PT, PT, 0x80, 0x8 ;  /* 0x000000000008781c */ /* 0x000fe40003faf070 */
[----:B------:R-:W-:Y:S02]  /*08a0*/  PLOP3.LUT P4, PT, PT, PT, PT, 0x8, 0x80 ;  /* 0x000000000080781c */ /* 0x000fe40003f8e170 */
[----:B------:R-:W-:-:S13]  /*08b0*/  PLOP3.LUT P3, PT, PT, PT, PT, 0x80, 0x8 ;  /* 0x000000000008781c */ /* 0x000fda0003f6f070 */
.L_x_9:
[----:B------:R-:W-:Y:S05]  /*08c0*/  BSYNC.RECONVERGENT B0 ;  /* 0x0000000000007941 */ /* 0x000fea0003800200 */
.L_x_7:
[----:B------:R-:W1:Y:S01]  /*08d0*/  SHFL.IDX PT, R0, R17, RZ, 0x1f ;  /* 0x00001fff11007589 */ /* 0x000e6200000e0000 */
[----:B------:R-:W-:Y:S02]  /*08e0*/  ISETP.NE.AND P1, PT, R2, 0x3, PT ;  /* 0x000000030200780c */ /* 0x000fe40003f25270 */
[----:B------:R-:W-:Y:S02]  /*08f0*/  PLOP3.LUT P0, PT, P0, PT, UP1, 0xae, 0xea ;  /* 0x0000000000ea781c */ /* 0x000fe4000070f51e */
[----:B-1----:R-:W-:-:S13]  /*0900*/  ISETP.NE.AND P2, PT, R0, RZ, PT ;  /* 0x000000ff0000720c */ /* 0x002fda0003f45270 */
[----:B------:R-:W-:Y:S05]  /*0910*/  @P2 BRA `(.L_x_11) ;  /* 0x0000000000382947 */ /* 0x000fea0003800000 */
[----:B------:R-:W1:Y:S01]  /*0920*/  S2UR UR5, SR_CgaCtaId ;  /* 0x00000000000579c3 */ /* 0x000e620000008800 */
[----:B------:R-:W-:Y:S01]  /*0930*/  UMOV UR6, 0x400 ;  /* 0x0000040000067882 */ /* 0x000fe20000000000 */
[----:B------:R-:W-:Y:S01]  /*0940*/  UMOV UR4, 0x1 ;  /* 0x0000000100047882 */ /* 0x000fe20000000000 */
[----:B------:R-:W-:Y:S01]  /*0950*/  ELECT P2, URZ, PT ;  /* 0x0000000000ff782f */ /* 0x000fe20003840000 */
[----:B-1----:R-:W-:Y:S02]  /*0960*/  ULEA UR5, UR5, UR6, 0x18 ;  /* 0x0000000605057291 */ /* 0x002fe4000f8ec0ff */
[----:B------:R-:W-:-:S04]  /*0970*/  UIADD3 UR6, UPT, UPT, -UR4, 0x100000, URZ ;  /* 0x0010000004067890 */ /* 0x000fc8000fffe1ff */
[----:B------:R-:W-:Y:S02]  /*0980*/  USHF.L.U32 UR7, UR6, 0xb, URZ ;  /* 0x0000000b06077899 */ /* 0x000fe400080006ff */
[----:B------:R-:W-:Y:S01]  /*0990*/  USHF.L.U32 UR6, UR6, 0x1, URZ ;  /* 0x0000000106067899 */ /* 0x000fe200080006ff */
[----:B------:R-:W1:Y:S11]  /*09a0*/  FENCE.VIEW.ASYNC.S ;  /* 0x00000000000073c6 */ /* 0x000e760000000000 */
[----:B-1----:R1:W2:Y:S01]  /*09b0*/  SYNCS.EXCH.64 URZ, [UR5+0xa000], UR6 ;  /* 0x00a0000605ff75b2 */ /* 0x0022a20008000100 */
[----:B------:R1:W3:Y:S01]  /*09c0*/  SYNCS.EXCH.64 URZ, [UR5+0xa010], UR6 ;  /* 0x00a0100605ff75b2 */ /* 0x0002e20008000100 */
[----:B------:R1:W4:Y:S01]  /*09d0*/  SYNCS.EXCH.64 URZ, [UR5+0xa008], UR6 ;  /* 0x00a0080605ff75b2 */ /* 0x0003220008000100 */
[----:B------:R1:W1:Y:S01]  /*09e0*/  SYNCS.EXCH.64 URZ, [UR5+0xa018], UR6 ;  /* 0x00a0180605ff75b2 */ /* 0x0002620008000100 */
[----:B------:R-:W-:Y:S01]  /*09f0*/  NOP ;  /* 0x0000000000007918 */ /* 0x000fe20000000000 */
.L_x_11:
[----:B------:R-:W-:Y:S01]  /*0a00*/  NOP ;  /* 0x0000000000007918 */ /* 0x000fe20000000000 */
[----:B------:R-:W-:Y:S05]  /*0a10*/  @!P1 BRA `(.L_x_12) ;  /* 0x0000000000289947 */ /* 0x000fea0003800000 */
[----:B------:R-:W-:Y:S01]  /*0a20*/  ISETP.NE.AND P1, PT, R2, 0x4, PT ;  /* 0x000000040200780c */ /* 0x000fe20003f25270 */
[----:B------:R-:W-:Y:S02]  /*0a30*/  UPLOP3.LUT UP3, UPT, UPT, UPT, UPT, 0x80, 0x8 ;  /* 0x000000000008789c */ /* 0x000fe40003f6f070 */
[----:B------:R-:W-:Y:S02]  /*0a40*/  UPLOP3.LUT UP2, UPT, UPT, UPT, UPT, 0x40, 0x4 ;  /* 0x000000000004789c */ /* 0x000fe40003f4e870 */
[----:B------:R-:W-:Y:S02]  /*0a50*/  UPLOP3.LUT UP1, UPT, UPT, UPT, UPT, 0x80, 0x8 ;  /* 0x000000000008789c */ /* 0x000fe40003f2f070 */
[----:B------:R-:W-:-:S06]  /*0a60*/  UPLOP3.LUT UP0, UPT, UPT, UPT, UPT, 0x80, 0x8 ;  /* 0x000000000008789c */ /* 0x000fcc0003f0f070 */
[----:B------:R-:W-:Y:S05]  /*0a70*/  @P1 BRA `(.L_x_13) ;  /* 0x0000000000201947 */ /* 0x000fea0003800000 */
[----:B------:R-:W-:Y:S02]  /*0a80*/  UPLOP3.LUT UP2, UPT, UPT, UPT, UPT, 0x40, 0x4 ;  /* 0x000000000004789c */ /* 0x000fe40003f4e870 */
[----:B------:R-:W-:Y:S02]  /*0a90*/  UPLOP3.LUT UP3, UPT, UPT, UPT, UPT, 0x40, 0x4 ;  /* 0x000000000004789c */ /* 0x000fe40003f6e870 */
[----:B------:R-:W-:Y:S01]  /*0aa0*/  UPLOP3.LUT UP0, UPT, UPT, UPT, UPT, 0x40, 0x4 ;  /* 0x000000000004789c */ /* 0x000fe20003f0e870 */
[----:B------:R-:W-:Y:S05]  /*0ab0*/  BRA `(.L_x_13) ;  /* 0x0000000000107947 */ /* 0x000fea0003800000 */
.L_x_12:
[----:B------:R-:W-:Y:S02]  /*0ac0*/  UPLOP3.LUT UP3, UPT, UPT, UPT, UPT, 0x40, 0x4 ;  /* 0x000000000004789c */ /* 0x000fe40003f6e870 */
[----:B------:R-:W-:Y:S02]  /*0ad0*/  UPLOP3.LUT UP2, UPT, UPT, UPT, UPT, 0x80, 0x8 ;  /* 0x000000000008789c */ /* 0x000fe40003f4f070 */
[----:B------:R-:W-:Y:S02]  /*0ae0*/  UPLOP3.LUT UP1, UPT, UPT, UPT, UPT, 0x40, 0x4 ;  /* 0x000000000004789c */ /* 0x000fe40003f2e870 */
[----:B------:R-:W-:Y:S02]  /*0af0*/  UPLOP3.LUT UP0, UPT, UPT, UPT, UPT, 0x80, 0x8 ;  /* 0x000000000008789c */ /* 0x000fe40003f0f070 */
.L_x_13:
[----:B------:R-:W5:Y:S02]  /*0b00*/  SHFL.IDX PT, R0, R17, RZ, 0x1f ;  /* 0x00001fff11007589 */ /* 0x000f6400000e0000 */
[----:B-----5:R-:W-:-:S13]  /*0b10*/  ISETP.NE.AND P1, PT, R0, RZ, PT ;  /* 0x000000ff0000720c */ /* 0x020fda0003f25270 */
[----:B------:R-:W-:Y:S05]  /*0b20*/  @P1 BRA `(.L_x_14) ;  /* 0x0000000000401947 */ /* 0x000fea0003800000 */
[----:B-1----:R-:W1:Y:S01]  /*0b30*/  S2UR UR5, SR_CgaCtaId ;  /* 0x00000000000579c3 */ /* 0x002e620000008800 */
        /* <DEDUP_REMOVED lines=8> */
[----:B-1----:R1:W1:Y:S01]  /*0bc0*/  SYNCS.EXCH.64 URZ, [UR5+0xa020], UR6 ;  /* 0x00a0200605ff75b2 */ /* 0x0022620008000100 */
[----:B------:R1:W1:Y:S01]  /*0bd0*/  SYNCS.EXCH.64 URZ, [UR5+0xa038], UR6 ;  /* 0x00a0380605ff75b2 */ /* 0x0002620008000100 */
[----:B------:R1:W1:Y:S01]  /*0be0*/  SYNCS.EXCH.64 URZ, [UR5+0xa028], UR6 ;  /* 0x00a0280605ff75b2 */ /* 0x0002620008000100 */
[----:B------:R1:W1:Y:S01]  /*0bf0*/  SYNCS.EXCH.64 URZ, [UR5+0xa040], UR6 ;  /* 0x00a0400605ff75b2 */ /* 0x0002620008000100 */
[----:B------:R1:W1:Y:S01]  /*0c00*/  SYNCS.EXCH.64 URZ, [UR5+0xa030], UR6 ;  /* 0x00a0300605ff75b2 */ /* 0x0002620008000100 */
[----:B------:R1:W1:Y:S01]  /*0c10*/  SYNCS.EXCH.64 URZ, [UR5+0xa048], UR6 ;  /* 0x00a0480605ff75b2 */ /* 0x0002620008000100 */
[----:B------:R-:W-:Y:S01]  /*0c20*/  NOP ;  /* 0x0000000000007918 */ /* 0x000fe20000000000 */
.L_x_14:
[----:B------:R-:W5:Y:S01]  /*0c30*/  SHFL.IDX PT, R0, R17, RZ, 0x1f ;  /* 0x00001fff11007589 */ /* 0x000f6200000e0000 */
[----:B------:R-:W-:Y:S01]  /*0c40*/  NOP ;  /* 0x0000000000007918 */ /* 0x000fe20000000000 */
[----:B-----5:R-:W-:-:S13]  /*0c50*/  ISETP.NE.AND P1, PT, R0, RZ, PT ;  /* 0x000000ff0000720c */ /* 0x020fda0003f25270 */
[----:B------:R-:W-:Y:S05]  /*0c60*/  @P1 BRA `(.L_x_15) ;  /* 0x0000000000401947 */ /* 0x000fea0003800000 */
[----:B-1----:R-:W1:Y:S01]  /*0c70*/  S2UR UR6, SR_CgaCtaId ;  /* 0x00000000000679c3 */ /* 0x002e620000008800 */
[----:B------:R-:W-:Y:S01]  /*0c80*/  UMOV UR7, 0x400 ;  /* 0x0000040000077882 */ /* 0x000fe20000000000 */
[----:B------:R-:W-:Y:S01]  /*0c90*/  UMOV UR5, 0x1 ;  /* 0x0000000100057882 */ /* 0x000fe20000000000 */
[----:B------:R-:W-:Y:S01]  /*0ca0*/  UMOV UR4, 0x80 ;  /* 0x0000008000047882 */ /* 0x000fe20000000000 */
[----:B------:R-:W-:-:S04]  /*0cb0*/  UIADD3 UR8, UPT, UPT, -UR5, 0x100000, URZ ;  /* 0x0010000005087890 */ /* 0x000fc8000fffe1ff */
[----:B------:R-:W-:Y:S02]  /*0cc0*/  USHF.L.U32 UR9, UR8, 0xb, URZ ;  /* 0x0000000b08097899 */ /* 0x000fe400080006ff */
[----:B------:R-:W-:Y:S02]  /*0cd0*/  USHF.L.U32 UR8, UR8, 0x1, URZ ;  /* 0x0000000108087899 */ /* 0x000fe400080006ff */
[----:B------:R-:W-:-:S04]  /*0ce0*/  UIADD3 UR4, UPT, UPT, -UR4, 0x100000, URZ ;  /* 0x0010000004047890 */ /* 0x000fc8000fffe1ff */
[----:B------:R-:W-:Y:S02]  /*0cf0*/  USHF.L.U32 UR5, UR4, 0xb, URZ ;  /* 0x0000000b04057899 */ /* 0x000fe400080006ff */
[----:B------:R-:W-:Y:S01]  /*0d00*/  USHF.L.U32 UR4, UR4, 0x1, URZ ;  /* 0x0000000104047899 */ /* 0x000fe200080006ff */
[----:B------:R-:W-:Y:S01]  /*0d10*/  ELECT P1, URZ, PT ;  /* 0x0000000000ff782f */ /* 0x000fe20003820000 */
[----:B-1----:R-:W-:Y:S01]  /*0d20*/  ULEA UR6, UR6, UR7, 0x18 ;  /* 0x0000000706067291 */ /* 0x002fe2000f8ec0ff */
[----:B------:R-:W1:Y:S11]  /*0d30*/  FENCE.VIEW.ASYNC.S ;  /* 0x00000000000073c6 */ /* 0x000e760000000000 */
[----:B-1----:R1:W1:Y:S01]  /*0d40*/  SYNCS.EXCH.64 URZ, [UR6+0xa050], UR8 ;  /* 0x00a0500806ff75b2 */ /* 0x0022620008000100 */
[----:B------:R1:W1:Y:S01]  /*0d50*/  SYNCS.EXCH.64 URZ, [UR6+0xa058], UR4 ;  /* 0x00a0580406ff75b2 */ /* 0x0002620008000100 */
[----:B------:R-:W-:Y:S01]  /*0d60*/  NOP ;  /* 0x0000000000007918 */ /* 0x000fe20000000000 */
.L_x_15:
[----:B------:R-:W5:Y:S01]  /*0d70*/  SHFL.IDX PT, R0, R17, RZ, 0x1f ;  /* 0x00001fff11007589 */ /* 0x000f6200000e0000 */
[----:B-1----:R-:W-:Y:S01]  /*0d80*/  UP2UR UR4, UPR, URZ, 0x1 ;  /* 0x00000001ff047883 */ /* 0x002fe20008000000 */
[----:B------:R-:W-:Y:S01]  /*0d90*/  ISETP.NE.AND P2, PT, R2, 0x2, PT ;  /* 0x000000020200780c */ /* 0x000fe20003f45270 */
[----:B------:R-:W-:Y:S01]  /*0da0*/  UISETP.NE.AND UP0, UPT, UR51, URZ, UPT ;  /* 0x000000ff3300728c */ /* 0x000fe2000bf05270 */
[----:B------:R-:W-:Y:S01]  /*0db0*/  NOP ;  /* 0x0000000000007918 */ /* 0x000fe20000000000 */
[----:B------:R-:W-:Y:S02]  /*0dc0*/  USEL UR43, URZ, 0x2, !UP4 ;  /* 0x00000002ff2b7887 */ /* 0x000fe4000e000000 */
[----:B------:R-:W-:Y:S02]  /*0dd0*/  USEL UR44, URZ, 0x2, !UP0 ;  /* 0x00000002ff2c7887 */ /* 0x000fe4000c000000 */
[----:B------:R-:W-:Y:S02]  /*0de0*/  UISETP.NE.AND UP0, UPT, UR4, URZ, UPT ;  /* 0x000000ff0400728c */ /* 0x000fe4000bf05270 */
[----:B------:R-:W-:-:S02]  /*0df0*/  USEL UR44, UR44, 0x1, !UP5 ;  /* 0x000000012c2c7887 */ /* 0x000fc4000e800000 */
[----:B------:R-:W-:Y:S01]  /*0e00*/  USEL UR43, UR43, 0x1, !UP5 ;  /* 0x000000012b2b7887 */ /* 0x000fe2000e800000 */
[----:B-----5:R-:W-:-:S13]  /*0e10*/  ISETP.NE.AND P1, PT, R0, RZ, PT ;  /* 0x000000ff0000720c */ /* 0x020fda0003f25270 */
[----:B------:R-:W-:Y:S05]  /*0e20*/  @P1 BRA `(.L_x_16) ;  /* 0x0000000000401947 */ /* 0x000fea0003800000 */
[----:B------:R-:W1:Y:S01]  /*0e30*/  S2UR UR6, SR_CgaCtaId ;  /* 0x00000000000679c3 */ /* 0x000e620000008800 */
        /* <DEDUP_REMOVED lines=15> */
.L_x_16:
[----:B------:R-:W-:Y:S01]  /*0f30*/  NOP ;  /* 0x0000000000007918 */ /* 0x000fe20000000000 */
[----:B------:R-:W-:Y:S05]  /*0f40*/  @!P2 BRA `(.L_x_17) ;  /* 0x000000000024a947 */ /* 0x000fea0003800000 */
[----:B------:R-:W-:Y:S01]  /*0f50*/  ISETP.NE.AND P1, PT, R2, RZ, PT ;  /* 0x000000ff0200720c */ /* 0x000fe20003f25270 */
[----:B-1----:R-:W-:Y:S02]  /*0f60*/  UP2UR UR4, UPR, URZ, 0x1 ;  /* 0x00000001ff047883 */ /* 0x002fe40008000000 */
[----:B------:R-:W-:Y:S01]  /*0f70*/  UPLOP3.LUT UP0, UPT, UPT, UPT, UPT, 0x80, 0x8 ;  /* 0x000000000008789c */ /* 0x000fe20003f0f070 */
[----:B------:R-:W-:-:S03]  /*0f80*/  UMOV UR7, URZ ;  /* 0x000000ff00077c82 */ /* 0x000fc60008000000 */
[----:B------:R-:W-:Y:S02]  /*0f90*/  UP2UR UR37, UPR, URZ, 0x1 ;  /* 0x00000001ff257883 */ /* 0x000fe40008000000 */
[----:B------:R-:W-:-:S04]  /*0fa0*/  UISETP.NE.AND UP0, UPT, UR4, URZ, UPT ;  /* 0x000000ff0400728c */ /* 0x000fc8000bf05270 */
[----:B------:R-:W-:Y:S07]  /*0fb0*/  @P1 BRA `(.L_x_18) ;  /* 0x00000000001c1947 */ /* 0x000fee0003800000 */
[----:B------:R-:W-:Y:S01]  /*0fc0*/  UMOV UR7, 0x1 ;  /* 0x0000000100077882 */ /* 0x000fe20000000000 */
[----:B------:R-:W-:Y:S05]  /*0fd0*/  BRA `(.L_x_18) ;  /* 0x0000000000147947 */ /* 0x000fea0003800000 */
.L_x_17:
[----:B-1----:R-:W-:Y:S02]  /*0fe0*/  UP2UR UR4, UPR, URZ, 0x1 ;  /* 0x00000001ff047883 */ /* 0x002fe40008000000 */
[----:B------:R-:W-:Y:S01]  /*0ff0*/  UPLOP3.LUT UP0, UPT, UPT, UPT, UPT, 0x40, 0x4 ;  /* 0x000000000004789c */ /* 0x000fe20003f0e870 */
[----:B------:R-:W-:-:S03]  /*1000*/  UMOV UR7, 0x2 ;  /* 0x0000000200077882 */ /* 0x000fc60000000000 */
[----:B------:R-:W-:Y:S02]  /*1010*/  UP2UR UR37, UPR, URZ, 0x1 ;  /* 0x00000001ff257883 */ /* 0x000fe40008000000 */
[----:B------:R-:W-:Y:S02]  /*1020*/  UISETP.NE.AND UP0, UPT, UR4, URZ, UPT ;  /* 0x000000ff0400728c */ /* 0x000fe4000bf05270 */
.L_x_18:
[----:B------:R-:W1:Y:S02]  /*1030*/  SHFL.IDX PT, R0, R17, RZ, 0x1f ;  /* 0x00001fff11007589 */ /* 0x000e6400000e0000 */
[----:B-1----:R-:W-:-:S13]  /*1040*/  ISETP.NE.AND P1, PT, R0, RZ, PT ;  /* 0x000000ff0000720c */ /* 0x002fda0003f25270 */
[----:B------:R-:W-:Y:S05]  /*1050*/  @P1 BRA `(.L_x_19) ;  /* 0x0000000000301947 */ /* 0x000fea0003800000 */
[----:B------:R-:W1:Y:S01]  /*1060*/  S2UR UR5, SR_CgaCtaId ;  /* 0x00000000000579c3 */ /* 0x000e620000008800 */
[----:B------:R-:W-:Y:S01]  /*1070*/  UMOV UR6, 0x400 ;  /* 0x0000040000067882 */ /* 0x000fe20000000000 */
[----:B------:R-:W-:Y:S01]  /*1080*/  UMOV UR4, 0x80 ;  /* 0x0000008000047882 */ /* 0x000fe20000000000 */
[----:B------:R-:W-:Y:S01]  /*1090*/  ELECT P1, URZ, PT ;  /* 0x0000000000ff782f */ /* 0x000fe20003820000 */
[----:B------:R-:W-:-:S04]  /*10a0*/  UIADD3 UR8, UPT, UPT, -UR4, 0x100000, URZ ;  /* 0x0010000004087890 */ /* 0x000fc8000fffe1ff */
[----:B------:R-:W-:Y:S02]  /*10b0*/  USHF.L.U32 UR9, UR8, 0xb, URZ ;  /* 0x0000000b08097899 */ /* 0x000fe400080006ff */
[----:B------:R-:W-:Y:S02]  /*10c0*/  USHF.L.U32 UR8, UR8, 0x1, URZ ;  /* 0x0000000108087899 */ /* 0x000fe400080006ff */
[----:B-1----:R-:W-:Y:S01]  /*10d0*/  ULEA UR5, UR5, UR6, 0x18 ;  /* 0x0000000605057291 */ /* 0x002fe2000f8ec0ff */
[----:B------:R-:W1:Y:S11]  /*10e0*/  FENCE.VIEW.ASYNC.S ;  /* 0x00000000000073c6 */ /* 0x000e760000000000 */
[----:B-1----:R1:W1:Y:S01]  /*10f0*/  SYNCS.EXCH.64 URZ, [UR5+0xa070], UR8 ;  /* 0x00a0700805ff75b2 */ /* 0x0022620008000100 */
[----:B------:R1:W1:Y:S01]  /*1100*/  SYNCS.EXCH.64 URZ, [UR5+0xa078], UR8 ;  /* 0x00a0780805ff75b2 */ /* 0x0002620008000100 */
[----:B------:R-:W-:Y:S01]  /*1110*/  NOP ;  /* 0x0000000000007918 */ /* 0x000fe20000000000 */
.L_x_19:
[----:B------:R-:W-:Y:S01]  /*1120*/  NOP ;  /* 0x0000000000007918 */ /* 0x000fe20000000000 */
[----:B------:R-:W-:Y:S05]  /*1130*/  @!P2 BRA `(.L_x_20) ;  /* 0x000000000024a947 */ /* 0x000fea0003800000 */
[----:B------:R-:W-:Y:S01]  /*1140*/  ISETP.NE.AND P1, PT, R2, 0x1, PT ;  /* 0x000000010200780c */ /* 0x000fe20003f25270 */
[----:B------:R-:W-:Y:S02]  /*1150*/  UP2UR UR4, UPR, URZ, 0x1 ;  /* 0x00000001ff047883 */ /* 0x000fe40008000000 */
[----:B------:R-:W-:Y:S01]  /*1160*/  UPLOP3.LUT UP0, UPT, UPT, UPT, UPT, 0x80, 0x8 ;  /* 0x000000000008789c */ /* 0x000fe20003f0f070 */
[----:B------:R-:W-:-:S03]  /*1170*/  UMOV UR6, URZ ;  /* 0x000000ff00067c82 */ /* 0x000fc60008000000 */
[----:B------:R-:W-:Y:S02]  /*1180*/  UP2UR UR36, UPR, URZ, 0x1 ;  /* 0x00000001ff247883 */ /* 0x000fe40008000000 */
[----:B------:R-:W-:-:S04]  /*1190*/  UISETP.NE.AND UP0, UPT, UR4, URZ, UPT ;  /* 0x000000ff0400728c */ /* 0x000fc8000bf05270 */
[----:B------:R-:W-:Y:S07]  /*11a0*/  @P1 BRA `(.L_x_21) ;  /* 0x00000000001c1947 */ /* 0x000fee0003800000 */
[----:B------:R-:W-:Y:S01]  /*11b0*/  UMOV UR6, 0x1 ;  /* 0x0000000100067882 */ /* 0x000fe20000000000 */
[----:B------:R-:W-:Y:S05]  /*11c0*/  BRA `(.L_x_21) ;  /* 0x0000000000147947 */ /* 0x000fea0003800000 */
.L_x_20:
[----:B------:R-:W-:Y:S02]  /*11d0*/  UP2UR UR4, UPR, URZ, 0x1 ;  /* 0x00000001ff047883 */ /* 0x000fe40008000000 */
[----:B------:R-:W-:Y:S01]  /*11e0*/  UPLOP3.LUT UP0, UPT, UPT, UPT, UPT, 0x40, 0x4 ;  /* 0x000000000004789c */ /* 0x000fe20003f0e870 */
[----:B------:R-:W-:-:S03]  /*11f0*/  UMOV UR6, 0x2 ;  /* 0x0000000200067882 */ /* 0x000fc60000000000 */
[----:B------:R-:W-:Y:S02]  /*1200*/  UP2UR UR36, UPR, URZ, 0x1 ;  /* 0x00000001ff247883 */ /* 0x000fe40008000000 */
[----:B------:R-:W-:Y:S02]  /*1210*/  UISETP.NE.AND UP0, UPT, UR4, URZ, UPT ;  /* 0x000000ff0400728c */ /* 0x000fe4000bf05270 */
.L_x_21:
[----:B------:R-:W5:Y:S01]  /*1220*/  SHFL.IDX PT, R0, R17, RZ, 0x1f ;  /* 0x00001fff11007589 */ /* 0x000f6200000e0000 */
[----:B------:R-:W-:Y:S02]  /*1230*/  USEL UR42, URZ, 0x1, !UP4 ;  /* 0x00000001ff2a7887 */ /* 0x000fe4000e000000 */
[----:B------:R-:W-:Y:S01]  /*1240*/  USEL UR50, URZ, 0x1, UP4 ;  /* 0x00000001ff327887 */ /* 0x000fe2000a000000 */
        /* <DEDUP_REMOVED lines=13> */
[----:B------:R-:W-:Y:S01]  /*1320*/  NOP ;  /* 0x0000000000007918 */ /* 0x000fe20000000000 */
.L_x_22:
        /* <DEDUP_REMOVED lines=19> */
[----:B------:R1:W1:Y:S01]  /*1460*/  SYNCS.EXCH.64 URZ, [UR8+0xa098], UR10 ;  /* 0x00a0980a08ff75b2 */ /* 0x0002620008000100 */
[----:B------:R1:W1:Y:S01]  /*1470*/  SYNCS.EXCH.64 URZ, [UR8+0xa0a8], UR4 ;  /* 0x00a0a80408ff75b2 */ /* 0x0002620008000100 */
[----:B------:R-:W-:Y:S01]  /*1480*/  NOP ;  /* 0x0000000000007918 */ /* 0x000fe20000000000 */
.L_x_23:
        /* <DEDUP_REMOVED lines=22> */
.L_x_24:
[----:B------:R-:W5:Y:S01]  /*15f0*/  SHFL.IDX PT, R0, R17, RZ, 0x1f ;  /* 0x00001fff11007589 */ /* 0x000f6200000e0000 */
[----:B------:R-:W-:Y:S01]  /*1600*/  NOP ;  /* 0x0000000000007918 */ /* 0x000fe20000000000 */
        /* <DEDUP_REMOVED lines=14> */
.L_x_25:
[----:B------:R-:W-:Y:S01]  /*16f0*/  ISETP.GT.AND P1, PT, R2, 0x3, PT ;  /* 0x000000030200780c */ /* 0x000fe20003f24270 */
[----:B------:R-:W-:Y:S01]  /*1700*/  NOP ;  /* 0x0000000000007918 */ /* 0x000fe20000000000 */
[----:B-1234-:R-:W-:Y:S11]  /*1710*/  BAR.SYNC.DEFER_BLOCKING 0x0 ;  /* 0x0000000000007b1d */ /* 0x01eff60000010000 */
[----:B------:R-:W-:Y:S05]  /*1720*/  @P1 BRA `(.L_x_26) ;  /* 0x0000013800a01947 */ /* 0x000fea0003800000 */
[----:B------:R-:W-:-:S13]  /*1730*/  ISETP.GE.U32.AND P0, PT, R2, 0x2, PT ;  /* 0x000000020200780c */ /* 0x000fda0003f06070 */
[----:B------:R-:W-:Y:S05]  /*1740*/  @!P0 BRA `(.L_x_27) ;  /* 0x0000009000548947 */ /* 0x000fea0003800000 */
[----:B------:R-:W-:Y:S05]  /*1750*/  @!P2 BRA `(.L_x_28) ;  /* 0x000000240050a947 */ /* 0x000fea0003800000 */
[----:B------:R-:W-:-:S08]  /*1760*/  NOP ;  /* 0x0000000000007918 */ /* 0x000fd00000000000 */
[----:B------:R-:W1:-:S00]  /*1770*/  USETMAXREG.DEALLOC.CTAPOOL 0x20 ;  /* 0x00000020000079c8 */ /* 0x000e4000080e0500 */
[----:B------:R-:W2:Y:S08]  /*1780*/  S2UR UR4, SR_CTAID.X ;  /* 0x00000000000479c3 */ /* 0x000eb00000002500 */
[----:B-1----:R-:W1:Y:S01]  /*1790*/  LDC R0, c[0x0][0x380] ;  /* 0x0000e000ff007b82 */ /* 0x002e620000000800 */
[----:B--2---:R-:W-:-:S06]  /*17a0*/  USHF.L.U32 UR4, UR4, 0x8, URZ ;  /* 0x0000000804047899 */ /* 0x004fcc00080006ff */
[----:B-1----:R-:W-:-:S13]  /*17b0*/  ISETP.LE.U32.AND P0, PT, R0, UR4, PT ;  /* 0x0000000400007c0c */ /* 0x002fda000bf03070 */
[----:B------:R-:W-:Y:S05]  /*17c0*/  @P0 EXIT ;  /* 0x000000000000094d */ /* 0x000fea0003800000 */
[----:B------:R-:W1:Y:S01]  /*17d0*/  S2UR UR4, SR_CgaCtaId ;  /* 0x00000000000479c3 */ /* 0x000e620000008800 */
[----:B------:R-:W-:Y:S01]  /*17e0*/  UMOV UR6, 0x40 ;  /* 0x0000004000067882 */ /* 0x000fe20000000000 */
[----:B------:R-:W-:Y:S01]  /*17f0*/  NOP ;  /* 0x0000000000007918 */ /* 0x000fe20000000000 */
[----:B------:R-:W-:Y:S01]  /*1800*/  UMOV UR5, 0x400 ;  /* 0x0000040000057882 */ /* 0x000fe20000000000 */
[----:B-1----:R-:W-:Y:S02]  /*1810*/  ULEA UR6, UR4, UR6, 0x18 ;  /* 0x0000000604067291 */ /* 0x002fe4000f8ec0ff */
[----:B------:R-:W-:-:S07]  /*1820*/  ULEA UR4, UR4, UR5, 0x18 ;  /* 0x0000000504047291 */ /* 0x000fce000f8ec0ff */
[----:B------:R-:W1:Y:S02]  /*1830*/  LDS.U8 R0, [UR6+0x1c] ;  /* 0x00001c06ff007984 */ /* 0x000e640008000000 */
[----:B-1----:R-:W-:-:S13]  /*1840*/  ISETP.NE.AND P0, PT, R0, RZ, PT ;  /* 0x000000ff0000720c */ /* 0x002fda0003f05270 */
[----:B------:R-:W-:Y:S05]  /*1850*/  @P0 BRA `(.L_x_29) ;  /* 0x0000000000580947 */ /* 0x000fea0003800000 */
[----:B------:R-:W-:-:S13]  /*1860*/  ELECT P0, URZ, PT ;  /* 0x0000000000ff782f */ /* 0x000fda0003800000 */
[----:B------:R-:W-:Y:S05]  /*1870*/  @!P0 BRA `(.L_x_30) ;  /* 0x0000000000608947 */ /* 0x000fea0003800000 */
[----:B------:R-:W-:Y:S01]  /*1880*/  UMOV UR5, 0x10 ;  /* 0x0000001000057882 */ /* 0x000fe20000000000 */
[----:B------:R-:W-:Y:S01]  /*1890*/  HFMA2 R0, -RZ, RZ, 0, 5.9604644775390625e-08 ;  /* 0x00000001ff007431 */ /* 0x000fe200000001ff */
[----:B------:R-:W-:-:S03]  /*18a0*/  MOV R2, 0xffff ;  /* 0x0000ffff00027802 */ /* 0x000fc60000000f00 */
[----:B------:R-:W-:Y:S04]  /*18b0*/  DEPBAR.LE SB1, 0x36 ;  /* 0x00009d800000791a */ /* 0x000fe80000000000 */
[----:B------:R-:W1:Y:S02]  /*18c0*/  UTCATOMSWS.FIND_AND_SET.ALIGN UP0, UR5, UR5 ;  /* 0x00000005000575e3 */ /* 0x000e640008000800 */
[----:B-1----:R-:W-:Y:S01]  /*18d0*/  MOV R3, UR5 ;  /* 0x0000000500037c02 */ /* 0x002fe20008000f00 */
[----:B------:R-:W-:Y:S06]  /*18e0*/  BRA.U UP0, `(.L_x_31) ;  /* 0x0000000100187547 */ /* 0x000fec000b800000 */
.L_x_32:
[----:B------:R-:W-:Y:S05]  /*18f0*/  NANOSLEEP 0x64 ;  /* 0x000000640000795d */ /* 0x000fea0003800000 */
[----:B------:R-:W-:-:S05]  /*1900*/  UMOV UR5, 0x10 ;  /* 0x0000001000057882 */ /* 0x000fca0000000000 */
[----:B------:R-:W-:Y:S04]  /*1910*/  DEPBAR.LE SB1, 0x36 ;  /* 0x00009d800000791a */ /* 0x000fe80000000000 */
[----:B------:R-:W1:Y:S02]  /*1920*/  UTCATOMSWS.FIND_AND_SET.ALIGN UP0, UR5, UR5 ;  /* 0x00000005000575e3 */ /* 0x000e640008000800 */
[----:B-1----:R-:W-:Y:S01]  /*1930*/  MOV R3, UR5 ;  /* 0x0000000500037c02 */ /* 0x002fe20008000f00 */
[----:B------:R-:W-:Y:S05]  /*1940*/  BRA.U !UP0, `(.L_x_32) ;  /* 0xfffffffd08e87547 */ /* 0x000fea000b83ffff */
.L_x_31:
[-C--:B------:R-:W-:Y:S02]  /*1950*/  SHF.L.U32 R2, R2, R3.reuse, RZ ;  /* 0x0000000302027219 */ /* 0x080fe400000006ff */
[----:B------:R-:W-:Y:S01]  /*1960*/  SHF.L.U32 R0, R0, R3, RZ ;  /* 0x0000000300007219 */ /* 0x000fe200000006ff */
[----:B------:R-:W-:Y:S02]  /*1970*/  IMAD.SHL.U32 R3, R3, 0x20, RZ ;  /* 0x0000002003037824 */ /* 0x000fe400078e00ff */
[----:B------:R1:W-:Y:S04]  /*1980*/  ATOMS.OR RZ, [UR6+0x14], R2 ;  /* 0x00001402ffff798c */ /* 0x0003e8000b000006 */
[----:B------:R1:W-:Y:S04]  /*1990*/  ATOMS.OR RZ, [UR6+0x18], R0 ;  /* 0x00001800ffff798c */ /* 0x0003e8000b000006 */
[----:B------:R1:W-:Y:S01]  /*19a0*/  STS [UR4+0xa0e0], R3 ;  /* 0x00a0e003ff007988 */ /* 0x0003e20008000804 */
[----:B------:R-:W-:Y:S05]  /*19b0*/  BRA `(.L_x_30) ;  /* 0x0000000000107947 */ /* 0x000fea0003800000 */
.L_x_29:
[----:B------:R-:W-:Y:S02]  /*19c0*/  MOV R0, 0xffffffff ;  /* 0xffffffff00007802 */ /* 0x000fe40000000f00 */
[----:B------:R-:W-:-:S03]  /*19d0*/  MOV R2, 0x1a00 ;  /* 0x00001a0000027802 */ /* 0x000fc60000000f00 */
[----:B------:R1:W-:Y:S04]  /*19e0*/  STS [UR4+0xa0e0], R0 ;  /* 0x00a0e000ff007988 */ /* 0x0003e80008000804 */
[----:B-1----:R-:W-:Y:S05]  /*19f0*/  CALL.REL.NOINC `($__internal_1_$__cuda_sm10x_tcgen05_guardrail_trap_phase_invalid_during_alloc) ;  /* 0x0000017000c07944 */ /* 0x002fea0003c00000 */
.L_x_30:
[----:B------:R-:W-:Y:S05]  /*1a00*/  WARPSYNC.ALL ;  /* 0x0000000000007948 */ /* 0x000fea0003800000 */
[----:B------:R-:W2:Y:S02]  /*1a10*/  LDCU UR8, c[0x0][0x384] ;  /* 0x00007080ff0877ac */ /* 0x000ea40008000800 */
[----:B--2---:R-:W-:Y:S01]  /*1a20*/  ISETP.NE.AND P0, PT, RZ, UR8, PT ;  /* 0x00000008ff007c0c */ /* 0x004fe2000bf05270 */
[----:B------:R-:W-:-:S12]  /*1a30*/  NOP ;  /* 0x0000000000007918 */ /* 0x000fd80000000000 */
[----:B------:R-:W-:Y:S05]  /*1a40*/  @!P0 EXIT ;  /* 0x000000000000894d */ /* 0x000fea0003800000 */
[----:B------:R-:W-:Y:S01]  /*1a50*/  UIADD3 UR5, UPT, UPT, UR4, 0x4000, URZ ;  /* 0x0000400004057890 */ /* 0x000fe2000fffe0ff */
[----:B------:R-:W-:Y:S01]  /*1a60*/  BSSY.RECONVERGENT B0, `(.L_x_33) ;  /* 0x000000b000007945 */ /* 0x000fe20003800200 */
[----:B------:R-:W-:Y:S02]  /*1a70*/  USHF.R.U32.HI UR28, URZ, 0x4, UR4 ;  /* 0x00000004ff1c7899 */ /* 0x000fe40008011604 */
[----:B------:R-:W-:Y:S02]  /*1a80*/  USHF.R.U32.HI UR5, URZ, 0x4, UR5 ;  /* 0x00000004ff057899 */ /* 0x000fe40008011605 */
[----:B------:R-:W-:Y:S02]  /*1a90*/  ULOP3.LUT UR28, UR28, 0x3fff, URZ, 0xc0, !UPT ;  /* 0x00003fff1c1c7892 */ /* 0x000fe4000f8ec0ff */
[----:B------:R-:W-:Y:S02]  /*1aa0*/  ULOP3.LUT UR5, UR5, 0x3fff, URZ, 0xc0, !UPT ;  /* 0x00003fff05057892 */ /* 0x000fe4000f8ec0ff */
[----:B------:R-:W-:-:S02]  /*1ab0*/  ULOP3.LUT UR28, UR28, 0x10000, URZ, 0xfc, !UPT ;  /* 0x000100001c1c7892 */ /* 0x000fc4000f8efcff */
[----:B------:R-:W-:Y:S01]  /*1ac0*/  ULOP3.LUT UR6, UR5, 0x10000, URZ, 0xfc, !UPT ;  /* 0x0001000005067892 */ /* 0x000fe2000f8efcff */
[----:B------:R-:W-:Y:S01]  /*1ad0*/  UMOV UR29, 0x80004020 ;  /* 0x80004020001d7882 */ /* 0x000fe20000000000 */
[----:B------:R-:W-:Y:S01]  /*1ae0*/  UMOV UR7, 0x80004020 ;  /* 0x8000402000077882 */ /* 0x000fe20000000000 */
[----:B------:R-:W-:Y:S06]  /*1af0*/  @!P4 BRA `(.L_x_34) ;  /* 0x000000000004c947 */ /* 0x000fec0003800000 */
[----:B------:R-:W-:Y:S05]  /*1b00*/  BPT.TRAP 0x1 ;  /* 0x000000040000795c */ /* 0x000fea0000300000 */
.L_x_34:
[----:B------:R-:W-:Y:S05]  /*1b10*/  BSYNC.RECONVERGENT B0 ;  /* 0x0000000000007941 */ /* 0x000fea0003800200 */
.L_x_33:
[----:B------:R-:W-:-:S04]  /*1b20*/  SHF.L.U32 R5, RZ, 0x1f, RZ ;  /* 0x0000001fff057819 */ /* 0x000fc800000006ff */
[----:B------:R-:W2:Y:S02]  /*1b30*/  SYNCS.PHASECHK.TRANS64.TRYWAIT P0, [UR4+0xa000], R5 ;  /* 0x00a00005ff0075a7 */ /* 0x000ea40008001104 */
[----:B--2---:R-:W-:Y:S05]  /*1b40*/  @!P0 BRA `(.L_x_35) ;  /* 0x0000015c00408947 */ /* 0x004fea0003800000 */
.L_x_356:
[----:B------:R-:W-:Y:S05]  /*1b50*/  BRA.U !UP1, `(.L_x_36) ;  /* 0x0000000109047547 */ /* 0x000fea000b800000 */
[----:B------:R-:W-:Y:S05]  /*1b60*/  BPT.TRAP 0x1 ;  /* 0x000000040000795c */ /* 0x000fea0000300000 */
.L_x_36:
[----:B------:R-:W2:Y:S01]  /*1b70*/  SYNCS.PHASECHK.TRANS64.TRYWAIT P0, [UR4+0xa020], R5 ;  /* 0x00a02005ff0075a7 */ /* 0x000ea20008001104 */
[----:B------:R-:W-:Y:S01]  /*1b80*/  ULOP3.LUT UR44, UR44, 0x1, URZ, 0xc0, !UPT ;  /* 0x000000012c2c7892 */ /* 0x000fe2000f8ec0ff */
[----:B--2---:R-:W-:Y:S11]  /*1b90*/  @!P0 BRA `(.L_x_37) ;  /* 0x0000015c00448947 */ /* 0x004ff60003800000 */
.L_x_358:
[----:B------:R-:W-:-:S09]  /*1ba0*/  UISETP.NE.U32.AND UP0, UPT, UR44, 0x1, UPT ;  /* 0x000000012c00788c */ /* 0x000fd2000bf05070 */
[----:B------:R-:W-:Y:S05]  /*1bb0*/  BRA.U !UP0, `(.L_x_38) ;  /* 0x0000000108047547 */ /* 0x000fea000b800000 */
[----:B------:R-:W-:Y:S05]  /*1bc0*/  BPT.TRAP 0x1 ;  /* 0x000000040000795c */ /* 0x000fea0000300000 */
.L_x_38:
[----:B------:R-:W-:Y:S02]  /*1bd0*/  IMAD.MOV.U32 R4, RZ, RZ, 0x1 ;  /* 0x00000001ff047424 */ /* 0x000fe400078e00ff */
[----:B-1----:R-:W-:Y:S02]  /*1be0*/  HFMA2 R2, -RZ, RZ, 0, 0 ;  /* 0x00000000ff027431 */ /* 0x002fe400000001ff */
[----:B------:R-:W-:Y:S01]  /*1bf0*/  IMAD.MOV.U32 R0, RZ, RZ, RZ ;  /* 0x000000ffff007224 */ /* 0x000fe200078e00ff */
[----:B------:R-:W-:-:S04]  /*1c00*/  SHF.L.U32 R4, R4, 0x1f, RZ ;  /* 0x0000001f04047819 */ /* 0x000fc800000006ff */
[----:B------:R-:W1:Y:S02]  /*1c10*/  SYNCS.PHASECHK.TRANS64.TRYWAIT P0, [UR4+0xa058], R4 ;  /* 0x00a05804ff0075a7 */ /* 0x000e640008001104 */
[----:B-1----:R-:W-:Y:S05]  /*1c20*/  @!P0 BRA `(.L_x_39) ;  /* 0x0000015c00388947 */ /* 0x002fea0003800000 */
.L_x_360:
[----:B------:R-:W-:Y:S01]  /*1c30*/  R2UR UR10, R2 ;  /* 0x00000000020a72ca */ /* 0x000fe200000e0000 */
[----:B------:R-:W-:Y:S01]  /*1c40*/  UIADD3 UR12, UPT, UPT, UR6, 0x2, URZ ;  /* 0x00000002060c7890 */ /* 0x000fe2000fffe0ff */
[----:B------:R-:W-:Y:S01]  /*1c50*/  R2UR UR9, R0 ;  /* 0x00000000000972ca */ /* 0x000fe200000e0000 */
[----:B------:R-:W-:Y:S01]  /*1c60*/  UIADD3 UR30, UPT, UPT, UR28, 0x2, URZ ;  /* 0x000000021c1e7890 */ /* 0x000fe2000fffe0ff */
[----:B------:R-:W-:Y:S01]  /*1c70*/  UMOV UR16, 0x0 ;  /* 0x0000000000107882 */ /* 0x000fe20000000000 */
[----:B------:R-:W-:Y:S01]  /*1c80*/  UMOV UR17, 0x8200010 ;  /* 0x0820001000117882 */ /* 0x000fe20000000000 */
[----:B------:R-:W-:Y:S01]  /*1c90*/  UMOV UR13, 0x80004020 ;  /* 0x80004020000d7882 */ /* 0x000fe20000000000 */
[----:B------:R-:W-:Y:S01]  /*1ca0*/  UMOV UR31, 0x80004020 ;  /* 0x80004020001f7882 */ /* 0x000fe20000000000 */
[----:B------:R-:W-:Y:S01]  /*1cb0*/  UMOV UR14, 0x0 ;  /* 0x00000000000e7882 */ /* 0x000fe20000000000 */
[----:B------:R-:W-:Y:S01]  /*1cc0*/  UMOV UR15, 0x8200010 ;  /* 0x08200010000f7882 */ /* 0x000fe20000000000 */
[----:B------:R-:W-:-:S03]  /*1cd0*/  UISETP.NE.AND UP4, UPT, UR44, URZ, UPT ;  /* 0x000000ff2c00728c */ /* 0x000fc6000bf85270 */
[----:B------:R2:W-:Y:S02]  /*1ce0*/  UTCHMMA gdesc[UR28], gdesc[UR6], tmem[UR10], tmem[UR16], idesc[UR17], !UPT ;  /* 0x00ff10061c0075ea */ /* 0x0005e4000f80000a */
[----:B------:R2:W-:Y:S04]  /*1cf0*/  UTCHMMA gdesc[UR30], gdesc[UR12], tmem[UR9], tmem[UR14], idesc[UR15], UPT ;  /* 0x00ff0e0c1e0075ea */ /* 0x0005e8000b800009 */
[----:B------:R-:W-:Y:S05]  /*1d00*/  BRA.U UP4, `(.L_x_40) ;  /* 0x0000000104047547 */ /* 0x000fea000b800000 */
[----:B--2---:R-:W-:Y:S05]  /*1d10*/  BPT.TRAP 0x1 ;  /* 0x000000040000795c */ /* 0x004fea0000300000 */
.L_x_40:
[----:B--2---:R-:W-:Y:S01]  /*1d20*/  UIADD3 UR9, UPT, UPT, UR4, 0xa050, URZ ;  /* 0x0000a05004097890 */ /* 0x004fe2000fffe0ff */
[----:B------:R-:W-:Y:S08]  /*1d30*/  BSSY.RECONVERGENT B0, `(.L_x_41) ;  /* 0x0000004000007945 */ /* 0x000ff00003800200 */
[----:B------:R2:W-:Y:S01]  /*1d40*/  UTCBAR [UR9], URZ ;  /* 0x000000ff090073e9 */ /* 0x0005e200080000ff */
[----:B------:R-:W-:Y:S05]  /*1d50*/  @!P4 BRA `(.L_x_42) ;  /* 0x000000000004c947 */ /* 0x000fea0003800000 */
[----:B--2---:R-:W-:Y:S05]  /*1d60*/  BPT.TRAP 0x1 ;  /* 0x000000040000795c */ /* 0x004fea0000300000 */
.L_x_42:
[----:B--2---:R-:W-:Y:S05]  /*1d70*/  BSYNC.RECONVERGENT B0 ;  /* 0x0000000000007941 */ /* 0x004fea0003800200 */
.L_x_41:
[----:B------:R-:W2:Y:S01]  /*1d80*/  SYNCS.PHASECHK.TRANS64.TRYWAIT P0, [UR4+0xa008], R5 ;  /* 0x00a00805ff0075a7 */ /* 0x000ea20008001104 */
[----:B------:R-:W-:Y:S01]  /*1d90*/  ULOP3.LUT UR43, UR43, 0x1, URZ, 0xc0, !UPT ;  /* 0x000000012b2b7892 */ /* 0x000fe2000f8ec0ff */
[----:B--2---:R-:W-:Y:S11]  /*1da0*/  @!P0 BRA `(.L_x_43) ;  /* 0x0000015800f08947 */ /* 0x004ff60003800000 */
.L_x_362:
[----:B------:R-:W-:-:S09]  /*1db0*/  UISETP.NE.U32.AND UP0, UPT, UR43, 0x1, UPT ;  /* 0x000000012b00788c */ /* 0x000fd2000bf05070 */
[----:B------:R-:W-:Y:S05]  /*1dc0*/  BRA.U !UP0, `(.L_x_44) ;  /* 0x0000000108047547 */ /* 0x000fea000b800000 */
[----:B------:R-:W-:Y:S05]  /*1dd0*/  BPT.TRAP 0x1 ;  /* 0x000000040000795c */ /* 0x000fea0000300000 */
.L_x_44:
[----:B------:R-:W3:Y:S01]  /*1de0*/  SYNCS.PHASECHK.TRANS64.TRYWAIT P0, [UR4+0xa068], R4 ;  /* 0x00a06804ff0075a7 */ /* 0x000ee20008001104 */
[----:B--2---:R-:W-:Y:S01]  /*1df0*/  HFMA2 R0, -RZ, RZ, 0, 7.62939453125e-06 ;  /* 0x00000080ff007431 */ /* 0x004fe200000001ff */
[----:B------:R-:W-:Y:S01]  /*1e00*/  MOV R2, 0x80 ;  /* 0x0000008000027802 */ /* 0x000fe20000000f00 */
[----:B---3--:R-:W-:Y:S06]  /*1e10*/  @!P0 BRA `(.L_x_45) ;  /* 0x0000015800ec8947 */ /* 0x008fec0003800000 */
.L_x_364:
[----:B------:R-:W-:Y:S01]  /*1e20*/  R2UR UR10, R2 ;  /* 0x00000000020a72ca */ /* 0x000fe200000e0000 */
[----:B------:R-:W-:Y:S01]  /*1e30*/  UIADD3 UR18, UPT, UPT, UR28, 0x200, URZ ;  /* 0x000002001c127890 */ /* 0x000fe2000fffe0ff */
[----:B------:R-:W-:Y:S01]  /*1e40*/  R2UR UR9, R0 ;  /* 0x00000000000972ca */ /* 0x000fe200000e0000 */
[----:B------:R-:W-:Y:S01]  /*1e50*/  UIADD3 UR16, UPT, UPT, UR28, 0x202, URZ ;  /* 0x000002021c107890 */ /* 0x000fe2000fffe0ff */
[----:B------:R-:W-:Y:S01]  /*1e60*/  UMOV UR14, 0x0 ;  /* 0x00000000000e7882 */ /* 0x000fe20000000000 */
[----:B------:R-:W-:Y:S01]  /*1e70*/  UMOV UR15, 0x8200010 ;  /* 0x08200010000f7882 */ /* 0x000fe20000000000 */
[----:B------:R-:W-:Y:S01]  /*1e80*/  UMOV UR20, UR12 ;  /* 0x0000000c00147c82 */ /* 0x000fe20008000000 */
[----:B------:R-:W-:Y:S01]  /*1e90*/  UMOV UR19, 0x80004020 ;  /* 0x8000402000137882 */ /* 0x000fe20000000000 */
[----:B------:R-:W-:Y:S01]  /*1ea0*/  UMOV UR21, 0x80004020 ;  /* 0x8000402000157882 */ /* 0x000fe20000000000 */
[----:B------:R-:W-:Y:S01]  /*1eb0*/  UMOV UR12, 0x0 ;  /* 0x00000000000c7882 */ /* 0x000fe20000000000 */
[----:B------:R-:W-:Y:S01]  /*1ec0*/  UMOV UR13, 0x8200010 ;  /* 0x08200010000d7882 */ /* 0x000fe20000000000 */
[----:B------:R-:W-:-:S02]  /*1ed0*/  UMOV UR17, 0x80004020 ;  /* 0x8000402000117882 */ /* 0x000fc40000000000 */
[----:B------:R2:W-:Y:S01]  /*1ee0*/  UTCHMMA gdesc[UR18], gdesc[UR6], tmem[UR10], tmem[UR14], idesc[UR15], !UPT ;  /* 0x00ff0e06120075ea */ /* 0x0005e2000f80000a */
[----:B------:R-:W-:Y:S01]  /*1ef0*/  UISETP.NE.AND UP3, UPT, UR43, URZ, UPT ;  /* 0x000000ff2b00728c */ /* 0x000fe2000bf65270 */
[----:B------:R2:W-:Y:S08]  /*1f00*/  UTCHMMA gdesc[UR16], gdesc[UR20], tmem[UR9], tmem[UR12], idesc[UR13], UPT ;  /* 0x00ff0c14100075ea */ /* 0x0005f0000b800009 */
[----:B------:R-:W-:Y:S05]  /*1f10*/  BRA.U UP3, `(.L_x_46) ;  /* 0x0000000103047547 */ /* 0x000fea000b800000 */
[----:B--2---:R-:W-:Y:S05]  /*1f20*/  BPT.TRAP 0x1 ;  /* 0x000000040000795c */ /* 0x004fea0000300000 */
.L_x_46:
[----:B--2---:R-:W-:-:S09]  /*1f30*/  UIADD3 UR9, UPT, UPT, UR4, 0xa060, URZ ;  /* 0x0000a06004097890 */ /* 0x004fd2000fffe0ff */
[----:B------:R2:W-:Y:S01]  /*1f40*/  UTCBAR [UR9], URZ ;  /* 0x000000ff090073e9 */ /* 0x0005e200080000ff */
[----:B------:R-:W-:Y:S05]  /*1f50*/  BRA.U !UP1, `(.L_x_47) ;  /* 0x0000000109047547 */ /* 0x000fea000b800000 */
[----:B--2---:R-:W-:Y:S05]  /*1f60*/  BPT.TRAP 0x1 ;  /* 0x000000040000795c */ /* 0x004fea0000300000 */
.L_x_47:
[----:B--2---:R-:W-:-:S09]  /*1f70*/  UIADD3 UR9, UPT, UPT, UR4, 0xa038, URZ ;  /* 0x0000a03804097890 */ /* 0x004fd2000fffe0ff */
[----:B------:R2:W-:Y:S01]  /*1f80*/  UTCBAR [UR9], URZ ;  /* 0x000000ff090073e9 */ /* 0x0005e200080000ff */
[----:B------:R-:W-:Y:S05]  /*1f90*/  BRA.U !UP1, `(.L_x_48) ;  /* 0x0000000109047547 */ /* 0x000fea000b800000 */
[----:B--2---:R-:W-:Y:S05]  /*1fa0*/  BPT.TRAP 0x1 ;  /* 0x000000040000795c */ /* 0x004fea0000300000 */
.L_x_48:
[----:B------:R-:W3:Y:S02]  /*1fb0*/  SYNCS.PHASECHK.TRANS64.TRYWAIT P0, [UR4+0xa028], R5 ;  /* 0x00a02805ff0075a7 */ /* 0x000ee40008001104 */
[----:B---3--:R-:W-:Y:S05]  /*1fc0*/  @!P0 BRA `(.L_x_49) ;  /* 0x0000015800988947 */ /* 0x008fea0003800000 */
.L_x_366:
[----:B------:R-:W-:Y:S05]  /*1fd0*/  BRA.U UP5, `(.L_x_50) ;  /* 0x0000000105047547 */ /* 0x000fea000b800000 */
[----:B--2---:R-:W-:Y:S05]  /*1fe0*/  BPT.TRAP 0x1 ;  /* 0x000000040000795c */ /* 0x004fea0000300000 */
.L_x_50:
[----:B------:R-:W4:Y:S02]  /*1ff0*/  SYNCS.PHASECHK.TRANS64.TRYWAIT P0, [UR4+0xa0a0], R4 ;  /* 0x00a0a004ff0075a7 */ /* 0x000f240008001104 */
[----:B----4-:R-:W-:Y:S05]  /*2000*/  @!P0 BRA `(.L_x_51) ;  /* 0x0000015800a08947 */ /* 0x010fea0003800000 */
.L_x_368:
[----:B------:R-:W-:Y:S05]  /*2010*/  BRA.U UP4, `(.L_x_52) ;  /* 0x0000000104047547 */ /* 0x000fea000b800000 */
[----:B--2---:R-:W-:Y:S05]  /*2020*/  BPT.TRAP 0x1 ;  /* 0x000000040000795c */ /* 0x004fea0000300000 */
.L_x_52:
[----:B------:R-:W4:Y:S01]  /*2030*/  SYNCS.PHASECHK.TRANS64.TRYWAIT P0, [UR4+0xa058], R5 ;  /* 0x00a05805ff0075a7 */ /* 0x000f220008001104 */
[----:B---3--:R-:W-:Y:S01]  /*2040*/  HFMA2 R0, -RZ, RZ, 0, 1.52587890625e-05 ;  /* 0x00000100ff007431 */ /* 0x008fe200000001ff */
[----:B------:R-:W-:Y:S01]  /*2050*/  MOV R2, 0x20 ;  /* 0x0000002000027802 */ /* 0x000fe20000000f00 */
[----:B----4-:R-:W-:Y:S06]  /*2060*/  @!P0 BRA `(.L_x_53) ;  /* 0x0000015800a08947 */ /* 0x010fec0003800000 */
.L_x_370:
[----:B------:R-:W-:Y:S01]  /*2070*/  R2UR UR23, R2 ;  /* 0x00000000021772ca */ /* 0x000fe200000e0000 */
[----:B------:R-:W-:Y:S01]  /*2080*/  IMAD.MOV.U32 R2, RZ, RZ, 0x38 ;  /* 0x00000038ff027424 */ /* 0x000fe200078e00ff */
[----:B------:R-:W-:Y:S01]  /*2090*/  R2UR UR24, R0 ;  /* 0x00000000001872ca */ /* 0x000fe200000e0000 */
[----:B-1----:R-:W-:Y:S01]  /*20a0*/  IMAD.MOV.U32 R4, RZ, RZ, 0x28 ;  /* 0x00000028ff047424 */ /* 0x002fe200078e00ff */
[----:B------:R-:W-:Y:S01]  /*20b0*/  UIADD3 UR64, UPT, UPT, UR5, 0x200, URZ ;  /* 0x0000020005407890 */ /* 0x000fe2000fffe0ff */
[----:B------:R-:W-:Y:S01]  /*20c0*/  IMAD.MOV.U32 R3, RZ, RZ, 0x100 ;  /* 0x00000100ff037424 */ /* 0x000fe200078e00ff */
[----:B------:R-:W-:Y:S01]  /*20d0*/  R2UR UR17, R2 ;  /* 0x00000000021172ca */ /* 0x000fe200000e0000 */
[----:B------:R-:W-:Y:S01]  /*20e0*/  IMAD.MOV.U32 R2, RZ, RZ, 0x48 ;  /* 0x00000048ff027424 */ /* 0x000fe200078e00ff */
[----:B------:R-:W-:Y:S01]  /*20f0*/  R2UR UR21, R4 ;  /* 0x00000000041572ca */ /* 0x000fe200000e0000 */
[----:B------:R-:W-:Y:S01]  /*2100*/  IMAD.MOV.U32 R4, RZ, RZ, 0x30 ;  /* 0x00000030ff047424 */ /* 0x000fe200078e00ff */
[C---:B------:R-:W-:Y:S01]  /*2110*/  R2UR UR22, R3.reuse ;  /* 0x00000000031672ca */ /* 0x040fe200000e0000 */
[----:B------:R-:W-:Y:S01]  /*2120*/  IMAD.MOV.U32 R0, RZ, RZ, 0x100 ;  /* 0x00000100ff007424 */ /* 0x000fe200078e00ff */
[----:B------:R-:W-:Y:S01]  /*2130*/  R2UR UR13, R2 ;  /* 0x00000000020d72ca */ /* 0x000fe200000e0000 */
[----:B------:R-:W-:Y:S01]  /*2140*/  IMAD.MOV.U32 R2, RZ, RZ, 0x50 ;  /* 0x00000050ff027424 */ /* 0x000fe200078e00ff */
[----:B------:R-:W-:Y:S01]  /*2150*/  R2UR UR19, R4 ;  /* 0x00000000041372ca */ /* 0x000fe200000e0000 */
[----:B------:R-:W-:Y:S01]  /*2160*/  IMAD.MOV.U32 R4, RZ, RZ, 0x40 ;  /* 0x00000040ff047424 */ /* 0x000fe200078e00ff */
[C---:B------:R-:W-:Y:S01]  /*2170*/  R2UR UR20, R3.reuse ;  /* 0x00000000031472ca */ /* 0x040fe200000e0000 */
[----:B------:R-:W-:Y:S01]  /*2180*/  UIADD3 UR62, UPT, UPT, UR5, 0x240, URZ ;  /* 0x00000240053e7890 */ /* 0x000fe2000fffe0ff */
[----:B------:R-:W-:Y:S01]  /*2190*/  R2UR UR11, R2 ;  /* 0x00000000020b72ca */ /* 0x000fe200000e0000 */
[----:B------:R-:W-:Y:S01]  /*21a0*/  IMAD.MOV.U32 R2, RZ, RZ, 0x58 ;  /* 0x00000058ff027424 */ /* 0x000fe200078e00ff */
[----:B------:R-:W-:Y:S01]  /*21b0*/  R2UR UR18, R0 ;  /* 0x00000000001272ca */ /* 0x000fe200000e0000 */
[----:B------:R-:W-:Y:S01]  /*21c0*/  UIADD3 UR60, UPT, UPT, UR5, 0x280, URZ ;  /* 0x00000280053c7890 */ /* 0x000fe2000fffe0ff */
[----:B------:R-:W-:Y:S01]  /*21d0*/  R2UR UR15, R4 ;  /* 0x00000000040f72ca */ /* 0x000fe200000e0000 */
[----:B------:R-:W-:Y:S01]  /*21e0*/  UIADD3 UR58, UPT, UPT, UR5, 0x2c0, URZ ;  /* 0x000002c0053a7890 */ /* 0x000fe2000fffe0ff */
[----:B------:R-:W-:Y:S01]  /*21f0*/  R2UR UR16, R3 ;  /* 0x00000000031072ca */ /* 0x000fe200000e0000 */
[----:B------:R-:W-:Y:S01]  /*2200*/  UIADD3 UR56, UPT, UPT, UR5, 0x300, URZ ;  /* 0x0000030005387890 */ /* 0x000fe2000fffe0ff */
[C---:B------:R-:W-:Y:S01]  /*2210*/  R2UR UR14, R0.reuse ;  /* 0x00000000000e72ca */ /* 0x040fe200000e0000 */
[----:B------:R-:W-:Y:S01]  /*2220*/  UIADD3 UR54, UPT, UPT, UR5, 0x340, URZ ;  /* 0x0000034005367890 */ /* 0x000fe2000fffe0ff */
[----:B------:R-:W-:Y:S01]  /*2230*/  R2UR UR12, R0 ;  /* 0x00000000000c72ca */ /* 0x000fe200000e0000 */
[----:B------:R-:W-:Y:S01]  /*2240*/  UIADD3 UR52, UPT, UPT, UR5, 0x380, URZ ;  /* 0x0000038005347890 */ /* 0x000fe2000fffe0ff */
[----:B--2---:R-:W-:Y:S01]  /*2250*/  R2UR UR9, R2 ;  /* 0x00000000020972ca */ /* 0x004fe200000e0000 */
[----:B------:R-:W-:Y:S01]  /*2260*/  UMOV UR48, 0x0 ;  /* 0x0000000000307882 */ /* 0x000fe20000000000 */
[----:B------:R-:W-:Y:S01]  /*2270*/  R2UR UR10, R0 ;  /* 0x00000000000a72ca */ /* 0x000fe200000e0000 */
[----:B------:R-:W-:Y:S01]  /*2280*/  UMOV UR49, 0x8090010 ;  /* 0x0809001000317882 */ /* 0x000fe20000000000 */
[----:B------:R-:W-:Y:S01]  /*2290*/  UIADD3 UR50, UPT, UPT, UR5, 0x3c0, URZ ;  /* 0x000003c005327890 */ /* 0x000fe2000fffe0ff */
[----:B------:R-:W-:Y:S01]  /*22a0*/  UMOV UR65, 0x80004020 ;  /* 0x8000402000417882 */ /* 0x000fe20000000000 */
[----:B------:R-:W-:Y:S01]  /*22b0*/  UMOV UR46, 0x0 ;  /* 0x00000000002e7882 */ /* 0x000fe20000000000 */
[----:B------:R-:W-:Y:S01]  /*22c0*/  UMOV UR47, 0x8090010 ;  /* 0x08090010002f7882 */ /* 0x000fe20000000000 */
[----:B------:R-:W-:Y:S01]  /*22d0*/  UMOV UR63, 0x80004020 ;  /* 0x80004020003f7882 */ /* 0x000fe20000000000 */
[----:B------:R-:W-:Y:S01]  /*22e0*/  UMOV UR40, 0x0 ;  /* 0x0000000000287882 */ /* 0x000fe20000000000 */
[----:B------:R-:W-:Y:S01]  /*22f0*/  UMOV UR41, 0x8090010 ;  /* 0x0809001000297882 */ /* 0x000fe20000000000 */
[----:B------:R-:W-:Y:S01]  /*2300*/  UMOV UR61, 0x80004020 ;  /* 0x80004020003d7882 */ /* 0x000fe20000000000 */
[----:B------:R1:W-:Y:S01]  /*2310*/  UTCHMMA tmem[UR23], gdesc[UR64], tmem[UR24], tmem[UR48], idesc[UR49], !UPT ;  /* 0x00ff3040170079ea */ /* 0x0003e2000f800018 */
[----:B------:R-:W-:Y:S01]  /*2320*/  UMOV UR38, 0x0 ;  /* 0x0000000000267882 */ /* 0x000fe20000000000 */
[----:B------:R-:W-:Y:S01]  /*2330*/  UMOV UR39, 0x8090010 ;  /* 0x0809001000277882 */ /* 0x000fe20000000000 */
[----:B------:R-:W-:Y:S01]  /*2340*/  UMOV UR59, 0x80004020 ;  /* 0x80004020003b7882 */ /* 0x000fe20000000000 */
[----:B------:R1:W-:Y:S01]  /*2350*/  UTCHMMA tmem[UR21], gdesc[UR62], tmem[UR22], tmem[UR46], idesc[UR47], UPT ;  /* 0x00ff2e3e150079ea */ /* 0x0003e2000b800016 */
        /* <DEDUP_REMOVED lines=16> */
[----:B------:R1:W-:Y:S01]  /*2460*/  UTCHMMA tmem[UR11], gdesc[UR52], tmem[UR12], tmem[UR32], idesc[UR33], UPT ;  /* 0x00ff20340b0079ea */ /* 0x0003e2000b80000c */
[----:B------:R1:W-:Y:S01]  /*2470*/  UTCHMMA tmem[UR9], gdesc[UR50], tmem[UR10], tmem[UR26], idesc[UR27], UPT ;  /* 0x00ff1a32090079ea */ /* 0x0003e2000b80000a */
[----:B------:R-:W-:Y:S05]  /*2480*/  BRA.U UP5, `(.L_x_54) ;  /* 0x0000000105047547 */ /* 0x000fea000b800000 */
[----:B-1----:R-:W-:Y:S05]  /*2490*/  BPT.TRAP 0x1 ;  /* 0x000000040000795c */ /* 0x002fea0000300000 */
.L_x_54:
[----:B-1----:R-:W-:Y:S01]  /*24a0*/  UIADD3 UR10, UPT, UPT, UR4, 0xa090, URZ ;  /* 0x0000a090040a7890 */ /* 0x002fe2000fffe0ff */
[----:B------:R-:W-:Y:S01]  /*24b0*/  HFMA2 R8, -RZ, RZ, 0, 5.9604644775390625e-08 ;  /* 0x00000001ff087431 */ /* 0x000fe200000001ff */
[----:B------:R-:W-:Y:S01]  /*24c0*/  UISETP.GE.AND UP0, UPT, UR8, 0x81, UPT ;  /* 0x000000810800788c */ /* 0x000fe2000bf06270 */
[----:B------:R-:W-:Y:S01]  /*24d0*/  MOV R7, RZ ;  /* 0x000000ff00077202 */ /* 0x000fe20000000f00 */
[----:B------:R-:W-:Y:S01]  /*24e0*/  UMOV UR9, URZ ;  /* 0x000000ff00097c82 */ /* 0x000fe20008000000 */
[----:B------:R-:W-:Y:S01]  /*24f0*/  UMOV UR27, 0x200 ;  /* 0x00000200001b7882 */ /* 0x000fe20000000000 */
[----:B------:R-:W-:-:S03]  /*2500*/  UMOV UR26, 0x1 ;  /* 0x00000001001a7882 */ /* 0x000fc60000000000 */
[----:B------:R1:W-:Y:S02]  /*2510*/  UTCBAR [UR10], URZ ;  /* 0x000000ff0a0073e9 */ /* 0x0003e400080000ff */
[----:B------:R-:W-:Y:S05]  /*2520*/  BRA.U !UP0, `(.L_x_55) ;  /* 0x0000001108207547 */ /* 0x000fea000b800000 */
[----:B------:R-:W-:Y:S01]  /*2530*/  UIADD3 UR8, UPT, UPT, UR8, 0x7f, URZ ;  /* 0x0000007f08087890 */ /* 0x000fe2000fffe0ff */
[----:B------:R-:W-:Y:S01]  /*2540*/  CS2R R6, SRZ ;  /* 0x0000000000067805 */ /* 0x000fe2000001ff00 */
[----:B------:R-:W-:Y:S01]  /*2550*/  IMAD.MOV.U32 R8, RZ, RZ, 0x1 ;  /* 0x00000001ff087424 */ /* 0x000fe200078e00ff */
[----:B------:R-:W-:Y:S01]  /*2560*/  MOV R5, RZ ;  /* 0x000000ff00057202 */ /* 0x000fe20000000f00 */
[----:B------:R-:W-:Y:S01]  /*2570*/  USHF.R.S32.HI UR25, URZ, 0x1f, UR8 ;  /* 0x0000001fff197899 */ /* 0x000fe20008011408 */
[----:B-1----:R-:W-:Y:S01]  /*2580*/  UMOV UR10, 0x2 ;  /* 0x00000002000a7882 */ /* 0x002fe20000000000 */
[----:B------:R-:W-:Y:S02]  /*2590*/  UMOV UR26, 0x1 ;  /* 0x00000001001a7882 */ /* 0x000fe40000000000 */
[----:B------:R-:W-:Y:S01]  /*25a0*/  ULEA.HI UR25, UR25, UR8, URZ, 0x7 ;  /* 0x0000000819197291 */ /* 0x000fe2000f8f38ff */
[----:B------:R-:W-:Y:S02]  /*25b0*/  UMOV UR9, URZ ;  /* 0x000000ff00097c82 */ /* 0x000fe40008000000 */
[----:B------:R-:W-:Y:S01]  /*25c0*/  UMOV UR8, 0x1 ;  /* 0x0000000100087882 */ /* 0x000fe20000000000 */
[----:B------:R-:W-:-:S12]  /*25d0*/  USHF.R.S32.HI UR25, URZ, 0x7, UR25 ;  /* 0x00000007ff197899 */ /* 0x000fd80008011419 */
.L_x_74:
[----:B--2---:R-:W-:Y:S05]  /*25e0*/  BRA.U !UP1, `(.L_x_56) ;  /* 0x0000000109047547 */ /* 0x004fea000b800000 */
[----:B------:R-:W-:Y:S05]  /*25f0*/  BPT.TRAP 0x1 ;  /* 0x000000040000795c */ /* 0x000fea0000300000 */
.L_x_56:
[----:B------:R-:W-:Y:S01]  /*2600*/  ULEA UR11, UR10, UR4, 0x3 ;  /* 0x000000040a0b7291 */ /* 0x000fe2000f8e18ff */
[----:B------:R-:W-:Y:S01]  /*2610*/  SHF.L.U32 R4, R5, 0x1f, RZ ;  /* 0x0000001f05047819 */ /* 0x000fe200000006ff */
[----:B------:R-:W-:Y:S02]  /*2620*/  HFMA2 R0, -RZ, RZ, 0, 0 ;  /* 0x00000000ff007431 */ /* 0x000fe400000001ff */
[----:B------:R-:W-:Y:S05]  /*2630*/  IMAD.MOV.U32 R2, RZ, RZ, RZ ;  /* 0x000000ffff027224 */ /* 0x000fea00078e00ff */
[----:B------:R-:W1:Y:S02]  /*2640*/  SYNCS.PHASECHK.TRANS64.TRYWAIT P0, [UR11+0xa020], R4 ;  /* 0x00a02004ff0075a7 */ /* 0x000e64000800110b */
[----:B-1----:R-:W-:Y:S05]  /*2650*/  @!P0 BRA `(.L_x_57) ;  /* 0x00000154003c8947 */ /* 0x002fea0003800000 */
.L_x_372:
[----:B------:R-:W-:Y:S01]  /*2660*/  ULEA UR70, UR10, UR6, 0x9 ;  /* 0x000000060a467291 */ /* 0x000fe2000f8e48ff */
[----:B------:R-:W-:Y:S01]  /*2670*/  R2UR UR12, R2 ;  /* 0x00000000020c72ca */ /* 0x000fe200000e0000 */
[----:B------:R-:W-:Y:S01]  /*2680*/  UIADD3 UR24, UPT, UPT, UR10, 0x1, URZ ;  /* 0x000000010a187890 */ /* 0x000fe2000fffe0ff */
[----:B------:R-:W-:Y:S01]  /*2690*/  R2UR UR11, R0 ;  /* 0x00000000000b72ca */ /* 0x000fe200000e0000 */
[----:B------:R-:W-:Y:S02]  /*26a0*/  UIADD3 UR68, UPT, UPT, UR70, 0x2, URZ ;  /* 0x0000000246447890 */ /* 0x000fe4000fffe0ff */
[----:B------:R-:W-:Y:S02]  /*26b0*/  UISETP.NE.AND UP4, UPT, UR44, URZ, UPT ;  /* 0x000000ff2c00728c */ /* 0x000fe4000bf85270 */
[----:B------:R-:W-:Y:S01]  /*26c0*/  UISETP.NE.AND UP0, UPT, UR24, 0x3, UPT ;  /* 0x000000031800788c */ /* 0x000fe2000bf05270 */
[----:B------:R-:W-:Y:S01]  /*26d0*/  UMOV UR18, 0x0 ;  /* 0x0000000000127882 */ /* 0x000fe20000000000 */
[----:B------:R-:W-:Y:S02]  /*26e0*/  UMOV UR19, 0x8200010 ;  /* 0x0820001000137882 */ /* 0x000fe40000000000 */
[----:B------:R-:W-:Y:S02]  /*26f0*/  USEL UR10, URZ, 0x1, UP0 ;  /* 0x00000001ff0a7887 */ /* 0x000fe40008000000 */
[----:B------:R-:W-:Y:S01]  /*2700*/  USEL UR24, UR24, URZ, UP0 ;  /* 0x000000ff18187287 */ /* 0x000fe20008000000 */
[----:B------:R-:W-:Y:S01]  /*2710*/  UMOV UR71, 0x80004020 ;  /* 0x8000402000477882 */ /* 0x000fe20000000000 */
[----:B------:R-:W-:Y:S01]  /*2720*/  UMOV UR16, UR30 ;  /* 0x0000001e00107c82 */ /* 0x000fe20008000000 */
[----:B------:R2:W-:Y:S01]  /*2730*/  UTCHMMA gdesc[UR28], gdesc[UR70], tmem[UR12], tmem[UR18], idesc[UR19], !UPT ;  /* 0x00ff12461c0075ea */ /* 0x0005e2000f80000c */
[----:B------:R-:W-:Y:S01]  /*2740*/  UMOV UR17, 0x80004020 ;  /* 0x8000402000117882 */ /* 0x000fe20000000000 */
[----:B------:R-:W-:Y:S01]  /*2750*/  UMOV UR14, 0x0 ;  /* 0x00000000000e7882 */ /* 0x000fe20000000000 */
[----:B------:R-:W-:Y:S01]  /*2760*/  UMOV UR15, 0x8200010 ;  /* 0x08200010000f7882 */ /* 0x000fe20000000000 */
[----:B------:R-:W-:Y:S01]  /*2770*/  LOP3.LUT R5, R5, UR10, RZ, 0x3c, !PT ;  /* 0x0000000a05057c12 */ /* 0x000fe2000f8e3cff */
[----:B------:R-:W-:Y:S02]  /*2780*/  UMOV UR69, 0x80004020 ;  /* 0x8000402000457882 */ /* 0x000fe40000000000 */
[----:B------:R2:W-:Y:S01]  /*2790*/  UTCHMMA gdesc[UR16], gdesc[UR68], tmem[UR11], tmem[UR14], idesc[UR15], UPT ;  /* 0x00ff0e44100075ea */ /* 0x0005e2000b80000b */
[----:B------:R-:W-:Y:S05]  /*27a0*/  BRA.U UP4, `(.L_x_58) ;  /* 0x0000000104047547 */ /* 0x000fea000b800000 */
[----:B--2---:R-:W-:Y:S05]  /*27b0*/  BPT.TRAP 0x1 ;  /* 0x000000040000795c */ /* 0x004fea0000300000 */
.L_x_58:
[----:B------:R-:W-:Y:S01]  /*27c0*/  LOP3.LUT R6, R6, 0x1, RZ, 0x3c, !PT ;  /* 0x0000000106067812 */ /* 0x000fe200078e3cff */
[----:B------:R-:W-:Y:S09]  /*27d0*/  UIADD3 UR10, UPT, UPT, UR4, 0xa050, URZ ;  /* 0x0000a050040a7890 */ /* 0x000ff2000fffe0ff */
[----:B------:R3:W-:Y:S01]  /*27e0*/  UTCBAR [UR10], URZ ;  /* 0x000000ff0a0073e9 */ /* 0x0007e200080000ff */
[----:B------:R-:W-:Y:S05]  /*27f0*/  BRA.U UP5, `(.L_x_59) ;  /* 0x0000000105047547 */ /* 0x000fea000b800000 */
[----:B--23--:R-:W-:Y:S05]  /*2800*/  BPT.TRAP 0x1 ;  /* 0x000000040000795c */ /* 0x00cfea0000300000 */
.L_x_59:
[----:B-1----:R-:W-:Y:S01]  /*2810*/  SHF.L.U32 R3, R8, 0x1f, RZ ;  /* 0x0000001f08037819 */ /* 0x002fe200000006ff */
[----:B------:R-:W-:Y:S03]  /*2820*/  UISETP.NE.AND UP3, UPT, UR43, URZ, UPT ;  /* 0x000000ff2b00728c */ /* 0x000fe6000bf65270 */
[----:B------:R-:W1:Y:S02]  /*2830*/  SYNCS.PHASECHK.TRANS64.TRYWAIT P0, [UR4+0xa0a8], R3 ;  /* 0x00a0a803ff0075a7 */ /* 0x000e640008001104 */
[----:B-1----:R-:W-:Y:S06]  /*2840*/  @!P0 BRA `(.L_x_60) ;  /* 0x0000015000d88947 */ /* 0x002fec0003800000 */
.L_x_374:
[----:B------:R-:W-:Y:S05]  /*2850*/  BRA.U UP3, `(.L_x_61) ;  /* 0x0000000103047547 */ /* 0x000fea000b800000 */
[----:B--23--:R-:W-:Y:S05]  /*2860*/  BPT.TRAP 0x1 ;  /* 0x000000040000795c */ /* 0x00cfea0000300000 */
.L_x_61:
[----:B------:R-:W-:Y:S01]  /*2870*/  SHF.L.U32 R9, R7, 0x1f, RZ ;  /* 0x0000001f07097819 */ /* 0x000fe200000006ff */
[----:B------:R-:W-:Y:S01]  /*2880*/  IMAD.MOV.U32 R4, RZ, RZ, 0xa0 ;  /* 0x000000a0ff047424 */ /* 0x000fe200078e00ff */
[----:B-1----:R-:W-:Y:S02]  /*2890*/  MOV R3, 0x180 ;  /* 0x0000018000037802 */ /* 0x002fe40000000f00 */
[----:B------:R-:W1:Y:S02]  /*28a0*/  SYNCS.PHASECHK.TRANS64.TRYWAIT P0, [UR4+0xa068], R9 ;  /* 0x00a06809ff0075a7 */ /* 0x000e640008001104 */
[----:B-1----:R-:W-:Y:S05]  /*28b0*/  @!P0 BRA `(.L_x_62) ;  /* 0x0000015000d48947 */ /* 0x002fea0003800000 */
.L_x_376:
[----:B------:R-:W-:Y:S01]  /*28c0*/  ULEA UR66, UR8, UR5, 0x9 ;  /* 0x0000000508427291 */ /* 0x000fe2000f8e48ff */
[----:B------:R-:W-:Y:S01]  /*28d0*/  IMAD.MOV.U32 R2, RZ, RZ, 0xa8 ;  /* 0x000000a8ff027424 */ /* 0x000fe200078e00ff */
[----:B------:R-:W-:Y:S01]  /*28e0*/  UISETP.NE.U32.AND UP0, UPT, UR9, URZ, UPT ;  /* 0x000000ff0900728c */ /* 0x000fe2000bf05070 */
[----:B------:R-:W-:Y:S01]  /*28f0*/  R2UR UR22, R4 ;  /* 0x00000000041672ca */ /* 0x000fe200000e0000 */
[----:B------:R-:W-:Y:S01]  /*2900*/  UIADD3 UR64, UPT, UPT, UR66, 0x40, URZ ;  /* 0x0000004042407890 */ /* 0x000fe2000fffe0ff */
[----:B------:R-:W-:Y:S01]  /*2910*/  IMAD.MOV.U32 R4, RZ, RZ, 0xb0 ;  /* 0x000000b0ff047424 */ /* 0x000fe200078e00ff */
[----:B------:R-:W-:Y:S01]  /*2920*/  UIADD3 UR62, UPT, UPT, UR66, 0x80, URZ ;  /* 0x00000080423e7890 */ /* 0x000fe2000fffe0ff */
[----:B------:R-:W-:Y:S01]  /*2930*/  R2UR UR20, R2 ;  /* 0x00000000021472ca */ /* 0x000fe200000e0000 */
[----:B------:R-:W-:Y:S01]  /*2940*/  UIADD3 UR60, UPT, UPT, UR66, 0xc0, URZ ;  /* 0x000000c0423c7890 */ /* 0x000fe2000fffe0ff */
[----:B------:R-:W-:Y:S01]  /*2950*/  IMAD.MOV.U32 R2, RZ, RZ, 0xb8 ;  /* 0x000000b8ff027424 */ /* 0x000fe200078e00ff */
[----:B------:R-:W-:Y:S01]  /*2960*/  UIADD3 UR58, UPT, UPT, UR66, 0x100, URZ ;  /* 0x00000100423a7890 */ /* 0x000fe2000fffe0ff */
[----:B------:R-:W-:Y:S01]  /*2970*/  R2UR UR23, R3 ;  /* 0x00000000031772ca */ /* 0x000fe200000e0000 */
[----:B------:R-:W-:Y:S01]  /*2980*/  UIADD3 UR56, UPT, UPT, UR66, 0x140, URZ ;  /* 0x0000014042387890 */ /* 0x000fe2000fffe0ff */
[----:B-1----:R-:W-:Y:S01]  /*2990*/  IMAD.MOV.U32 R0, RZ, RZ, 0x180 ;  /* 0x00000180ff007424 */ /* 0x002fe200078e00ff */
[----:B------:R-:W-:Y:S01]  /*29a0*/  UIADD3 UR54, UPT, UPT, UR66, 0x180, URZ ;  /* 0x0000018042367890 */ /* 0x000fe2000fffe0ff */
[----:B--2---:R-:W-:Y:S01]  /*29b0*/  R2UR UR16, R2 ;  /* 0x00000000021072ca */ /* 0x004fe200000e0000 */
[----:B------:R-:W-:Y:S01]  /*29c0*/  UIADD3 UR52, UPT, UPT, UR66, 0x1c0, URZ ;  /* 0x000001c042347890 */ /* 0x000fe2000fffe0ff */
[----:B------:R-:W-:Y:S01]  /*29d0*/  IMAD.MOV.U32 R2, RZ, RZ, 0xc8 ;  /* 0x000000c8ff027424 */ /* 0x000fe200078e00ff */
[----:B------:R-:W-:Y:S01]  /*29e0*/  R2UR UR18, R4 ;  /* 0x00000000041272ca */ /* 0x000fe200000e0000 */
[----:B------:R-:W-:Y:S01]  /*29f0*/  IMAD.MOV.U32 R3, RZ, RZ, 0x180 ;  /* 0x00000180ff037424 */ /* 0x000fe200078e00ff */
[----:B------:R-:W-:Y:S01]  /*2a00*/  R2UR UR21, R0 ;  /* 0x00000000001572ca */ /* 0x000fe200000e0000 */
[----:B------:R-:W-:Y:S01]  /*2a10*/  IMAD.MOV.U32 R4, RZ, RZ, 0xc0 ;  /* 0x000000c0ff047424 */ /* 0x000fe200078e00ff */
[----:B------:R-:W-:Y:S01]  /*2a20*/  R2UR UR12, R2 ;  /* 0x00000000020c72ca */ /* 0x000fe200000e0000 */
[----:B------:R-:W-:Y:S01]  /*2a30*/  IMAD.MOV.U32 R2, RZ, RZ, 0xd0 ;  /* 0x000000d0ff027424 */ /* 0x000fe200078e00ff */
[C---:B------:R-:W-:Y:S01]  /*2a40*/  R2UR UR19, R3.reuse ;  /* 0x00000000031372ca */ /* 0x040fe200000e0000 */
[----:B------:R-:W-:Y:S01]  /*2a50*/  UMOV UR50, 0x0 ;  /* 0x0000000000327882 */ /* 0x000fe20000000000 */
[----:B------:R-:W-:Y:S01]  /*2a60*/  R2UR UR17, R0 ;  /* 0x00000000001172ca */ /* 0x000fe200000e0000 */
[----:B------:R-:W-:Y:S01]  /*2a70*/  UMOV UR51, 0x8090010 ;  /* 0x0809001000337882 */ /* 0x000fe20000000000 */
[----:B---3--:R-:W-:Y:S01]  /*2a80*/  R2UR UR10, R2 ;  /* 0x00000000020a72ca */ /* 0x008fe200000e0000 */
[----:B------:R-:W-:Y:S01]  /*2a90*/  IMAD.MOV.U32 R2, RZ, RZ, 0xd8 ;  /* 0x000000d8ff027424 */ /* 0x000fe200078e00ff */
[----:B------:R-:W-:Y:S01]  /*2aa0*/  R2UR UR14, R4 ;  /* 0x00000000040e72ca */ /* 0x000fe200000e0000 */
[----:B------:R-:W-:Y:S01]  /*2ab0*/  UMOV UR67, 0x80004020 ;  /* 0x8000402000437882 */ /* 0x000fe20000000000 */
[----:B------:R-:W-:Y:S01]  /*2ac0*/  R2UR UR15, R3 ;  /* 0x00000000030f72ca */ /* 0x000fe200000e0000 */
[----:B------:R1:W-:Y:S01]  /*2ad0*/  UTCHMMA tmem[UR22], gdesc[UR66], tmem[UR23], tmem[UR50], idesc[UR51], UP0 ;  /* 0x00ff3242160079ea */ /* 0x0003e20008000017 */
[C---:B------:R-:W-:Y:S01]  /*2ae0*/  R2UR UR13, R0.reuse ;  /* 0x00000000000d72ca */ /* 0x040fe200000e0000 */
[----:B------:R-:W-:Y:S01]  /*2af0*/  UMOV UR48, 0x0 ;  /* 0x0000000000307882 */ /* 0x000fe20000000000 */
[----:B------:R-:W-:Y:S01]  /*2b00*/  R2UR UR11, R0 ;  /* 0x00000000000b72ca */ /* 0x000fe200000e0000 */
[----:B------:R-:W-:Y:S01]  /*2b10*/  UMOV UR49, 0x8090010 ;  /* 0x0809001000317882 */ /* 0x000fe20000000000 */
[----:B------:R-:W-:Y:S01]  /*2b20*/  R2UR UR8, R2 ;  /* 0x00000000020872ca */ /* 0x000fe200000e0000 */
[----:B------:R-:W-:Y:S01]  /*2b30*/  UMOV UR65, 0x80004020 ;  /* 0x8000402000417882 */ /* 0x000fe20000000000 */
[----:B------:R-:W-:Y:S01]  /*2b40*/  R2UR UR9, R0 ;  /* 0x00000000000972ca */ /* 0x000fe200000e0000 */
[----:B------:R1:W-:Y:S01]  /*2b50*/  UTCHMMA tmem[UR20], gdesc[UR64], tmem[UR21], tmem[UR48], idesc[UR49], UPT ;  /* 0x00ff3040140079ea */ /* 0x0003e2000b800015 */
[----:B------:R-:W-:Y:S01]  /*2b60*/  UMOV UR46, 0x0 ;  /* 0x00000000002e7882 */ /* 0x000fe20000000000 */
        /* <DEDUP_REMOVED lines=21> */
[----:B------:R-:W-:Y:S02]  /*2cc0*/  UMOV UR53, 0x80004020 ;  /* 0x8000402000357882 */ /* 0x000fe40000000000 */
[----:B------:R1:W-:Y:S01]  /*2cd0*/  UTCHMMA tmem[UR8], gdesc[UR52], tmem[UR9], tmem[UR32], idesc[UR33], UPT ;  /* 0x00ff2034080079ea */ /* 0x0003e2000b800009 */
[----:B------:R-:W-:Y:S05]  /*2ce0*/  BRA.U UP5, `(.L_x_63) ;  /* 0x0000000105047547 */ /* 0x000fea000b800000 */
[----:B-1----:R-:W-:Y:S05]  /*2cf0*/  BPT.TRAP 0x1 ;  /* 0x000000040000795c */ /* 0x002fea0000300000 */
.L_x_63:
[----:B------:R-:W-:Y:S01]  /*2d00*/  LOP3.LUT R8, R8, 0x1, RZ, 0x3c, !PT ;  /* 0x0000000108087812 */ /* 0x000fe200078e3cff */
[----:B-1----:R-:W-:Y:S09]  /*2d10*/  UIADD3 UR8, UPT, UPT, UR4, 0xa098, URZ ;  /* 0x0000a09804087890 */ /* 0x002ff2000fffe0ff */
[----:B------:R1:W-:Y:S01]  /*2d20*/  UTCBAR [UR8], URZ ;  /* 0x000000ff080073e9 */ /* 0x0003e200080000ff */
[----:B------:R-:W-:Y:S05]  /*2d30*/  BRA.U !UP1, `(.L_x_64) ;  /* 0x0000000109047547 */ /* 0x000fea000b800000 */
[----:B-1----:R-:W-:Y:S05]  /*2d40*/  BPT.TRAP 0x1 ;  /* 0x000000040000795c */ /* 0x002fea0000300000 */
.L_x_64:
[----:B------:R-:W-:Y:S01]  /*2d50*/  ULEA UR10, UR26, UR4, 0x3 ;  /* 0x000000041a0a7291 */ /* 0x000fe2000f8e18ff */
[----:B------:R-:W-:Y:S01]  /*2d60*/  IMAD.MOV.U32 R2, RZ, RZ, 0x80 ;  /* 0x00000080ff027424 */ /* 0x000fe200078e00ff */
[----:B------:R-:W-:Y:S01]  /*2d70*/  UIADD3 UR12, UPT, UPT, UR28, 0x200, URZ ;  /* 0x000002001c0c7890 */ /* 0x000fe2000fffe0ff */
[----:B------:R-:W-:Y:S01]  /*2d80*/  IMAD.MOV.U32 R0, RZ, RZ, 0x80 ;  /* 0x00000080ff007424 */ /* 0x000fe200078e00ff */
[----:B------:R-:W-:Y:S02]  /*2d90*/  UIADD3 UR10, UPT, UPT, UR10, 0xa038, URZ ;  /* 0x0000a0380a0a7890 */ /* 0x000fe4000fffe0ff */
[----:B------:R-:W-:Y:S01]  /*2da0*/  UIADD3 UR14, UPT, UPT, UR28, 0x202, URZ ;  /* 0x000002021c0e7890 */ /* 0x000fe2000fffe0ff */
[----:B------:R-:W-:Y:S01]  /*2db0*/  R2UR UR9, R2 ;  /* 0x00000000020972ca */ /* 0x000fe200000e0000 */
[----:B------:R-:W-:Y:S01]  /*2dc0*/  UIADD3 UR11, UPT, UPT, UR26, 0x1, URZ ;  /* 0x000000011a0b7890 */ /* 0x000fe2000fffe0ff */
[----:B-1----:R-:W-:Y:S01]  /*2dd0*/  R2UR UR8, R0 ;  /* 0x00000000000872ca */ /* 0x002fe200000e0000 */
[----:B------:R-:W-:Y:S01]  /*2de0*/  UMOV UR71, 0x80004020 ;  /* 0x8000402000477882 */ /* 0x000fe20000000000 */
[----:B------:R-:W-:Y:S01]  /*2df0*/  UMOV UR16, 0x0 ;  /* 0x0000000000107882 */ /* 0x000fe20000000000 */
[----:B------:R-:W-:Y:S01]  /*2e00*/  UISETP.NE.AND UP0, UPT, UR11, 0x3, UPT ;  /* 0x000000030b00788c */ /* 0x000fe2000bf05270 */
[----:B------:R1:W-:Y:S01]  /*2e10*/  UTCBAR [UR10], URZ ;  /* 0x000000ff0a0073e9 */ /* 0x0003e200080000ff */
[----:B------:R-:W-:Y:S01]  /*2e20*/  UMOV UR17, 0x8200010 ;  /* 0x0820001000117882 */ /* 0x000fe20000000000 */
[----:B------:R-:W-:Y:S01]  /*2e30*/  UMOV UR13, 0x80004020 ;  /* 0x80004020000d7882 */ /* 0x000fe20000000000 */
[----:B------:R-:W-:Y:S01]  /*2e40*/  USEL UR11, UR11, URZ, UP0 ;  /* 0x000000ff0b0b7287 */ /* 0x000fe20008000000 */
[----:B------:R-:W-:Y:S01]  /*2e50*/  UMOV UR69, 0x80004020 ;  /* 0x8000402000457882 */ /* 0x000fe20000000000 */
[----:B------:R-:W-:Y:S02]  /*2e60*/  UMOV UR18, 0x0 ;  /* 0x0000000000127882 */ /* 0x000fe40000000000 */
[----:B------:R1:W-:Y:S01]  /*2e70*/  UTCHMMA gdesc[UR12], gdesc[UR70], tmem[UR9], tmem[UR16], idesc[UR17], !UPT ;  /* 0x00ff10460c0075ea */ /* 0x0003e2000f800009 */
[----:B------:R-:W-:Y:S01]  /*2e80*/  UMOV UR19, 0x8200010 ;  /* 0x0820001000137882 */ /* 0x000fe20000000000 */
[----:B------:R-:W-:Y:S02]  /*2e90*/  UMOV UR15, 0x80004020 ;  /* 0x80004020000f7882 */ /* 0x000fe40000000000 */
[----:B------:R1:W-:Y:S01]  /*2ea0*/  UTCHMMA gdesc[UR14], gdesc[UR68], tmem[UR8], tmem[UR18], idesc[UR19], UPT ;  /* 0x00ff12440e0075ea */ /* 0x0003e2000b800008 */
[----:B------:R-:W-:Y:S05]  /*2eb0*/  BRA.U UP3, `(.L_x_65) ;  /* 0x0000000103047547 */ /* 0x000fea000b800000 */
[----:B-1----:R-:W-:Y:S05]  /*2ec0*/  BPT.TRAP 0x1 ;  /* 0x000000040000795c */ /* 0x002fea0000300000 */
.L_x_65:
[----:B-1----:R-:W-:Y:S09]  /*2ed0*/  UIADD3 UR8, UPT, UPT, UR4, 0xa060, URZ ;  /* 0x0000a06004087890 */ /* 0x002ff2000fffe0ff */
[----:B------:R1:W-:Y:S01]  /*2ee0*/  UTCBAR [UR8], URZ ;  /* 0x000000ff080073e9 */ /* 0x0003e200080000ff */
[----:B------:R-:W-:Y:S05]  /*2ef0*/  BRA.U !UP1, `(.L_x_66) ;  /* 0x0000000109047547 */ /* 0x000fea000b800000 */
[----:B-1----:R-:W-:Y:S05]  /*2f00*/  BPT.TRAP 0x1 ;  /* 0x000000040000795c */ /* 0x002fea0000300000 */
.L_x_66:
[----:B------:R-:W-:Y:S02]  /*2f10*/  ULEA UR9, UR11, UR4, 0x3 ;  /* 0x000000040b097291 */ /* 0x000fe4000f8e18ff */
[----:B------:R-:W-:Y:S02]  /*2f20*/  UIADD3 UR11, UPT, UPT, UR11, 0x1, URZ ;  /* 0x000000010b0b7890 */ /* 0x000fe4000fffe0ff */
[----:B-1----:R-:W-:Y:S02]  /*2f30*/  UIADD3 UR8, UPT, UPT, UR9, 0xa038, URZ ;  /* 0x0000a03809087890 */ /* 0x002fe4000fffe0ff */
[----:B------:R-:W-:Y:S04]  /*2f40*/  UISETP.NE.AND UP0, UPT, UR11, 0x3, UPT ;  /* 0x000000030b00788c */ /* 0x000fe8000bf05270 */
[----:B------:R-:W-:Y:S03]  /*2f50*/  USEL UR26, UR11, URZ, UP0 ;  /* 0x000000ff0b1a7287 */ /* 0x000fe60008000000 */
[----:B------:R1:W-:Y:S01]  /*2f60*/  UTCBAR [UR8], URZ ;  /* 0x000000ff080073e9 */ /* 0x0003e200080000ff */
[----:B------:R-:W-:Y:S08]  /*2f70*/  BRA.U !UP1, `(.L_x_67) ;  /* 0x0000000109047547 */ /* 0x000ff0000b800000 */
[----:B-1----:R-:W-:Y:S05]  /*2f80*/  BPT.TRAP 0x1 ;  /* 0x000000040000795c */ /* 0x002fea0000300000 */
.L_x_67:
[----:B-1----:R-:W-:Y:S01]  /*2f90*/  ULEA UR8, UR24, UR4, 0x3 ;  /* 0x0000000418087291 */ /* 0x002fe2000f8e18ff */
[----:B------:R-:W-:Y:S08]  /*2fa0*/  SHF.L.U32 R3, R5, 0x1f, RZ ;  /* 0x0000001f05037819 */ /* 0x000ff000000006ff */
[----:B------:R-:W1:Y:S02]  /*2fb0*/  SYNCS.PHASECHK.TRANS64.TRYWAIT P0, [UR8+0xa020], R3 ;  /* 0x00a02003ff0075a7 */ /* 0x000e640008001108 */
[----:B-1----:R-:W-:Y:S05]  /*2fc0*/  @!P0 BRA `(.L_x_68) ;  /* 0x0000014c00288947 */ /* 0x002fea0003800000 */
.L_x_378:
[----:B------:R-:W-:Y:S05]  /*2fd0*/  BRA.U UP5, `(.L_x_69) ;  /* 0x0000000105047547 */ /* 0x000fea000b800000 */
[----:B------:R-:W-:Y:S05]  /*2fe0*/  BPT.TRAP 0x1 ;  /* 0x000000040000795c */ /* 0x000fea0000300000 */
.L_x_69:
[----:B-1----:R-:W-:Y:S04]  /*2ff0*/  SHF.L.U32 R3, R8, 0x1f, RZ ;  /* 0x0000001f08037819 */ /* 0x002fe800000006ff */
[----:B------:R-:W1:Y:S02]  /*3000*/  SYNCS.PHASECHK.TRANS64.TRYWAIT P0, [UR4+0xa0a0], R3 ;  /* 0x00a0a003ff0075a7 */ /* 0x000e640008001104 */
[----:B-1----:R-:W-:Y:S05]  /*3010*/  @!P0 BRA `(.L_x_70) ;  /* 0x0000014c002c8947 */ /* 0x002fea0003800000 */
.L_x_380:
[----:B------:R-:W-:Y:S05]  /*3020*/  BRA.U UP4, `(.L_x_71) ;  /* 0x0000000104047547 */ /* 0x000fea000b800000 */
[----:B------:R-:W-:Y:S05]  /*3030*/  BPT.TRAP 0x1 ;  /* 0x000000040000795c */ /* 0x000fea0000300000 */
.L_x_71:
[----:B------:R-:W-:Y:S01]  /*3040*/  SHF.L.U32 R4, R6, 0x1f, RZ ;  /* 0x0000001f06047819 */ /* 0x000fe200000006ff */
[----:B-1----:R-:W-:Y:S02]  /*3050*/  HFMA2 R0, -RZ, RZ, 0, 1.52587890625e-05 ;  /* 0x00000100ff007431 */ /* 0x002fe400000001ff */
[----:B------:R-:W-:Y:S01]  /*3060*/  IMAD.MOV.U32 R2, RZ, RZ, 0x20 ;  /* 0x00000020ff027424 */ /* 0x000fe200078e00ff */
[----:B------:R-:W1:Y:S02]  /*3070*/  SYNCS.PHASECHK.TRANS64.TRYWAIT P0, [UR4+0xa058], R4 ;  /* 0x00a05804ff0075a7 */ /* 0x000e640008001104 */
[----:B-1----:R-:W-:Y:S05]  /*3080*/  @!P0 BRA `(.L_x_72) ;  /* 0x0000014c00288947 */ /* 0x002fea0003800000 */
.L_x_382:
[----:B------:R-:W-:Y:S01]  /*3090*/  USHF.L.U32 UR27, UR24, 0x9, URZ ;  /* 0x00000009181b7899 */ /* 0x000fe200080006ff */
[----:B------:R-:W-:Y:S01]  /*30a0*/  R2UR UR22, R2 ;  /* 0x00000000021672ca */ /* 0x000fe200000e0000 */
[----:B------:R-:W-:Y:S01]  /*30b0*/  IMAD.MOV.U32 R2, RZ, RZ, 0x100 ;  /* 0x00000100ff027424 */ /* 0x000fe200078e00ff */
[----:B------:R-:W-:Y:S01]  /*30c0*/  R2UR UR23, R0 ;  /* 0x00000000001772ca */ /* 0x000fe200000e0000 */
[----:B------:R-:W-:Y:S01]  /*30d0*/  UIADD3 UR66, UPT, UPT, UR5, UR27, URZ ;  /* 0x0000001b05427290 */ /* 0x000fe2000fffe0ff */
[----:B-1----:R-:W-:Y:S01]  /*30e0*/  IMAD.MOV.U32 R3, RZ, RZ, 0x28 ;  /* 0x00000028ff037424 */ /* 0x002fe200078e00ff */
[----:B------:R-:W-:Y:S01]  /*30f0*/  UMOV UR50, 0x0 ;  /* 0x0000000000327882 */ /* 0x000fe20000000000 */
[C---:B------:R-:W-:Y:S01]  /*3100*/  R2UR UR21, R2.reuse ;  /* 0x00000000021572ca */ /* 0x040fe200000e0000 */
[----:B------:R-:W-:Y:S01]  /*3110*/  UIADD3 UR64, UPT, UPT, UR66, 0x40, URZ ;  /* 0x0000004042407890 */ /* 0x000fe2000fffe0ff */
[----:B------:R-:W-:Y:S01]  /*3120*/  R2UR UR19, R2 ;  /* 0x00000000021372ca */ /* 0x000fe200000e0000 */
[----:B------:R-:W-:Y:S01]  /*3130*/  UIADD3 UR62, UPT, UPT, UR66, 0x80, URZ ;  /* 0x00000080423e7890 */ /* 0x000fe2000fffe0ff */
[----:B------:R-:W-:Y:S01]  /*3140*/  IMAD.MOV.U32 R2, RZ, RZ, 0x40 ;  /* 0x00000040ff027424 */ /* 0x000fe200078e00ff */
[----:B------:R-:W-:Y:S01]  /*3150*/  UIADD3 UR60, UPT, UPT, UR66, 0xc0, URZ ;  /* 0x000000c0423c7890 */ /* 0x000fe2000fffe0ff */
[----:B------:R-:W-:Y:S01]  /*3160*/  IMAD.MOV.U32 R0, RZ, RZ, 0x30 ;  /* 0x00000030ff007424 */ /* 0x000fe200078e00ff */
[----:B------:R-:W-:Y:S01]  /*3170*/  UIADD3 UR58, UPT, UPT, UR66, 0x100, URZ ;  /* 0x00000100423a7890 */ /* 0x000fe2000fffe0ff */
[----:B------:R-:W-:Y:S01]  /*3180*/  R2UR UR20, R3 ;  /* 0x00000000031472ca */ /* 0x000fe200000e0000 */
[----:B------:R-:W-:Y:S01]  /*3190*/  UIADD3 UR56, UPT, UPT, UR66, 0x140, URZ ;  /* 0x0000014042387890 */ /* 0x000fe2000fffe0ff */
[----:B------:R-:W-:Y:S01]  /*31a0*/  R2UR UR14, R2 ;  /* 0x00000000020e72ca */ /* 0x000fe200000e0000 */
[----:B------:R-:W-:Y:S01]  /*31b0*/  UIADD3 UR54, UPT, UPT, UR66, 0x180, URZ ;  /* 0x0000018042367890 */ /* 0x000fe2000fffe0ff */
[----:B------:R-:W-:Y:S01]  /*31c0*/  IMAD.MOV.U32 R2, RZ, RZ, 0x100 ;  /* 0x00000100ff027424 */ /* 0x000fe200078e00ff */
        /* <DEDUP_REMOVED lines=8> */
[----:B------:R-:W-:Y:S01]  /*3250*/  R2UR UR17, R0 ;  /* 0x00000000001172ca */ /* 0x000fe200000e0000 */
[----:B------:R-:W-:Y:S01]  /*3260*/  UMOV UR51, 0x8090010 ;  /* 0x0809001000337882 */ /* 0x000fe20000000000 */
[----:B------:R-:W-:Y:S01]  /*3270*/  R2UR UR10, R2 ;  /* 0x00000000020a72ca */ /* 0x000fe200000e0000 */
[----:B------:R-:W-:Y:S01]  /*3280*/  IMAD.MOV.U32 R2, RZ, RZ, 0x58 ;  /* 0x00000058ff027424 */ /* 0x000fe200078e00ff */
[C---:B------:R-:W-:Y:S01]  /*3290*/  R2UR UR15, R0.reuse ;  /* 0x00000000000f72ca */ /* 0x040fe200000e0000 */
[----:B------:R-:W-:Y:S01]  /*32a0*/  UMOV UR67, 0x80004020 ;  /* 0x8000402000437882 */ /* 0x000fe20000000000 */
[----:B------:R-:W-:Y:S01]  /*32b0*/  R2UR UR12, R3 ;  /* 0x00000000030c72ca */ /* 0x000fe200000e0000 */
[----:B------:R1:W-:Y:S01]  /*32c0*/  UTCHMMA tmem[UR22], gdesc[UR66], tmem[UR23], tmem[UR50], idesc[UR51], UPT ;  /* 0x00ff3242160079ea */ /* 0x0003e2000b800017 */
[----:B------:R-:W-:Y:S01]  /*32d0*/  R2UR UR11, R0 ;  /* 0x00000000000b72ca */ /* 0x000fe200000e0000 */
[----:B------:R-:W-:Y:S01]  /*32e0*/  UMOV UR48, 0x0 ;  /* 0x0000000000307882 */ /* 0x000fe20000000000 */
[----:B------:R-:W-:Y:S01]  /*32f0*/  R2UR UR8, R2 ;  /* 0x00000000020872ca */ /* 0x000fe200000e0000 */
[----:B------:R-:W-:Y:S01]  /*3300*/  UMOV UR49, 0x8090010 ;  /* 0x0809001000317882 */ /* 0x000fe20000000000 */
[----:B------:R-:W-:Y:S01]  /*3310*/  R2UR UR9, R0 ;  /* 0x00000000000972ca */ /* 0x000fe200000e0000 */
        /* <DEDUP_REMOVED lines=28> */
.L_x_73:
[----:B-1----:R-:W-:Y:S01]  /*34e0*/  UIADD3 UR11, UPT, UPT, UR4, 0xa090, URZ ;  /* 0x0000a090040b7890 */ /* 0x002fe2000fffe0ff */
[----:B------:R-:W-:Y:S01]  /*34f0*/  LOP3.LUT R7, R7, 0x1, RZ, 0x3c, !PT ;  /* 0x0000000107077812 */ /* 0x000fe200078e3cff */
[----:B------:R-:W-:Y:S02]  /*3500*/  UIADD3 UR10, UPT, UPT, UR24, 0x1, URZ ;  /* 0x00000001180a7890 */ /* 0x000fe4000fffe0ff */
[----:B------:R-:W-:Y:S02]  /*3510*/  UISETP.GT.AND UP0, UPT, UR25, 0x2, UPT ;  /* 0x000000021900788c */ /* 0x000fe4000bf04270 */
[----:B------:R-:W-:Y:S02]  /*3520*/  UISETP.NE.AND UP2, UPT, UR10, 0x3, UPT ;  /* 0x000000030a00788c */ /* 0x000fe4000bf45270 */
[----:B------:R-:W-:Y:S01]  /*3530*/  UIADD3 UR25, UPT, UPT, UR25, -0x1, URZ ;  /* 0xffffffff19197890 */ /* 0x000fe2000fffe0ff */
[----:B------:R2:W-:Y:S01]  /*3540*/  UTCBAR [UR11], URZ ;  /* 0x000000ff0b0073e9 */ /* 0x0005e200080000ff */
[----:B------:R-:W-:Y:S02]  /*3550*/  USEL UR8, URZ, 0x1, UP2 ;  /* 0x00000001ff087887 */ /* 0x000fe40009000000 */
[----:B------:R-:W-:Y:S01]  /*3560*/  USEL UR10, UR10, URZ, UP2 ;  /* 0x000000ff0a0a7287 */ /* 0x000fe20009000000 */
[----:B------:R-:W-:Y:S03]  /*3570*/  UMOV UR9, 0x1 ;  /* 0x0000000100097882 */ /* 0x000fe60000000000 */
[----:B------:R-:W-:Y:S01]  /*3580*/  LOP3.LUT R5, R5, UR8, RZ, 0x3c, !PT ;  /* 0x0000000805057c12 */ /* 0x000fe2000f8e3cff */
[----:B------:R-:W-:Y:S01]  /*3590*/  UMOV UR8, UR24 ;  /* 0x0000001800087c82 */ /* 0x000fe20008000000 */
[----:B------:R-:W-:Y:S05]  /*35a0*/  BRA.U UP0, `(.L_x_74) ;  /* 0xfffffff1000c7547 */ /* 0x000fea000b83ffff */
.L_x_55:
[----:B------:R-:W-:Y:S04]  /*35b0*/  BSSY.RECONVERGENT B0, `(.L_x_75) ;  /* 0x0000003000007945 */ /* 0x000fe80003800200 */
[----:B------:R-:W-:Y:S05]  /*35c0*/  @!P4 BRA `(.L_x_76) ;  /* 0x000000000004c947 */ /* 0x000fea0003800000 */
[----:B-12---:R-:W-:Y:S05]  /*35d0*/  BPT.TRAP 0x1 ;  /* 0x000000040000795c */ /* 0x006fea0000300000 */
.L_x_76:
[----:B-12---:R-:W-:Y:S05]  /*35e0*/  BSYNC.RECONVERGENT B0 ;  /* 0x0000000000007941 */ /* 0x006fea0003800200 */
.L_x_75:
[----:B------:R-:W-:Y:S01]  /*35f0*/  UIADD3 UR6, UPT, UPT, UR4, 0xa010, URZ ;  /* 0x0000a01004067890 */ /* 0x000fe2000fffe0ff */
[----:B------:R-:W-:Y:S08]  /*3600*/  BSSY.RECONVERGENT B0, `(.L_x_77) ;  /* 0x0000004000007945 */ /* 0x000ff00003800200 */
[----:B------:R1:W-:Y:S01]  /*3610*/  UTCBAR [UR6], URZ ;  /* 0x000000ff060073e9 */ /* 0x0003e200080000ff */
[----:B------:R-:W-:Y:S05]  /*3620*/  @!P4 BRA `(.L_x_78) ;  /* 0x000000000004c947 */ /* 0x000fea0003800000 */
[----:B-1----:R-:W-:Y:S05]  /*3630*/  BPT.TRAP 0x1 ;  /* 0x000000040000795c */ /* 0x002fea0000300000 */
.L_x_78:
[----:B-1----:R-:W-:Y:S05]  /*3640*/  BSYNC.RECONVERGENT B0 ;  /* 0x0000000000007941 */ /* 0x002fea0003800200 */
.L_x_77:
[----:B------:R-:W-:-:S09]  /*3650*/  UIADD3 UR6, UPT, UPT, UR4, 0xa018, URZ ;  /* 0x0000a01804067890 */ /* 0x000fd2000fffe0ff */
[----:B------:R1:W-:Y:S01]  /*3660*/  UTCBAR [UR6], URZ ;  /* 0x000000ff060073e9 */ /* 0x0003e200080000ff */
[----:B------:R-:W-:Y:S05]  /*3670*/  BRA.U UP5, `(.L_x_79) ;  /* 0x0000000105047547 */ /* 0x000fea000b800000 */
[----:B-1----:R-:W-:Y:S05]  /*3680*/  BPT.TRAP 0x1 ;  /* 0x000000040000795c */ /* 0x002fea0000300000 */
.L_x_79:
[----:B------:R-:W-:-:S04]  /*3690*/  SHF.L.U32 R3, R8, 0x1f, RZ ;  /* 0x0000001f08037819 */ /* 0x000fc800000006ff */
[----:B------:R-:W2:Y:S02]  /*36a0*/  SYNCS.PHASECHK.TRANS64.TRYWAIT P0, [UR4+0xa0a8], R3 ;  /* 0x00a0a803ff0075a7 */ /* 0x000ea40008001104 */
[----:B--2---:R-:W-:Y:S05]  /*36b0*/  @!P0 BRA `(.L_x_80) ;  /* 0x0000014400b48947 */ /* 0x004fea0003800000 */
.L_x_384:
[----:B------:R-:W-:Y:S05]  /*36c0*/  BRA.U UP3, `(.L_x_81) ;  /* 0x0000000103047547 */ /* 0x000fea000b800000 */
[----:B-1----:R-:W-:Y:S05]  /*36d0*/  BPT.TRAP 0x1 ;  /* 0x000000040000795c */ /* 0x002fea0000300000 */
.L_x_81:
[----:B------:R-:W-:Y:S01]  /*36e0*/  SHF.L.U32 R7, R7, 0x1f, RZ ;  /* 0x0000001f07077819 */ /* 0x000fe200000006ff */
[----:B--2---:R-:W-:Y:S02]  /*36f0*/  HFMA2 R3, -RZ, RZ, 0, 2.288818359375e-05 ;  /* 0x00000180ff037431 */ /* 0x004fe400000001ff */
[----:B------:R-:W-:Y:S01]  /*3700*/  IMAD.MOV.U32 R4, RZ, RZ, 0xa0 ;  /* 0x000000a0ff047424 */ /* 0x000fe200078e00ff */
[----:B------:R-:W2:Y:S02]  /*3710*/  SYNCS.PHASECHK.TRANS64.TRYWAIT P0, [UR4+0xa068], R7 ;  /* 0x00a06807ff0075a7 */ /* 0x000ea40008001104 */
[----:B--2---:R-:W-:Y:S05]  /*3720*/  @!P0 BRA `(.L_x_82) ;  /* 0x0000014400b08947 */ /* 0x004fea0003800000 */
.L_x_386:
[----:B------:R-:W-:Y:S01]  /*3730*/  IMAD.MOV.U32 R2, RZ, RZ, 0xa8 ;  /* 0x000000a8ff027424 */ /* 0x000fe200078e00ff */
[----:B------:R-:W-:Y:S01]  /*3740*/  R2UR UR17, R4 ;  /* 0x00000000041172ca */ /* 0x000fe200000e0000 */
[----:B------:R-:W-:Y:S01]  /*3750*/  IMAD.MOV.U32 R4, RZ, RZ, 0xb0 ;  /* 0x000000b0ff047424 */ /* 0x000fe200078e00ff */
[----:B------:R-:W-:Y:S01]  /*3760*/  R2UR UR18, R3 ;  /* 0x00000000031272ca */ /* 0x000fe200000e0000 */
[----:B--2---:R-:W-:Y:S01]  /*3770*/  IMAD.MOV.U32 R0, RZ, RZ, 0x180 ;  /* 0x00000180ff007424 */ /* 0x004fe200078e00ff */
[----:B------:R-:W-:Y:S01]  /*3780*/  R2UR UR15, R2 ;  /* 0x00000000020f72ca */ /* 0x000fe200000e0000 */
[----:B------:R-:W-:Y:S01]  /*3790*/  IMAD.MOV.U32 R2, RZ, RZ, 0xb8 ;  /* 0x000000b8ff027424 */ /* 0x000fe200078e00ff */
[----:B------:R-:W-:Y:S01]  /*37a0*/  R2UR UR13, R4 ;  /* 0x00000000040d72ca */ /* 0x000fe200000e0000 */
[----:B------:R-:W-:Y:S01]  /*37b0*/  IMAD.MOV.U32 R3, RZ, RZ, 0x180 ;  /* 0x00000180ff037424 */ /* 0x000fe200078e00ff */
[----:B------:R-:W-:Y:S01]  /*37c0*/  R2UR UR16, R0 ;  /* 0x00000000001072ca */ /* 0x000fe200000e0000 */
[----:B------:R-:W-:Y:S01]  /*37d0*/  IMAD.MOV.U32 R4, RZ, RZ, 0xc0 ;  /* 0x000000c0ff047424 */ /* 0x000fe200078e00ff */
[----:B------:R-:W-:Y:S01]  /*37e0*/  R2UR UR11, R2 ;  /* 0x00000000020b72ca */ /* 0x000fe200000e0000 */
[----:B------:R-:W-:Y:S01]  /*37f0*/  IMAD.MOV.U32 R2, RZ, RZ, 0xc8 ;  /* 0x000000c8ff027424 */ /* 0x000fe200078e00ff */
[----:B------:R-:W-:Y:S01]  /*3800*/  UIADD3 UR22, UPT, UPT, UR5, UR27, URZ ;  /* 0x0000001b05167290 */ /* 0x000fe2000fffe0ff */
[C---:B------:R-:W-:Y:S01]  /*3810*/  R2UR UR14, R3.reuse ;  /* 0x00000000030e72ca */ /* 0x040fe200000e0000 */
[----:B------:R-:W-:Y:S01]  /*3820*/  UISETP.NE.U32.AND UP0, UPT, UR9, URZ, UPT ;  /* 0x000000ff0900728c */ /* 0x000fe2000bf05070 */
[----:B------:R-:W-:Y:S01]  /*3830*/  R2UR UR12, R0 ;  /* 0x00000000000c72ca */ /* 0x000fe200000e0000 */
[----:B------:R-:W-:Y:S01]  /*3840*/  UIADD3 UR54, UPT, UPT, UR22, 0x40, URZ ;  /* 0x0000004016367890 */ /* 0x000fe2000fffe0ff */
[----:B-1----:R-:W-:Y:S01]  /*3850*/  R2UR UR6, R2 ;  /* 0x00000000020672ca */ /* 0x002fe200000e0000 */
[----:B------:R-:W-:Y:S01]  /*3860*/  IMAD.MOV.U32 R2, RZ, RZ, 0xd0 ;  /* 0x000000d0ff027424 */ /* 0x000fe200078e00ff */
[----:B------:R-:W-:Y:S01]  /*3870*/  R2UR UR8, R4 ;  /* 0x00000000040872ca */ /* 0x000fe200000e0000 */
[----:B------:R-:W-:Y:S01]  /*3880*/  UIADD3 UR52, UPT, UPT, UR22, 0x80, URZ ;  /* 0x0000008016347890 */ /* 0x000fe2000fffe0ff */
[----:B------:R-:W-:Y:S01]  /*3890*/  R2UR UR10, R3 ;  /* 0x00000000030a72ca */ /* 0x000fe200000e0000 */
[----:B------:R-:W-:Y:S01]  /*38a0*/  UIADD3 UR50, UPT, UPT, UR22, 0xc0, URZ ;  /* 0x000000c016327890 */ /* 0x000fe2000fffe0ff */
[----:B------:R-:W-:Y:S01]  /*38b0*/  R2UR UR19, R2 ;  /* 0x00000000021372ca */ /* 0x000fe200000e0000 */
[----:B------:R-:W-:Y:S01]  /*38c0*/  IMAD.MOV.U32 R2, RZ, RZ, 0xd8 ;  /* 0x000000d8ff027424 */ /* 0x000fe200078e00ff */
[C---:B------:R-:W-:Y:S01]  /*38d0*/  R2UR UR7, R0.reuse ;  /* 0x00000000000772ca */ /* 0x040fe200000e0000 */
[----:B------:R-:W-:Y:S01]  /*38e0*/  UIADD3 UR48, UPT, UPT, UR22, 0x100, URZ ;  /* 0x0000010016307890 */ /* 0x000fe2000fffe0ff */
[----:B------:R-:W-:Y:S01]  /*38f0*/  R2UR UR20, R0 ;  /* 0x00000000001472ca */ /* 0x000fe200000e0000 */
[----:B------:R-:W-:Y:S01]  /*3900*/  UIADD3 UR46, UPT, UPT, UR22, 0x140, URZ ;  /* 0x00000140162e7890 */ /* 0x000fe2000fffe0ff */
[----:B------:R-:W-:Y:S01]  /*3910*/  R2UR UR5, R2 ;  /* 0x00000000020572ca */ /* 0x000fe200000e0000 */
[----:B------:R-:W-:Y:S01]  /*3920*/  UIADD3 UR44, UPT, UPT, UR22, 0x180, URZ ;  /* 0x00000180162c7890 */ /* 0x000fe2000fffe0ff */
[----:B------:R-:W-:Y:S01]  /*3930*/  R2UR UR9, R0 ;  /* 0x00000000000972ca */ /* 0x000fe200000e0000 */
[----:B------:R-:W-:Y:S01]  /*3940*/  UMOV UR40, 0x0 ;  /* 0x0000000000287882 */ /* 0x000fe20000000000 */
[----:B------:R-:W-:Y:S01]  /*3950*/  UMOV UR41, 0x8090010 ;  /* 0x0809001000297882 */ /* 0x000fe20000000000 */
[----:B------:R-:W-:Y:S01]  /*3960*/  UMOV UR23, 0x80004020 ;  /* 0x8000402000177882 */ /* 0x000fe20000000000 */
[----:B------:R-:W-:Y:S01]  /*3970*/  UIADD3 UR42, UPT, UPT, UR22, 0x1c0, URZ ;  /* 0x000001c0162a7890 */ /* 0x000fe2000fffe0ff */
[----:B------:R1:W-:Y:S01]  /*3980*/  UTCHMMA tmem[UR17], gdesc[UR22], tmem[UR18], tmem[UR40], idesc[UR41], UP0 ;  /* 0x00ff2816110079ea */ /* 0x0003e20008000012 */
[----:B------:R-:W-:Y:S01]  /*3990*/  UMOV UR38, 0x0 ;  /* 0x0000000000267882 */ /* 0x000fe20000000000 */
        /* <DEDUP_REMOVED lines=29> */
.L_x_83:
[----:B-1----:R-:W-:-:S09]  /*3b70*/  UIADD3 UR5, UPT, UPT, UR4, 0xa098, URZ ;  /* 0x0000a09804057890 */ /* 0x002fd2000fffe0ff */
[----:B------:R1:W-:Y:S01]  /*3b80*/  UTCBAR [UR5], URZ ;  /* 0x000000ff050073e9 */ /* 0x0003e200080000ff */
[----:B------:R-:W-:Y:S05]  /*3b90*/  BRA.U !UP1, `(.L_x_84) ;  /* 0x0000000109047547 */ /* 0x000fea000b800000 */
[----:B-1----:R-:W-:Y:S05]  /*3ba0*/  BPT.TRAP 0x1 ;  /* 0x000000040000795c */ /* 0x002fea0000300000 */
.L_x_84:
[----:B-1----:R-:W-:-:S04]  /*3bb0*/  ULEA UR5, UR26, UR4, 0x3 ;  /* 0x000000041a057291 */ /* 0x002fc8000f8e18ff */
[----:B------:R-:W-:-:S09]  /*3bc0*/  UIADD3 UR5, UPT, UPT, UR5, 0xa038, URZ ;  /* 0x0000a03805057890 */ /* 0x000fd2000fffe0ff */
[----:B------:R1:W-:Y:S01]  /*3bd0*/  UTCBAR [UR5], URZ ;  /* 0x000000ff050073e9 */ /* 0x0003e200080000ff */
[----:B------:R-:W-:Y:S05]  /*3be0*/  BRA.U UP4, `(.L_x_85) ;  /* 0x0000000104047547 */ /* 0x000fea000b800000 */
[----:B-1----:R-:W-:Y:S05]  /*3bf0*/  BPT.TRAP 0x1 ;  /* 0x000000040000795c */ /* 0x002fea0000300000 */
.L_x_85:
[----:B-1----:R-:W-:-:S09]  /*3c00*/  UIADD3 UR5, UPT, UPT, UR4, 0xa050, URZ ;  /* 0x0000a05004057890 */ /* 0x002fd2000fffe0ff */
[----:B------:R1:W-:Y:S01]  /*3c10*/  UTCBAR [UR5], URZ ;  /* 0x000000ff050073e9 */ /* 0x0003e200080000ff */
[----:B------:R-:W-:Y:S05]  /*3c20*/  BRA.U UP3, `(.L_x_86) ;  /* 0x0000000103047547 */ /* 0x000fea000b800000 */
[----:B-1----:R-:W-:Y:S05]  /*3c30*/  BPT.TRAP 0x1 ;  /* 0x000000040000795c */ /* 0x002fea0000300000 */
.L_x_86:
[----:B------:R-:W-:-:S13]  /*3c40*/  ELECT P0, URZ, PT ;  /* 0x0000000000ff782f */ /* 0x000fda0003800000 */
[----:B-1----:R-:W-:Y:S05]  /*3c50*/  @!P0 EXIT ;  /* 0x000000000000894d */ /* 0x002fea0003800000 */
[----:B------:R-:W-:-:S09]  /*3c60*/  UIADD3 UR4, UPT, UPT, UR4, 0xa060, URZ ;  /* 0x0000a06004047890 */ /* 0x000fd2000fffe0ff */
[----:B------:R1:W-:Y:S01]  /*3c70*/  UTCBAR [UR4], URZ ;  /* 0x000000ff040073e9 */ /* 0x0003e200080000ff */
[----:B------:R-:W-:Y:S01]  /*3c80*/  NOP ;  /* 0x0000000000007918 */ /* 0x000fe20000000000 */
[----:B-1----:R-:W-:Y:S05]  /*3c90*/  EXIT ;  /* 0x000000000000794d */ /* 0x002fea0003800000 */
.L_x_28:
[----:B------:R-:W-:-:S08]  /*3ca0*/  NOP ;  /* 0x0000000000007918 */ /* 0x000fd00000000000 */
[----:B------:R-:W1:-:S00]  /*3cb0*/  USETMAXREG.DEALLOC.CTAPOOL 0x60 ;  /* 0x00000060000079c8 */ /* 0x000e4000080e0500 */
[----:B-1----:R-:W1:Y:S01]  /*3cc0*/  S2R R0, SR_CTAID.X ;  /* 0x0000000000007919 */ /* 0x002e620000002500 */
[----:B------:R-:W2:Y:S01]  /*3cd0*/  LDCU UR4, c[0x0][0x380] ;  /* 0x00007000ff0477ac */ /* 0x000ea20008000800 */
[----:B-1----:R-:W-:-:S04]  /*3ce0*/  SHF.L.U32 R16, R0, 0x8, RZ ;  /* 0x0000000800107819 */ /* 0x002fc800000006ff */
[----:B--2---:R-:W-:-:S13]  /*3cf0*/  ISETP.GE.U32.AND P0, PT, R16, UR4, PT ;  /* 0x0000000410007c0c */ /* 0x004fda000bf06070 */
[----:B------:R-:W-:Y:S05]  /*3d00*/  @P0 EXIT ;  /* 0x000000000000094d */ /* 0x000fea0003800000 */
[----:B------:R-:W1:Y:S01]  /*3d10*/  LDCU UR5, c[0x0][0x384] ;  /* 0x00007080ff0577ac */ /* 0x000e620008000800 */
[----:B------:R-:W2:Y:S01]  /*3d20*/  LDCU.64 UR48, c[0x0][0x358] ;  /* 0x00006b00ff3077ac */ /* 0x000ea20008000a00 */
[----:B-1----:R-:W-:-:S09]  /*3d30*/  UISETP.NE.AND UP0, UPT, UR5, URZ, UPT ;  /* 0x000000ff0500728c */ /* 0x002fd2000bf05270 */
[----:B--2---:R-:W-:Y:S05]  /*3d40*/  BRA.U UP0, `(.L_x_87) ;  /* 0x0000003500647547 */ /* 0x004fea000b800000 */
[----:B------:R-:W-:-:S09]  /*3d50*/  UISETP.NE.AND UP0, UPT, UR38, URZ, UPT ;  /* 0x000000ff2600728c */ /* 0x000fd2000bf05270 */
[----:B------:R-:W-:Y:S05]  /*3d60*/  BRA.U UP0, `(.L_x_88) ;  /* 0x0000000100047547 */ /* 0x000fea000b800000 */
[----:B------:R-:W-:Y:S05]  /*3d70*/  BPT.TRAP 0x1 ;  /* 0x000000040000795c */ /* 0x000fea0000300000 */
.L_x_88:
[----:B------:R-:W1:Y:S01]  /*3d80*/  S2R R17, SR_CgaCtaId ;  /* 0x0000000000117919 */ /* 0x000e620000008800 */
[----:B------:R-:W-:Y:S01]  /*3d90*/  IMAD.MOV.U32 R2, RZ, RZ, 0x1 ;  /* 0x00000001ff027424 */ /* 0x000fe200078e00ff */
[----:B------:R-:W-:Y:S02]  /*3da0*/  MOV R4, 0x400 ;  /* 0x0000040000047802 */ /* 0x000fe40000000f00 */
[----:B------:R-:W-:Y:S02]  /*3db0*/  LOP3.LUT P1, R19, R18, 0x7f, RZ, 0xc0, !PT ;  /* 0x0000007f12137812 */ /* 0x000fe4000782c0ff */
[----:B------:R-:W-:Y:S02]  /*3dc0*/  SHF.L.U32 R2, R2, 0x1f, RZ ;  /* 0x0000001f02027819 */ /* 0x000fe400000006ff */
[----:B-1----:R-:W-:-:S04]  /*3dd0*/  LEA R17, R17, R4, 0x18 ;  /* 0x0000000411117211 */ /* 0x002fc800078ec0ff */
[----:B------:R-:W1:Y:S02]  /*3de0*/  SYNCS.PHASECHK.TRANS64.TRYWAIT P0, [R17+URZ+0xa0c0], R2 ;  /* 0x00a0c002110075a7 */ /* 0x000e6400080011ff */
[----:B-1----:R-:W-:Y:S05]  /*3df0*/  @!P0 BRA `(.L_x_89) ;  /* 0x0000014000148947 */ /* 0x002fea0003800000 */
.L_x_387:
[----:B------:R-:W-:Y:S04]  /*3e00*/  BSSY.RECONVERGENT B6, `(.L_x_90) ;  /* 0x000023d000067945 */ /* 0x000fe80003800200 */
[----:B------:R-:W-:Y:S05]  /*3e10*/  @P1 BRA `(.L_x_91) ;  /* 0x0000002000ec1947 */ /* 0x000fea0003800000 */
[----:B------:R-:W2:Y:S01]  /*3e20*/  S2UR UR4, SR_CTAID.Z ;  /* 0x00000000000479c3 */ /* 0x000ea20000002700 */
[----:B------:R-:W3:Y:S01]  /*3e30*/  S2R R3, SR_CTAID.Y ;  /* 0x0000000000037919 */ /* 0x000ee20000002600 */
[----:B------:R-:W2:Y:S01]  /*3e40*/  LDCU UR6, c[0x0][0x370] ;  /* 0x00006e00ff0677ac */ /* 0x000ea20008000800 */
[----:B------:R-:W4:Y:S01]  /*3e50*/  LDCU UR5, c[0x0][0x374] ;  /* 0x00006e80ff0577ac */ /* 0x000f220008000800 */
[----:B--2---:R-:W-:-:S04]  /*3e60*/  UIMAD UR4, UR6, UR4, URZ ;  /* 0x00000004060472a4 */ /* 0x004fc8000f8e02ff */
[----:B------:R-:W-:-:S04]  /*3e70*/  UIADD3 UR4, UPT, UPT, URZ, -UR4, URZ ;  /* 0x80000004ff047290 */ /* 0x000fc8000fffe0ff */
[----:B----4-:R-:W-:Y:S01]  /*3e80*/  UIMAD UR4, UR4, UR5, URZ ;  /* 0x00000005040472a4 */ /* 0x010fe2000f8e02ff */
[----:B---3--:R-:W-:-:S05]  /*3e90*/  IMAD R3, R3, UR6, R0 ;  /* 0x0000000603037c24 */ /* 0x008fca000f8e0200 */
[----:B------:R-:W-:-:S13]  /*3ea0*/  ISETP.NE.AND P0, PT, R3, UR4, PT ;  /* 0x0000000403007c0c */ /* 0x000fda000bf05270 */
[----:B------:R-:W-:Y:S05]  /*3eb0*/  @P0 BRA `(.L_x_91) ;  /* 0x0000002000c40947 */ /* 0x000fea0003800000 */
[----:B------:R-:W2:Y:S01]  /*3ec0*/  LDC.64 R8, c[0x4][0xa0] ;  /* 0x01002800ff087b82 */ /* 0x000ea20000000a00 */
[----:B------:R-:W-:Y:S01]  /*3ed0*/  MOV R26, 0x0 ;  /* 0x00000000001a7802 */ /* 0x000fe20000000f00 */
[----:B------:R-:W3:Y:S01]  /*3ee0*/  LDCU.64 UR4, c[0x4][0xd0] ;  /* 0x01001a00ff0477ac */ /* 0x000ee20008000a00 */
[----:B------:R-:W-:Y:S01]  /*3ef0*/  IADD3 R25, P0, PT, R23, 0x8, RZ ;  /* 0x0000000817197810 */ /* 0x000fe20007f1e0ff */
[----:B------:R-:W-:Y:S01]  /*3f00*/  IMAD.MOV.U32 R6, RZ, RZ, R23 ;  /* 0x000000ffff067224 */ /* 0x000fe200078e0017 */
[----:B------:R-:W-:-:S03]  /*3f10*/  MOV R7, R22 ;  /* 0x0000001600077202 */ /* 0x000fc60000000f00 */
[----:B-1----:R1:W4:Y:S01]  /*3f20*/  LDC.64 R2, c[0x4][R26] ;  /* 0x010000001a027b82 */ /* 0x0023220000000a00 */
[----:B------:R-:W-:Y:S02]  /*3f30*/  IMAD.X R24, RZ, RZ, R22, P0 ;  /* 0x000000ffff187224 */ /* 0x000fe400000e0616 */
[----:B---3--:R-:W-:Y:S01]  /*3f40*/  IMAD.U32 R4, RZ, RZ, UR4 ;  /* 0x00000004ff047e24 */ /* 0x008fe2000f8e00ff */
[----:B------:R-:W-:Y:S01]  /*3f50*/  MOV R5, UR5 ;  /* 0x0000000500057c02 */ /* 0x000fe20008000f00 */
[----:B--2---:R1:W-:Y:S04]  /*3f60*/  STL.64 [R1], R8 ;  /* 0x0000000801007387 */ /* 0x0043e80000100a00 */
[----:B------:R-:W-:-:S07]  /*3f70*/  LEPC R20, `(.L_x_92) ;  /* 0x000000001014794e */ /* 0x000fce0000000000 */
[----:B-1--4-:R-:W-:Y:S05]  /*3f80*/  CALL.ABS.NOINC R2 ;  /* 0x0000000002007343 */ /* 0x012fea0003c00000 */
.L_x_92:
[----:B------:R-:W-:Y:S01]  /*3f90*/  HFMA2 R2, -RZ, RZ, 0, 1.1920928955078125e-07 ;  /* 0x00000002ff027431 */ /* 0x000fe200000001ff */
[----:B------:R-:W-:Y:S01]  /*3fa0*/  MOV R3, 0x4 ;  /* 0x0000000400037802 */ /* 0x000fe20000000f00 */
[----:B------:R-:W-:Y:S01]  /*3fb0*/  IMAD.MOV.U32 R0, RZ, RZ, 0x3 ;  /* 0x00000003ff007424 */ /* 0x000fe200078e00ff */
[----:B------:R1:W2:Y:S01]  /*3fc0*/  LDC.64 R8, c[0x4][R26] ;  /* 0x010000001a087b82 */ /* 0x0002a20000000a00 */
[----:B------:R-:W3:Y:S01]  /*3fd0*/  LDCU.64 UR4, c[0x4][0xe8] ;  /* 0x01001d00ff0477ac */ /* 0x000ee20008000a00 */
[----:B------:R-:W-:Y:S01]  /*3fe0*/  MOV R6, R25 ;  /* 0x0000001900067202 */ /* 0x000fe20000000f00 */
[----:B------:R-:W-:Y:S01]  /*3ff0*/  IMAD.MOV.U32 R7, RZ, RZ, R24 ;  /* 0x000000ffff077224 */ /* 0x000fe200078e0018 */
[----:B------:R1:W-:Y:S04]  /*4000*/  STL.64 [R1+0x8], R2 ;  /* 0x0000080201007387 */ /* 0x0003e80000100a00 */
[----:B------:R1:W-:Y:S01]  /*4010*/  STL [R1+0x10], R0 ;  /* 0x0000100001007387 */ /* 0x0003e20000100800 */
[----:B---3--:R-:W-:Y:S01]  /*4020*/  MOV R4, UR4 ;  /* 0x0000000400047c02 */ /* 0x008fe20008000f00 */
[----:B------:R-:W-:-:S02]  /*4030*/  IMAD.U32 R5, RZ, RZ, UR5 ;  /* 0x00000005ff057e24 */ /* 0x000fc4000f8e00ff */
[----:B------:R-:W-:-:S07]  /*4040*/  LEPC R20, `(.L_x_93) ;  /* 0x000000001014794e */ /* 0x000fce0000000000 */
[----:B-12---:R-:W-:Y:S05]  /*4050*/  CALL.ABS.NOINC R8 ;  /* 0x0000000008007343 */ /* 0x006fea0003c00000 */
.L_x_93:
[----:B------:R1:W2:Y:S01]  /*4060*/  LDC.64 R2, c[0x4][R26] ;  /* 0x010000001a027b82 */ /* 0x0002a20000000a00 */
[----:B------:R-:W3:Y:S01]  /*4070*/  LDCU.64 UR4, c[0x4][0xe0] ;  /* 0x01001c00ff0477ac */ /* 0x000ee20008000a00 */
[----:B------:R-:W-:Y:S01]  /*4080*/  CS2R R6, SRZ ;  /* 0x0000000000067805 */ /* 0x000fe2000001ff00 */
[----:B---3--:R-:W-:Y:S01]  /*4090*/  IMAD.U32 R4, RZ, RZ, UR4 ;  /* 0x00000004ff047e24 */ /* 0x008fe2000f8e00ff */
[----:B------:R-:W-:-:S04]  /*40a0*/  MOV R5, UR5 ;  /* 0x0000000500057c02 */ /* 0x000fc80008000f00 */
[----:B------:R-:W-:-:S07]  /*40b0*/  LEPC R20, `(.L_x_94) ;  /* 0x000000001014794e */ /* 0x000fce0000000000 */
[----:B-12---:R-:W-:Y:S05]  /*40c0*/  CALL.ABS.NOINC R2 ;  /* 0x0000000002007343 */ /* 0x006fea0003c00000 */
.L_x_94:
[----:B------:R1:W2:Y:S01]  /*40d0*/  LDC.64 R2, c[0x4][R26] ;  /* 0x010000001a027b82 */ /* 0x0002a20000000a00 */
[----:B------:R-:W3:Y:S01]  /*40e0*/  LDCU.64 UR4, c[0x4][0xf0] ;  /* 0x01001e00ff0477ac */ /* 0x000ee20008000a00 */
[----:B------:R-:W-:Y:S01]  /*40f0*/  CS2R R6, SRZ ;  /* 0x0000000000067805 */ /* 0x000fe2000001ff00 */
[----:B---3--:R-:W-:Y:S01]  /*4100*/  IMAD.U32 R4, RZ, RZ, UR4 ;  /* 0x00000004ff047e24 */ /* 0x008fe2000f8e00ff */
[----:B------:R-:W-:-:S04]  /*4110*/  MOV R5, UR5 ;  /* 0x0000000500057c02 */ /* 0x000fc80008000f00 */
[----:B------:R-:W-:-:S07]  /*4120*/  LEPC R20, `(.L_x_95) ;  /* 0x000000001014794e */ /* 0x000fce0000000000 */
[----:B-12---:R-:W-:Y:S05]  /*4130*/  CALL.ABS.NOINC R2 ;  /* 0x0000000002007343 */ /* 0x006fea0003c00000 */
.L_x_95:
[----:B------:R1:W2:Y:S01]  /*4140*/  LDC.64 R2, c[0x4][R26] ;  /* 0x010000001a027b82 */ /* 0x0002a20000000a00 */
[----:B------:R-:W3:Y:S01]  /*4150*/  LDCU.64 UR4, c[0x4][0xf8] ;  /* 0x01001f00ff0477ac */ /* 0x000ee20008000a00 */
[----:B------:R-:W-:Y:S01]  /*4160*/  CS2R R6, SRZ ;  /* 0x0000000000067805 */ /* 0x000fe2000001ff00 */
[----:B---3--:R-:W-:Y:S01]  /*4170*/  IMAD.U32 R4, RZ, RZ, UR4 ;  /* 0x00000004ff047e24 */ /* 0x008fe2000f8e00ff */
[----:B------:R-:W-:-:S04]  /*4180*/  MOV R5, UR5 ;  /* 0x0000000500057c02 */ /* 0x000fc80008000f00 */
[----:B------:R-:W-:-:S07]  /*4190*/  LEPC R20, `(.L_x_96) ;  /* 0x000000001014794e */ /* 0x000fce0000000000 */
[----:B-12---:R-:W-:Y:S05]  /*41a0*/  CALL.ABS.NOINC R2 ;  /* 0x0000000002007343 */ /* 0x006fea0003c00000 */
.L_x_96:
[----:B------:R-:W-:Y:S01]  /*41b0*/  HFMA2 R0, -RZ, RZ, 0, 9.5367431640625e-07 ;  /* 0x00000010ff007431 */ /* 0x000fe200000001ff */
[----:B------:R1:W2:Y:S01]  /*41c0*/  LDC.64 R2, c[0x4][R26] ;  /* 0x010000001a027b82 */ /* 0x0002a20000000a00 */
[----:B------:R-:W3:Y:S01]  /*41d0*/  LDCU.64 UR4, c[0x4][0xc8] ;  /* 0x01001900ff0477ac */ /* 0x000ee20008000a00 */
[----:B------:R-:W-:Y:S01]  /*41e0*/  MOV R6, R23 ;  /* 0x0000001700067202 */ /* 0x000fe20000000f00 */
[----:B------:R-:W-:Y:S01]  /*41f0*/  IMAD.MOV.U32 R7, RZ, RZ, R22 ;  /* 0x000000ffff077224 */ /* 0x000fe200078e0016 */
[----:B------:R1:W-:Y:S01]  /*4200*/  STL [R1], R0 ;  /* 0x0000000001007387 */ /* 0x0003e20000100800 */
[----:B---3--:R-:W-:Y:S01]  /*4210*/  MOV R4, UR4 ;  /* 0x0000000400047c02 */ /* 0x008fe20008000f00 */
[----:B------:R-:W-:-:S04]  /*4220*/  IMAD.U32 R5, RZ, RZ, UR5 ;  /* 0x00000005ff057e24 */ /* 0x000fc8000f8e00ff */
[----:B------:R-:W-:-:S07]  /*4230*/  LEPC R20, `(.L_x_97) ;  /* 0x000000001014794e */ /* 0x000fce0000000000 */
[----:B-12---:R-:W-:Y:S05]  /*4240*/  CALL.ABS.NOINC R2 ;  /* 0x0000000002007343 */ /* 0x006fea0003c00000 */
.L_x_97:
[----:B------:R-:W1:Y:S01]  /*4250*/  S2R R0, SR_SWINHI ;  /* 0x0000000000007919 */ /* 0x000e620000002f00 */
[----:B------:R2:W3:Y:S01]  /*4260*/  LDC.64 R2, c[0x4][R26] ;  /* 0x010000001a027b82 */ /* 0x0004e20000000a00 */
[----:B------:R-:W4:Y:S01]  /*4270*/  LDCU.64 UR4, c[0x4][0x100] ;  /* 0x01002000ff0477ac */ /* 0x000f220008000a00 */
[----:B------:R-:W-:Y:S02]  /*4280*/  MOV R6, R23 ;  /* 0x0000001700067202 */ /* 0x000fe40000000f00 */
[----:B------:R-:W-:Y:S01]  /*4290*/  MOV R7, R22 ;  /* 0x0000001600077202 */ /* 0x000fe20000000f00 */
[----:B----4-:R-:W-:Y:S02]  /*42a0*/  IMAD.U32 R4, RZ, RZ, UR4 ;  /* 0x00000004ff047e24 */ /* 0x010fe4000f8e00ff */
[----:B------:R-:W-:Y:S01]  /*42b0*/  IMAD.U32 R5, RZ, RZ, UR5 ;  /* 0x00000005ff057e24 */ /* 0x000fe2000f8e00ff */
[----:B------:R-:W-:Y:S02]  /*42c0*/  MOV R8, R17 ;  /* 0x0000001100087202 */ /* 0x000fe40000000f00 */
[----:B-1----:R-:W-:-:S05]  /*42d0*/  MOV R9, R0 ;  /* 0x0000000000097202 */ /* 0x002fca0000000f00 */
[----:B------:R2:W-:Y:S02]  /*42e0*/  STL.64 [R1], R8 ;  /* 0x0000000801007387 */ /* 0x0005e40000100a00 */
[----:B------:R-:W-:-:S07]  /*42f0*/  LEPC R20, `(.L_x_98) ;  /* 0x000000001014794e */ /* 0x000fce0000000000 */
[----:B--23--:R-:W-:Y:S05]  /*4300*/  CALL.ABS.NOINC R2 ;  /* 0x0000000002007343 */ /* 0x00cfea0003c00000 */
.L_x_98:
[----:B------:R-:W1:Y:S01]  /*4310*/  LDC.64 R8, c[0x4][0xd8] ;  /* 0x01003600ff087b82 */ /* 0x000e620000000a00 */
[----:B------:R-:W2:Y:S01]  /*4320*/  LDCU.64 UR4, c[0x4][0xd0] ;  /* 0x01001a00ff0477ac */ /* 0x000ea20008000a00 */
[----:B------:R-:W-:Y:S02]  /*4330*/  MOV R6, R23 ;  /* 0x0000001700067202 */ /* 0x000fe40000000f00 */
[----:B------:R-:W-:-:S04]  /*4340*/  MOV R7, R22 ;  /* 0x0000001600077202 */ /* 0x000fc80000000f00 */
[----:B------:R3:W4:Y:S01]  /*4350*/  LDC.64 R2, c[0x4][R26] ;  /* 0x010000001a027b82 */ /* 0x0007220000000a00 */
[----:B--2---:R-:W-:Y:S02]  /*4360*/  IMAD.U32 R4, RZ, RZ, UR4 ;  /* 0x00000004ff047e24 */ /* 0x004fe4000f8e00ff */
[----:B------:R-:W-:Y:S01]  /*4370*/  IMAD.U32 R5, RZ, RZ, UR5 ;  /* 0x00000005ff057e24 */ /* 0x000fe2000f8e00ff */
[----:B-1----:R3:W-:Y:S04]  /*4380*/  STL.64 [R1], R8 ;  /* 0x0000000801007387 */ /* 0x0027e80000100a00 */
[----:B------:R-:W-:-:S07]  /*4390*/  LEPC R20, `(.L_x_99) ;  /* 0x000000001014794e */ /* 0x000fce0000000000 */
[----:B---34-:R-:W-:Y:S05]  /*43a0*/  CALL.ABS.NOINC R2 ;  /* 0x0000000002007343 */ /* 0x018fea0003c00000 */
.L_x_99:
[----:B------:R-:W-:Y:S01]  /*43b0*/  HFMA2 R0, -RZ, RZ, 0, 2.384185791015625e-06 ;  /* 0x00000028ff007431 */ /* 0x000fe200000001ff */
        /* <DEDUP_REMOVED lines=9> */
.L_x_100:
        /* <DEDUP_REMOVED lines=10> */
.L_x_101:
[----:B------:R1:W2:Y:S01]  /*44f0*/  LDC.64 R2, c[0x4][R26] ;  /* 0x010000001a027b82 */ /* 0x0002a20000000a00 */
[----:B------:R-:W3:Y:S01]  /*4500*/  LDCU.64 UR4, c[0x4][0xe0] ;  /* 0x01001c00ff0477ac */ /* 0x000ee20008000a00 */
[----:B------:R-:W-:Y:S01]  /*4510*/  CS2R R6, SRZ ;  /* 0x0000000000067805 */ /* 0x000fe2000001ff00 */
[----:B---3--:R-:W-:Y:S01]  /*4520*/  IMAD.U32 R4, RZ, RZ, UR4 ;  /* 0x00000004ff047e24 */ /* 0x008fe2000f8e00ff */
[----:B------:R-:W-:-:S04]  /*4530*/  MOV R5, UR5 ;  /* 0x0000000500057c02 */ /* 0x000fc80008000f00 */
[----:B------:R-:W-:-:S07]  /*4540*/  LEPC R20, `(.L_x_102) ;  /* 0x000000001014794e */ /* 0x000fce0000000000 */
[----:B-12---:R-:W-:Y:S05]  /*4550*/  CALL.ABS.NOINC R2 ;  /* 0x0000000002007343 */ /* 0x006fea0003c00000 */
.L_x_102:
[----:B------:R-:W-:Y:S01]  /*4560*/  HFMA2 R0, -RZ, RZ, 0, 4.76837158203125e-07 ;  /* 0x00000008ff007431 */ /* 0x000fe200000001ff */
        /* <DEDUP_REMOVED lines=9> */
.L_x_103:
[----:B------:R-:W-:Y:S01]  /*4600*/  HFMA2 R0, -RZ, RZ, 0, 2.6226043701171875e-06 ;  /* 0x0000002cff007431 */ /* 0x000fe200000001ff */
        /* <DEDUP_REMOVED lines=9> */
.L_x_104:
[----:B------:R1:W2:Y:S01]  /*46a0*/  LDC.64 R2, c[0x4][R26] ;  /* 0x010000001a027b82 */ /* 0x0002a20000000a00 */
[----:B------:R-:W3:Y:S01]  /*46b0*/  LDCU.64 UR4, c[0x4][0xe0] ;  /* 0x01001c00ff0477ac */ /* 0x000ee20008000a00 */
[----:B------:R-:W-:Y:S01]  /*46c0*/  CS2R R6, SRZ ;  /* 0x0000000000067805 */ /* 0x000fe2000001ff00 */
[----:B---3--:R-:W-:Y:S01]  /*46d0*/  IMAD.U32 R4, RZ, RZ, UR4 ;  /* 0x00000004ff047e24 */ /* 0x008fe2000f8e00ff */
[----:B------:R-:W-:-:S04]  /*46e0*/  MOV R5, UR5 ;  /* 0x0000000500057c02 */ /* 0x000fc80008000f00 */
[----:B------:R-:W-:-:S07]  /*46f0*/  LEPC R20, `(.L_x_105) ;  /* 0x000000001014794e */ /* 0x000fce0000000000 */
[----:B-12---:R-:W-:Y:S05]  /*4700*/  CALL.ABS.NOINC R2 ;  /* 0x0000000002007343 */ /* 0x006fea0003c00000 */
.L_x_105:
        /* <DEDUP_REMOVED lines=10> */
.L_x_106:
[----:B------:R-:W-:Y:S01]  /*47b0*/  HFMA2 R0, -RZ, RZ, 0, 2.443790435791015625e-06 ;  /* 0x00000029ff007431 */ /* 0x000fe200000001ff */
        /* <DEDUP_REMOVED lines=9> */
.L_x_107:
        /* <DEDUP_REMOVED lines=10> */
.L_x_108:
        /* <DEDUP_REMOVED lines=10> */
.L_x_109:
[----:B------:R1:W2:Y:S01]  /*4990*/  LDC.64 R2, c[0x4][R26] ;  /* 0x010000001a027b82 */ /* 0x0002a20000000a00 */
[----:B------:R-:W3:Y:S01]  /*49a0*/  LDCU.64 UR4, c[0x4][0xe0] ;  /* 0x01001c00ff0477ac */ /* 0x000ee20008000a00 */
[----:B------:R-:W-:Y:S01]  /*49b0*/  CS2R R6, SRZ ;  /* 0x0000000000067805 */ /* 0x000fe2000001ff00 */
[----:B---3--:R-:W-:Y:S01]  /*49c0*/  IMAD.U32 R4, RZ, RZ, UR4 ;  /* 0x00000004ff047e24 */ /* 0x008fe2000f8e00ff */
[----:B------:R-:W-:-:S04]  /*49d0*/  MOV R5, UR5 ;  /* 0x0000000500057c02 */ /* 0x000fc80008000f00 */
[----:B------:R-:W-:-:S07]  /*49e0*/  LEPC R20, `(.L_x_110) ;  /* 0x000000001014794e */ /* 0x000fce0000000000 */
[----:B-12---:R-:W-:Y:S05]  /*49f0*/  CALL.ABS.NOINC R2 ;  /* 0x0000000002007343 */ /* 0x006fea0003c00000 */
.L_x_110:
[----:B------:R-:W-:Y:S01]  /*4a00*/  HFMA2 R0, -RZ, RZ, 0, 1.9073486328125e-06 ;  /* 0x00000020ff007431 */ /* 0x000fe200000001ff */
        /* <DEDUP_REMOVED lines=9> */
.L_x_111:
        /* <DEDUP_REMOVED lines=10> */
.L_x_112:
[----:B------:R1:W2:Y:S01]  /*4b40*/  LDC.64 R2, c[0x4][R26] ;  /* 0x010000001a027b82 */ /* 0x0002a20000000a00 */
[----:B------:R-:W3:Y:S01]  /*4b50*/  LDCU.64 UR4, c[0x4][0xe0] ;  /* 0x01001c00ff0477ac */ /* 0x000ee20008000a00 */
[----:B------:R-:W-:Y:S01]  /*4b60*/  CS2R R6, SRZ ;  /* 0x0000000000067805 */ /* 0x000fe2000001ff00 */
[----:B---3--:R-:W-:Y:S01]  /*4b70*/  IMAD.U32 R4, RZ, RZ, UR4 ;  /* 0x00000004ff047e24 */ /* 0x008fe2000f8e00ff */
[----:B------:R-:W-:-:S04]  /*4b80*/  MOV R5, UR5 ;  /* 0x0000000500057c02 */ /* 0x000fc80008000f00 */
[----:B------:R-:W-:-:S07]  /*4b90*/  LEPC R20, `(.L_x_113) ;  /* 0x000000001014794e */ /* 0x000fce0000000000 */
[----:B-12---:R-:W-:Y:S05]  /*4ba0*/  CALL.ABS.NOINC R2 ;  /* 0x0000000002007343 */ /* 0x006fea0003c00000 */
.L_x_113:
[----:B------:R-:W-:Y:S01]  /*4bb0*/  HFMA2 R0, -RZ, RZ, 0, 5.9604644775390625e-08 ;  /* 0x00000001ff007431 */ /* 0x000fe200000001ff */
        /* <DEDUP_REMOVED lines=9> */
.L_x_114:
        /* <DEDUP_REMOVED lines=10> */
.L_x_115:
        /* <DEDUP_REMOVED lines=10> */
.L_x_116:
        /* <DEDUP_REMOVED lines=10> */
.L_x_117:
[----:B------:R1:W2:Y:S01]  /*4e30*/  LDC.64 R2, c[0x4][R26] ;  /* 0x010000001a027b82 */ /* 0x0002a20000000a00 */
[----:B------:R-:W3:Y:S01]  /*4e40*/  LDCU.64 UR4, c[0x4][0xe0] ;  /* 0x01001c00ff0477ac */ /* 0x000ee20008000a00 */
[----:B------:R-:W-:Y:S01]  /*4e50*/  CS2R R6, SRZ ;  /* 0x0000000000067805 */ /* 0x000fe2000001ff00 */
[----:B---3--:R-:W-:Y:S01]  /*4e60*/  IMAD.U32 R4, RZ, RZ, UR4 ;  /* 0x00000004ff047e24 */ /* 0x008fe2000f8e00ff */
[----:B------:R-:W-:-:S04]  /*4e70*/  MOV R5, UR5 ;  /* 0x0000000500057c02 */ /* 0x000fc80008000f00 */
[----:B------:R-:W-:-:S07]  /*4e80*/  LEPC R20, `(.L_x_118) ;  /* 0x000000001014794e */ /* 0x000fce0000000000 */
[----:B-12---:R-:W-:Y:S05]  /*4e90*/  CALL.ABS.NOINC R2 ;  /* 0x0000000002007343 */ /* 0x006fea0003c00000 */
.L_x_118:
        /* <DEDUP_REMOVED lines=10> */
.L_x_119:
        /* <DEDUP_REMOVED lines=10> */
.L_x_120:
[----:B------:R1:W2:Y:S01]  /*4fe0*/  LDC.64 R2, c[0x4][R26] ;  /* 0x010000001a027b82 */ /* 0x0002a20000000a00 */
[----:B------:R-:W3:Y:S01]  /*4ff0*/  LDCU.64 UR4, c[0x4][0xe0] ;  /* 0x01001c00ff0477ac */ /* 0x000ee20008000a00 */
[----:B------:R-:W-:Y:S01]  /*5000*/  CS2R R6, SRZ ;  /* 0x0000000000067805 */ /* 0x000fe2000001ff00 */
[----:B---3--:R-:W-:Y:S01]  /*5010*/  IMAD.U32 R4, RZ, RZ, UR4 ;  /* 0x00000004ff047e24 */ /* 0x008fe2000f8e00ff */
[----:B------:R-:W-:-:S04]  /*5020*/  MOV R5, UR5 ;  /* 0x0000000500057c02 */ /* 0x000fc80008000f00 */
[----:B------:R-:W-:-:S07]  /*5030*/  LEPC R20, `(.L_x_121) ;  /* 0x000000001014794e */ /* 0x000fce0000000000 */
[----:B-12---:R-:W-:Y:S05]  /*5040*/  CALL.ABS.NOINC R2 ;  /* 0x0000000002007343 */ /* 0x006fea0003c00000 */
.L_x_121:
[----:B------:R-:W-:Y:S01]  /*5050*/  HFMA2 R0, -RZ, RZ, 0, 1.1920928955078125e-07 ;  /* 0x00000002ff007431 */ /* 0x000fe200000001ff */
        /* <DEDUP_REMOVED lines=9> */
.L_x_122:
        /* <DEDUP_REMOVED lines=10> */
.L_x_123:
        /* <DEDUP_REMOVED lines=10> */
.L_x_124:
        /* <DEDUP_REMOVED lines=10> */
.L_x_125:
        /* <DEDUP_REMOVED lines=10> */
.L_x_126:
        /* <DEDUP_REMOVED lines=10> */
.L_x_127:
[----:B------:R1:W2:Y:S01]  /*5410*/  LDC.64 R2, c[0x4][R26] ;  /* 0x010000001a027b82 */ /* 0x0002a20000000a00 */
[----:B------:R-:W3:Y:S01]  /*5420*/  LDCU.64 UR4, c[0x4][0xe0] ;  /* 0x01001c00ff0477ac */ /* 0x000ee20008000a00 */
[----:B------:R-:W-:Y:S01]  /*5430*/  CS2R R6, SRZ ;  /* 0x0000000000067805 */ /* 0x000fe2000001ff00 */
[----:B---3--:R-:W-:Y:S01]  /*5440*/  IMAD.U32 R4, RZ, RZ, UR4 ;  /* 0x00000004ff047e24 */ /* 0x008fe2000f8e00ff */
[----:B------:R-:W-:-:S04]  /*5450*/  MOV R5, UR5 ;  /* 0x0000000500057c02 */ /* 0x000fc80008000f00 */
[----:B------:R-:W-:-:S07]  /*5460*/  LEPC R20, `(.L_x_128) ;  /* 0x000000001014794e */ /* 0x000fce0000000000 */
[----:B-12---:R-:W-:Y:S05]  /*5470*/  CALL.ABS.NOINC R2 ;  /* 0x0000000002007343 */ /* 0x006fea0003c00000 */
.L_x_128:
        /* <DEDUP_REMOVED lines=10> */
.L_x_129:
        /* <DEDUP_REMOVED lines=10> */
.L_x_130:
[----:B------:R1:W2:Y:S01]  /*55c0*/  LDC.64 R2, c[0x4][R26] ;  /* 0x010000001a027b82 */ /* 0x0002a20000000a00 */
[----:B------:R-:W3:Y:S01]  /*55d0*/  LDCU.64 UR4, c[0x4][0xe0] ;  /* 0x01001c00ff0477ac */ /* 0x000ee20008000a00 */
[----:B------:R-:W-:Y:S01]  /*55e0*/  CS2R R6, SRZ ;  /* 0x0000000000067805 */ /* 0x000fe2000001ff00 */
[----:B---3--:R-:W-:Y:S01]  /*55f0*/  IMAD.U32 R4, RZ, RZ, UR4 ;  /* 0x00000004ff047e24 */ /* 0x008fe2000f8e00ff */
[----:B------:R-:W-:-:S04]  /*5600*/  MOV R5, UR5 ;  /* 0x0000000500057c02 */ /* 0x000fc80008000f00 */
[----:B------:R-:W-:-:S07]  /*5610*/  LEPC R20, `(.L_x_131) ;  /* 0x000000001014794e */ /* 0x000fce0000000000 */
[----:B-12---:R-:W-:Y:S05]  /*5620*/  CALL.ABS.NOINC R2 ;  /* 0x0000000002007343 */ /* 0x006fea0003c00000 */
.L_x_131:
[----:B------:R-:W-:Y:S01]  /*5630*/  HFMA2 R0, -RZ, RZ, 0, 1.52587890625e-05 ;  /* 0x00000100ff007431 */ /* 0x000fe200000001ff */
        /* <DEDUP_REMOVED lines=9> */
.L_x_132:
        /* <DEDUP_REMOVED lines=10> */
.L_x_133:
        /* <DEDUP_REMOVED lines=10> */
.L_x_134:
        /* <DEDUP_REMOVED lines=10> */
.L_x_135:
[----:B------:R1:W2:Y:S01]  /*58b0*/  LDC.64 R2, c[0x4][R26] ;  /* 0x010000001a027b82 */ /* 0x0002a20000000a00 */
[----:B------:R-:W3:Y:S01]  /*58c0*/  LDCU.64 UR4, c[0x4][0xe0] ;  /* 0x01001c00ff0477ac */ /* 0x000ee20008000a00 */
[----:B------:R-:W-:Y:S01]  /*58d0*/  CS2R R6, SRZ ;  /* 0x0000000000067805 */ /* 0x000fe2000001ff00 */
[----:B---3--:R-:W-:Y:S01]  /*58e0*/  IMAD.U32 R4, RZ, RZ, UR4 ;  /* 0x00000004ff047e24 */ /* 0x008fe2000f8e00ff */
[----:B------:R-:W-:-:S04]  /*58f0*/  MOV R5, UR5 ;  /* 0x0000000500057c02 */ /* 0x000fc80008000f00 */
[----:B------:R-:W-:-:S07]  /*5900*/  LEPC R20, `(.L_x_136) ;  /* 0x000000001014794e */ /* 0x000fce0000000000 */
[----:B-12---:R-:W-:Y:S05]  /*5910*/  CALL.ABS.NOINC R2 ;  /* 0x0000000002007343 */ /* 0x006fea0003c00000 */
.L_x_136:
        /* <DEDUP_REMOVED lines=10> */
.L_x_137:
        /* <DEDUP_REMOVED lines=10> */
.L_x_138:
[----:B------:R1:W2:Y:S01]  /*5a60*/  LDC.64 R2, c[0x4][R26] ;  /* 0x010000001a027b82 */ /* 0x0002a20000000a00 */
[----:B------:R-:W3:Y:S01]  /*5a70*/  LDCU.64 UR4, c[0x4][0xe0] ;  /* 0x01001c00ff0477ac */ /* 0x000ee20008000a00 */
[----:B------:R-:W-:Y:S01]  /*5a80*/  CS2R R6, SRZ ;  /* 0x0000000000067805 */ /* 0x000fe2000001ff00 */
[----:B---3--:R-:W-:Y:S01]  /*5a90*/  IMAD.U32 R4, RZ, RZ, UR4 ;  /* 0x00000004ff047e24 */ /* 0x008fe2000f8e00ff */
[----:B------:R-:W-:-:S04]  /*5aa0*/  MOV R5, UR5 ;  /* 0x0000000500057c02 */ /* 0x000fc80008000f00 */
[----:B------:R-:W-:-:S07]  /*5ab0*/  LEPC R20, `(.L_x_139) ;  /* 0x000000001014794e */ /* 0x000fce0000000000 */
[----:B-12---:R-:W-:Y:S05]  /*5ac0*/  CALL.ABS.NOINC R2 ;  /* 0x0000000002007343 */ /* 0x006fea0003c00000 */
.L_x_139:
[----:B------:R1:W-:Y:S01]  /*5ad0*/  STL [R1], RZ ;  /* 0x000000ff01007387 */ /* 0x0003e20000100800 */
[----:B------:R1:W2:Y:S01]  /*5ae0*/  LDC.64 R2, c[0x4][R26] ;  /* 0x010000001a027b82 */ /* 0x0002a20000000a00 */
[----:B------:R-:W3:Y:S01]  /*5af0*/  LDCU.64 UR4, c[0x4][0xc8] ;  /* 0x01001900ff0477ac */ /* 0x000ee20008000a00 */
[----:B------:R-:W-:Y:S02]  /*5b00*/  MOV R6, R23 ;  /* 0x0000001700067202 */ /* 0x000fe40000000f00 */
[----:B------:R-:W-:Y:S01]  /*5b10*/  MOV R7, R22 ;  /* 0x0000001600077202 */ /* 0x000fe20000000f00 */
[----:B---3--:R-:W-:Y:S02]  /*5b20*/  IMAD.U32 R4, RZ, RZ, UR4 ;  /* 0x00000004ff047e24 */ /* 0x008fe4000f8e00ff */
[----:B------:R-:W-:Y:S02]  /*5b30*/  IMAD.U32 R5, RZ, RZ, UR5 ;  /* 0x00000005ff057e24 */ /* 0x000fe4000f8e00ff */
[----:B------:R-:W-:-:S07]  /*5b40*/  LEPC R20, `(.L_x_140) ;  /* 0x000000001014794e */ /* 0x000fce0000000000 */
[----:B-12---:R-:W-:Y:S05]  /*5b50*/  CALL.ABS.NOINC R2 ;  /* 0x0000000002007343 */ /* 0x006fea0003c00000 */
.L_x_140:
        /* <DEDUP_REMOVED lines=10> */
.L_x_141:
        /* <DEDUP_REMOVED lines=10> */
.L_x_142:
        /* <DEDUP_REMOVED lines=10> */
.L_x_143:
[----:B------:R1:W2:Y:S01]  /*5d40*/  LDC.64 R2, c[0x4][R26] ;  /* 0x010000001a027b82 */ /* 0x0002a20000000a00 */
[----:B------:R-:W3:Y:S01]  /*5d50*/  LDCU.64 UR4, c[0x4][0xe0] ;  /* 0x01001c00ff0477ac */ /* 0x000ee20008000a00 */
[----:B------:R-:W-:Y:S01]  /*5d60*/  CS2R R6, SRZ ;  /* 0x0000000000067805 */ /* 0x000fe2000001ff00 */
[----:B---3--:R-:W-:Y:S01]  /*5d70*/  IMAD.U32 R4, RZ, RZ, UR4 ;  /* 0x00000004ff047e24 */ /* 0x008fe2000f8e00ff */
[----:B------:R-:W-:-:S04]  /*5d80*/  MOV R5, UR5 ;  /* 0x0000000500057c02 */ /* 0x000fc80008000f00 */
[----:B------:R-:W-:-:S07]  /*5d90*/  LEPC R20, `(.L_x_144) ;  /* 0x000000001014794e */ /* 0x000fce0000000000 */
[----:B-12---:R-:W-:Y:S05]  /*5da0*/  CALL.ABS.NOINC R2 ;  /* 0x0000000002007343 */ /* 0x006fea0003c00000 */
.L_x_144:
        /* <DEDUP_REMOVED lines=9> */
.L_x_145:
        /* <DEDUP_REMOVED lines=10> */
.L_x_146:
[----:B------:R1:W2:Y:S01]  /*5ee0*/  LDC.64 R2, c[0x4][R26] ;  /* 0x010000001a027b82 */ /* 0x0002a20000000a00 */
[----:B------:R-:W3:Y:S01]  /*5ef0*/  LDCU.64 UR4, c[0x4][0xe0] ;  /* 0x01001c00ff0477ac */ /* 0x000ee20008000a00 */
[----:B------:R-:W-:Y:S01]  /*5f00*/  CS2R R6, SRZ ;  /* 0x0000000000067805 */ /* 0x000fe2000001ff00 */
[----:B---3--:R-:W-:Y:S01]  /*5f10*/  IMAD.U32 R4, RZ, RZ, UR4 ;  /* 0x00000004ff047e24 */ /* 0x008fe2000f8e00ff */
[----:B------:R-:W-:-:S04]  /*5f20*/  MOV R5, UR5 ;  /* 0x0000000500057c02 */ /* 0x000fc80008000f00 */
[----:B------:R-:W-:-:S07]  /*5f30*/  LEPC R20, `(.L_x_147) ;  /* 0x000000001014794e */ /* 0x000fce0000000000 */
[----:B-12---:R-:W-:Y:S05]  /*5f40*/  CALL.ABS.NOINC R2 ;  /* 0x0000000002007343 */ /* 0x006fea0003c00000 */
.L_x_147:
[----:B------:R-:W-:Y:S01]  /*5f50*/  HFMA2 R0, -RZ, RZ, 0, 0.00048828125 ;  /* 0x00001000ff007431 */ /* 0x000fe200000001ff */
        /* <DEDUP_REMOVED lines=9> */
.L_x_148:
        /* <DEDUP_REMOVED lines=10> */
.L_x_149:
        /* <DEDUP_REMOVED lines=10> */
.L_x_150:
[----:B------:R-:W1:Y:S01]  /*6130*/  LDC.64 R2, c[0x4][0xa8] ;  /* 0x01002a00ff027b82 */ /* 0x000e620000000a00 */
[----:B------:R-:W2:Y:S01]  /*6140*/  LDCU.64 UR4, c[0x4][0xd0] ;  /* 0x01001a00ff0477ac */ /* 0x000ea20008000a00 */
[----:B------:R-:W-:Y:S02]  /*6150*/  MOV R6, R23 ;  /* 0x0000001700067202 */ /* 0x000fe40000000f00 */
[----:B------:R-:W-:-:S04]  /*6160*/  MOV R7, R22 ;  /* 0x0000001600077202 */ /* 0x000fc80000000f00 */
[----:B------:R-:W3:Y:S01]  /*6170*/  LDC.64 R26, c[0x4][R26] ;  /* 0x010000001a1a7b82 */ /* 0x000ee20000000a00 */
[----:B--2---:R-:W-:Y:S02]  /*6180*/  IMAD.U32 R4, RZ, RZ, UR4 ;  /* 0x00000004ff047e24 */ /* 0x004fe4000f8e00ff */
[----:B------:R-:W-:Y:S01]  /*6190*/  IMAD.U32 R5, RZ, RZ, UR5 ;  /* 0x00000005ff057e24 */ /* 0x000fe2000f8e00ff */
[----:B-1----:R1:W-:Y:S04]  /*61a0*/  STL.64 [R1], R2 ;  /* 0x0000000201007387 */ /* 0x0023e80000100a00 */
[----:B------:R-:W-:-:S07]  /*61b0*/  LEPC R20, `(.L_x_91) ;  /* 0x000000001014794e */ /* 0x000fce0000000000 */
[----:B-1-3--:R-:W-:Y:S05]  /*61c0*/  CALL.ABS.NOINC R26 ;  /* 0x000000001a007343 */ /* 0x00afea0003c00000 */
.L_x_91:
[----:B------:R-:W-:Y:S05]  /*61d0*/  BSYNC.RECONVERGENT B6 ;  /* 0x0000000000067941 */ /* 0x000fea0003800200 */
.L_x_90:
[----:B------:R-:W2:Y:S01]  /*61e0*/  S2R R0, SR_SWINHI ;  /* 0x0000000000007919 */ /* 0x000ea20000002f00 */
[----:B------:R-:W-:Y:S01]  /*61f0*/  IMAD.SHL.U32 R26, R18, 0x2, RZ ;  /* 0x00000002121a7824 */ /* 0x000fe200078e00ff */
[----:B------:R-:W3:Y:S04]  /*6200*/  LDCU.64 UR4, c[0x0][0x880] ;  /* 0x00011000ff0477ac */ /* 0x000ee80008000a00 */
[----:B------:R-:W-:Y:S02]  /*6210*/  LOP3.LUT R26, R26, 0xfe, RZ, 0xc0, !PT ;  /* 0x000000fe1a1a7812 */ /* 0x000fe400078ec0ff */
[----:B---3--:R-:W-:-:S04]  /*6220*/  ISETP.NE.U32.AND P6, PT, RZ, UR4, PT ;  /* 0x00000004ff007c0c */ /* 0x008fc8000bfc5070 */
[----:B------:R-:W-:Y:S02]  /*6230*/  ISETP.NE.AND.EX P6, PT, RZ, UR5, PT, P6 ;  /* 0x00000005ff007c0c */ /* 0x000fe4000bfc5360 */
[----:B-1----:R-:W-:Y:S02]  /*6240*/  MOV R2, R17 ;  /* 0x0000001100027202 */ /* 0x002fe40000000f00 */
[----:B--2---:R-:W-:-:S03]  /*6250*/  MOV R3, R0 ;  /* 0x0000000000037202 */ /* 0x004fc60000000f00 */
[----:B------:R-:W-:-:S03]  /*6260*/  IMAD.WIDE.U32 R26, R26, 0x2, R2 ;  /* 0x000000021a1a7825 */ /* 0x000fc600078e0002 */
[C---:B------:R-:W-:Y:S02]  /*6270*/  IADD3 R3, P2, PT, R26.reuse, 0x200, RZ ;  /* 0x000002001a037810 */ /* 0x040fe40007f5e0ff */
[C---:B------:R-:W-:Y:S02]  /*6280*/  IADD3 R5, P1, PT, R26.reuse, 0x400, RZ ;  /* 0x000004001a057810 */ /* 0x040fe40007f3e0ff */
[C---:B------:R-:W-:Y:S01]  /*6290*/  IADD3 R7, P0, PT, R26.reuse, 0x600, RZ ;  /* 0x000006001a077810 */ /* 0x040fe20007f1e0ff */
[--C-:B------:R-:W-:Y:S01]  /*62a0*/  IMAD.X R37, RZ, RZ, R27.reuse, P2 ;  /* 0x000000ffff257224 */ /* 0x100fe200010e061b */
[--C-:B------:R-:W-:Y:S01]  /*62b0*/  SHF.R.U64 R11, R26, 0x3, R27.reuse ;  /* 0x000000031a0b7819 */ /* 0x100fe2000000121b */
[--C-:B------:R-:W-:Y:S02]  /*62c0*/  IMAD.X R35, RZ, RZ, R27.reuse, P1 ;  /* 0x000000ffff237224 */ /* 0x100fe400008e061b */
[----:B------:R-:W-:Y:S01]  /*62d0*/  IMAD.X R33, RZ, RZ, R27, P0 ;  /* 0x000000ffff217224 */ /* 0x000fe200000e061b */
[----:B------:R-:W-:-:S02]  /*62e0*/  SHF.R.U64 R0, R3, 0x3, R37 ;  /* 0x0000000303007819 */ /* 0x000fc40000001225 */
[----:B------:R-:W-:Y:S02]  /*62f0*/  SHF.R.U64 R2, R5, 0x3, R35 ;  /* 0x0000000305027819 */ /* 0x000fe40000001223 */
[----:B------:R-:W-:Y:S02]  /*6300*/  SHF.R.U64 R4, R7, 0x3, R33 ;  /* 0x0000000307047819 */ /* 0x000fe40000001221 */
[----:B------:R-:W-:Y:S02]  /*6310*/  LOP3.LUT R36, R3, 0x30, R0, 0x78, !PT ;  /* 0x0000003003247812 */ /* 0x000fe400078e7800 */
[----:B------:R-:W-:Y:S02]  /*6320*/  LOP3.LUT R34, R5, 0x30, R2, 0x78, !PT ;  /* 0x0000003005227812 */ /* 0x000fe400078e7802 */
[----:B------:R-:W-:Y:S02]  /*6330*/  IADD3 R3, P3, PT, R26, 0x800, RZ ;  /* 0x000008001a037810 */ /* 0x000fe40007f7e0ff */
[----:B------:R-:W-:-:S02]  /*6340*/  LOP3.LUT R32, R7, 0x30, R4, 0x78, !PT ;  /* 0x0000003007207812 */ /* 0x000fc400078e7804 */
[C---:B------:R-:W-:Y:S01]  /*6350*/  IADD3 R5, P2, PT, R26.reuse, 0xa00, RZ ;  /* 0x00000a001a057810 */ /* 0x040fe20007f5e0ff */
[--C-:B------:R-:W-:Y:S01]  /*6360*/  IMAD.X R31, RZ, RZ, R27.reuse, P3 ;  /* 0x000000ffff1f7224 */ /* 0x100fe200018e061b */
[C---:B------:R-:W-:Y:S02]  /*6370*/  IADD3 R7, P1, PT, R26.reuse, 0xc00, RZ ;  /* 0x00000c001a077810 */ /* 0x040fe40007f3e0ff */
[C---:B------:R-:W-:Y:S01]  /*6380*/  IADD3 R9, P0, PT, R26.reuse, 0xe00, RZ ;  /* 0x00000e001a097810 */ /* 0x040fe20007f1e0ff */
[----:B------:R-:W-:Y:S01]  /*6390*/  IMAD.X R29, RZ, RZ, R27, P2 ;  /* 0x000000ffff1d7224 */ /* 0x000fe200010e061b */
[----:B------:R-:W-:Y:S01]  /*63a0*/  SHF.R.U64 R0, R3, 0x3, R31 ;  /* 0x0000000303007819 */ /* 0x000fe2000000121f */
[----:B------:R-:W-:Y:S01]  /*63b0*/  IMAD.X R25, RZ, RZ, R27, P1 ;  /* 0x000000ffff197224 */ /* 0x000fe200008e061b */
[----:B------:R-:W-:Y:S01]  /*63c0*/  LOP3.LUT R10, R26, 0x30, R11, 0x78, !PT ;  /* 0x000000301a0a7812 */ /* 0x000fe200078e780b */
[----:B------:R-:W-:Y:S01]  /*63d0*/  IMAD.X R23, RZ, RZ, R27, P0 ;  /* 0x000000ffff177224 */ /* 0x000fe200000e061b */
[----:B------:R-:W-:Y:S01]  /*63e0*/  SHF.R.U64 R2, R5, 0x3, R29 ;  /* 0x0000000305027819 */ /* 0x000fe2000000121d */
[----:B------:R-:W-:Y:S01]  /*63f0*/  IMAD.MOV.U32 R11, RZ, RZ, R27 ;  /* 0x000000ffff0b7224 */ /* 0x000fe200078e001b */
[----:B------:R-:W-:-:S02]  /*6400*/  SHF.R.U64 R4, R7, 0x3, R25 ;  /* 0x0000000307047819 */ /* 0x000fc40000001219 */
[----:B------:R-:W-:Y:S02]  /*6410*/  SHF.R.U64 R6, R9, 0x3, R23 ;  /* 0x0000000309067819 */ /* 0x000fe40000001217 */
[----:B------:R-:W-:Y:S01]  /*6420*/  LOP3.LUT R30, R3, 0x30, R0, 0x78, !PT ;  /* 0x00000030031e7812 */ /* 0x000fe200078e7800 */
[----:B------:R1:W-:Y:S01]  /*6430*/  ST.E desc[UR48][R10.64], RZ ;  /* 0x000000ff0a007985 */ /* 0x0003e2000c101930 */
[----:B------:R-:W-:Y:S02]  /*6440*/  LOP3.LUT R28, R5, 0x30, R2, 0x78, !PT ;  /* 0x00000030051c7812 */ /* 0x000fe400078e7802 */
[C---:B------:R-:W-:Y:S01]  /*6450*/  IADD3 R0, P3, PT, R26.reuse, 0x1000, RZ ;  /* 0x000010001a007810 */ /* 0x040fe20007f7e0ff */
[----:B------:R2:W-:Y:S01]  /*6460*/  ST.E desc[UR48][R36.64], RZ ;  /* 0x000000ff24007985 */ /* 0x0005e2000c101930 */
[----:B------:R-:W-:Y:S02]  /*6470*/  LOP3.LUT R24, R7, 0x30, R4, 0x78, !PT ;  /* 0x0000003007187812 */ /* 0x000fe400078e7804 */
[C---:B------:R-:W-:Y:S01]  /*6480*/  IADD3 R2, P2, PT, R26.reuse, 0x1200, RZ ;  /* 0x000012001a027810 */ /* 0x040fe20007f5e0ff */
[--C-:B------:R-:W-:Y:S01]  /*6490*/  IMAD.X R21, RZ, RZ, R27.reuse, P3 ;  /* 0x000000ffff157224 */ /* 0x100fe200018e061b */
[----:B------:R-:W-:Y:S01]  /*64a0*/  LOP3.LUT R22, R9, 0x30, R6, 0x78, !PT ;  /* 0x0000003009167812 */ /* 0x000fe200078e7806 */
[----:B------:R2:W-:Y:S01]  /*64b0*/  ST.E desc[UR48][R34.64], RZ ;  /* 0x000000ff22007985 */ /* 0x0005e2000c101930 */
[C---:B------:R-:W-:Y:S01]  /*64c0*/  IADD3 R4, P1, PT, R26.reuse, 0x1400, RZ ;  /* 0x000014001a047810 */ /* 0x040fe20007f3e0ff */
[----:B------:R-:W-:Y:S01]  /*64d0*/  IMAD.X R15, RZ, RZ, R27, P2 ;  /* 0x000000ffff0f7224 */ /* 0x000fe200010e061b */
[----:B------:R-:W-:Y:S01]  /*64e0*/  IADD3 R6, P0, PT, R26, 0x1600, RZ ;  /* 0x000016001a067810 */ /* 0x000fe20007f1e0ff */
[----:B------:R2:W-:Y:S01]  /*64f0*/  ST.E desc[UR48][R32.64], RZ ;  /* 0x000000ff20007985 */ /* 0x0005e2000c101930 */
[----:B------:R-:W-:Y:S01]  /*6500*/  SHF.R.U64 R3, R0, 0x3, R21 ;  /* 0x0000000300037819 */ /* 0x000fe20000001215 */
[----:B------:R-:W-:Y:S01]  /*6510*/  IMAD.X R13, RZ, RZ, R27, P1 ;  /* 0x000000ffff0d7224 */ /* 0x000fe200008e061b */
[----:B------:R-:W-:Y:S01]  /*6520*/  SHF.R.U64 R5, R2, 0x3, R15 ;  /* 0x0000000302057819 */ /* 0x000fe2000000120f */
[----:B------:R2:W-:Y:S01]  /*6530*/  ST.E desc[UR48][R30.64], RZ ;  /* 0x000000ff1e007985 */ /* 0x0005e2000c101930 */
[----:B------:R-:W-:-:S02]  /*6540*/  LOP3.LUT R20, R0, 0x30, R3, 0x78, !PT ;  /* 0x0000003000147812 */ /* 0x000fc400078e7803 */
[----:B------:R-:W-:Y:S01]  /*6550*/  SHF.R.U64 R7, R4, 0x3, R13 ;  /* 0x0000000304077819 */ /* 0x000fe2000000120d */
[----:B------:R2:W-:Y:S01]  /*6560*/  ST.E desc[UR48][R28.64], RZ ;  /* 0x000000ff1c007985 */ /* 0x0005e2000c101930 */
[----:B------:R-:W-:Y:S01]  /*6570*/  LOP3.LUT R14, R2, 0x30, R5, 0x78, !PT ;  /* 0x00000030020e7812 */ /* 0x000fe200078e7805 */
[----:B-1----:R-:W-:Y:S01]  /*6580*/  IMAD.X R11, RZ, RZ, R27, P0 ;  /* 0x000000ffff0b7224 */ /* 0x002fe200000e061b */
[----:B------:R-:W-:Y:S01]  /*6590*/  IADD3 R0, P3, PT, R26, 0x1800, RZ ;  /* 0x000018001a007810 */ /* 0x000fe20007f7e0ff */
[----:B------:R2:W-:Y:S01]  /*65a0*/  ST.E desc[UR48][R24.64], RZ ;  /* 0x000000ff18007985 */ /* 0x0005e2000c101930 */
[----:B------:R-:W-:Y:S02]  /*65b0*/  LOP3.LUT R12, R4, 0x30, R7, 0x78, !PT ;  /* 0x00000030040c7812 */ /* 0x000fe400078e7807 */
[----:B------:R-:W-:Y:S01]  /*65c0*/  SHF.R.U64 R9, R6, 0x3, R11 ;  /* 0x0000000306097819 */ /* 0x000fe2000000120b */
[----:B------:R-:W-:Y:S01]  /*65d0*/  IMAD.X R45, RZ, RZ, R27, P3 ;  /* 0x000000ffff2d7224 */ /* 0x000fe200018e061b */
[----:B------:R-:W-:Y:S01]  /*65e0*/  IADD3 R2, P2, PT, R26, 0x1a00, RZ ;  /* 0x00001a001a027810 */ /* 0x000fe20007f5e0ff */
[----:B------:R2:W-:Y:S01]  /*65f0*/  ST.E desc[UR48][R22.64], RZ ;  /* 0x000000ff16007985 */ /* 0x0005e2000c101930 */
[----:B------:R-:W-:-:S02]  /*6600*/  LOP3.LUT R10, R6, 0x30, R9, 0x78, !PT ;  /* 0x00000030060a7812 */ /* 0x000fc400078e7809 */
[C---:B------:R-:W-:Y:S01]  /*6610*/  IADD3 R4, P1, PT, R26.reuse, 0x1c00, RZ ;  /* 0x00001c001a047810 */ /* 0x040fe20007f3e0ff */
[----:B------:R-:W-:Y:S01]  /*6620*/  IMAD.X R43, RZ, RZ, R27, P2 ;  /* 0x000000ffff2b7224 */ /* 0x000fe200010e061b */
[----:B------:R-:W-:Y:S01]  /*6630*/  IADD3 R6, P0, PT, R26, 0x1e00, RZ ;  /* 0x00001e001a067810 */ /* 0x000fe20007f1e0ff */
[----:B------:R2:W-:Y:S01]  /*6640*/  ST.E desc[UR48][R20.64], RZ ;  /* 0x000000ff14007985 */ /* 0x0005e2000c101930 */
[----:B------:R-:W-:Y:S01]  /*6650*/  SHF.R.U64 R3, R0, 0x3, R45 ;  /* 0x0000000300037819 */ /* 0x000fe2000000122d */
[----:B------:R-:W-:Y:S01]  /*6660*/  IMAD.X R41, RZ, RZ, R27, P1 ;  /* 0x000000ffff297224 */ /* 0x000fe200008e061b */
[----:B------:R-:W-:Y:S01]  /*6670*/  SHF.R.U64 R5, R2, 0x3, R43 ;  /* 0x0000000302057819 */ /* 0x000fe2000000122b */
[----:B------:R-:W-:Y:S01]  /*6680*/  IMAD.X R39, RZ, RZ, R27, P0 ;  /* 0x000000ffff277224 */ /* 0x000fe200000e061b */
[----:B------:R-:W-:Y:S01]  /*6690*/  LOP3.LUT R44, R0, 0x30, R3, 0x78, !PT ;  /* 0x00000030002c7812 */ /* 0x000fe200078e7803 */
[----:B------:R2:W-:Y:S01]  /*66a0*/  ST.E desc[UR48][R14.64], RZ ;  /* 0x000000ff0e007985 */ /* 0x0005e2000c101930 */
[----:B------:R-:W-:-:S02]  /*66b0*/  SHF.R.U64 R7, R4, 0x3, R41 ;  /* 0x0000000304077819 */ /* 0x000fc40000001229 */
[----:B------:R-:W-:Y:S01]  /*66c0*/  SHF.R.U64 R9, R6, 0x3, R39 ;  /* 0x0000000306097819 */ /* 0x000fe20000001227 */
[----:B------:R2:W-:Y:S01]  /*66d0*/  ST.E desc[UR48][R12.64], RZ ;  /* 0x000000ff0c007985 */ /* 0x0005e2000c101930 */
[----:B------:R-:W-:Y:S02]  /*66e0*/  LOP3.LUT R42, R2, 0x30, R5, 0x78, !PT ;  /* 0x00000030022a7812 */ /* 0x000fe400078e7805 */
[----:B------:R-:W-:Y:S01]  /*66f0*/  LOP3.LUT R40, R4, 0x30, R7, 0x78, !PT ;  /* 0x0000003004287812 */ /* 0x000fe200078e7807 */
[----:B------:R2:W-:Y:S01]  /*6700*/  ST.E desc[UR48][R10.64], RZ ;  /* 0x000000ff0a007985 */ /* 0x0005e2000c101930 */
[----:B------:R-:W-:-:S03]  /*6710*/  LOP3.LUT R38, R6, 0x30, R9, 0x78, !PT ;  /* 0x0000003006267812 */ /* 0x000fc600078e7809 */
[----:B------:R2:W-:Y:S04]  /*6720*/  ST.E desc[UR48][R44.64], RZ ;  /* 0x000000ff2c007985 */ /* 0x0005e8000c101930 */
[----:B------:R2:W-:Y:S04]  /*6730*/  ST.E desc[UR48][R42.64], RZ ;  /* 0x000000ff2a007985 */ /* 0x0005e8000c101930 */
[----:B------:R2:W-:Y:S01]  /*6740*/  ST.E desc[UR48][R40.64], RZ ;  /* 0x000000ff28007985 */ /* 0x0005e2000c101930 */
[----:B------:R-:W1:Y:S01]  /*6750*/  S2R R2, SR_CTAID.Y ;  /* 0x0000000000027919 */ /* 0x000e620000002600 */
[----:B------:R-:W3:Y:S02]  /*6760*/  S2R R0, SR_CTAID.Z ;  /* 0x0000000000007919 */ /* 0x000ee40000002700 */
[----:B------:R2:W-:Y:S01]  /*6770*/  ST.E desc[UR48][R38.64], RZ ;  /* 0x000000ff26007985 */ /* 0x0005e2000c101930 */
[----:B------:R-:W-:Y:S05]  /*6780*/  @!P6 BRA `(.L_x_151) ;  /* 0x000000000090e947 */ /* 0x000fea0003800000 */
[----:B------:R-:W4:Y:S01]  /*6790*/  LDCU UR4, c[0x0][0x380] ;  /* 0x00007000ff0477ac */ /* 0x000f220008000800 */
[----:B------:R-:W-:Y:S01]  /*67a0*/  IADD3 R3, PT, PT, R19, R16, RZ ;  /* 0x0000001013037210 */ /* 0x000fe20007ffe0ff */
[----:B------:R-:W-:Y:S03]  /*67b0*/  BSSY.RECONVERGENT B0, `(.L_x_151) ;  /* 0x0000021000007945 */ /* 0x000fe60003800200 */
[----:B----4-:R-:W-:-:S13]  /*67c0*/  ISETP.GE.AND P0, PT, R3, UR4, PT ;  /* 0x0000000403007c0c */ /* 0x010fda000bf06270 */
[----:B------:R-:W-:Y:S05]  /*67d0*/  @P0 BRA `(.L_x_152) ;  /* 0x0000000000780947 */ /* 0x000fea0003800000 */
[----:B------:R-:W4:Y:S01]  /*67e0*/  LDCU UR7, c[0x0][0x38c] ;  /* 0x00007180ff0777ac */ /* 0x000f220008000800 */
[----:B------:R-:W3:Y:S01]  /*67f0*/  LDCU UR6, c[0x0][0x890] ;  /* 0x00011200ff0677ac */ /* 0x000ee20008000800 */
[----:B------:R-:W5:Y:S01]  /*6800*/  LDCU.64 UR4, c[0x0][0x888] ;  /* 0x00011100ff0477ac */ /* 0x000f620008000a00 */
[----:B----4-:R-:W4:Y:S01]  /*6810*/  I2F.U32.RP R8, UR7 ;  /* 0x0000000700087d06 */ /* 0x010f220008209000 */
[----:B------:R-:W-:-:S07]  /*6820*/  ISETP.NE.U32.AND P0, PT, RZ, UR7, PT ;  /* 0x00000007ff007c0c */ /* 0x000fce000bf05070 */
[----:B----4-:R-:W4:Y:S02]  /*6830*/  MUFU.RCP R6, R8 ;  /* 0x0000000800067308 */ /* 0x010f240000001000 */
[----:B----4-:R-:W-:-:S06]  /*6840*/  IADD3 R6, PT, PT, R6, 0xffffffe, RZ ;  /* 0x0ffffffe06067810 */ /* 0x010fcc0007ffe0ff */
[----:B------:R-:W4:Y:S02]  /*6850*/  F2I.FTZ.U32.TRUNC.NTZ R5, R6 ;  /* 0x0000000600057305 */ /* 0x000f24000021f000 */
[----:B----4-:R-:W-:-:S05]  /*6860*/  IADD3 R4, PT, PT, RZ, -R5, RZ ;  /* 0x80000005ff047210 */ /* 0x010fca0007ffe0ff */
[----:B------:R-:W-:Y:S02]  /*6870*/  IMAD R7, R4, UR7, RZ ;  /* 0x0000000704077c24 */ /* 0x000fe4000f8e02ff */
[----:B------:R-:W-:-:S05]  /*6880*/  HFMA2 R4, -RZ, RZ, 0, 0 ;  /* 0x00000000ff047431 */ /* 0x000fca00000001ff */
[----:B------:R-:W-:-:S04]  /*6890*/  IMAD.HI.U32 R5, R5, R7, R4 ;  /* 0x0000000705057227 */ /* 0x000fc800078e0004 */
[----:B---3--:R-:W-:Y:S02]  /*68a0*/  IMAD R4, R0, UR6, R3 ;  /* 0x0000000600047c24 */ /* 0x008fe4000f8e0203 */
[----:B-1----:R-:W-:-:S04]  /*68b0*/  IMAD.HI.U32 R5, R5, R2, RZ ;  /* 0x0000000205057227 */ /* 0x002fc800078e00ff */
[----:B------:R-:W-:-:S04]  /*68c0*/  IMAD.MOV R7, RZ, RZ, -R5 ;  /* 0x000000ffff077224 */ /* 0x000fc800078e0a05 */
[----:B------:R-:W-:-:S05]  /*68d0*/  IMAD R7, R7, UR7, R2 ;  /* 0x0000000707077c24 */ /* 0x000fca000f8e0202 */
[----:B------:R-:W-:-:S13]  /*68e0*/  ISETP.GE.U32.AND P2, PT, R7, UR7, PT ;  /* 0x0000000707007c0c */ /* 0x000fda000bf46070 */
[----:B------:R-:W-:Y:S02]  /*68f0*/  @P2 IADD3 R7, PT, PT, R7, -UR7, RZ ;  /* 0x8000000707072c10 */ /* 0x000fe4000fffe0ff */
[----:B------:R-:W-:Y:S02]  /*6900*/  @P2 IADD3 R5, PT, PT, R5, 0x1, RZ ;  /* 0x0000000105052810 */ /* 0x000fe40007ffe0ff */
[----:B------:R-:W-:Y:S02]  /*6910*/  ISETP.GE.U32.AND P1, PT, R7, UR7, PT ;  /* 0x0000000707007c0c */ /* 0x000fe4000bf26070 */
[----:B------:R-:W1:Y:S11]  /*6920*/  LDC.64 R6, c[0x0][0x880] ;  /* 0x00022000ff067b82 */ /* 0x000e760000000a00 */
[----:B------:R-:W-:Y:S01]  /*6930*/  @P1 VIADD R5, R5, 0x1 ;  /* 0x0000000105051836 */ /* 0x000fe20000000000 */
[----:B------:R-:W-:-:S04]  /*6940*/  @!P0 LOP3.LUT R5, RZ, UR7, RZ, 0x33, !PT ;  /* 0x00000007ff058c12 */ /* 0x000fc8000f8e33ff */
[C---:B------:R-:W-:Y:S01]  /*6950*/  IADD3 R3, PT, PT, -R5.reuse, RZ, RZ ;  /* 0x000000ff05037210 */ /* 0x040fe20007ffe1ff */
[----:B-----5:R-:W-:-:S04]  /*6960*/  IMAD R5, R5, UR5, R4 ;  /* 0x0000000505057c24 */ /* 0x020fc8000f8e0204 */
[----:B------:R-:W-:Y:S01]  /*6970*/  IMAD R4, R3, UR7, R2 ;  /* 0x0000000703047c24 */ /* 0x000fe2000f8e0202 */
[----:B------:R-:W-:-:S03]  /*6980*/  MOV R3, 0xff800000 ;  /* 0xff80000000037802 */ /* 0x000fc60000000f00 */
[----:B------:R-:W-:-:S04]  /*6990*/  IMAD R5, R4, UR4, R5 ;  /* 0x0000000404057c24 */ /* 0x000fc8000f8e0205 */
[----:B-1----:R-:W-:-:S05]  /*69a0*/  IMAD.WIDE.U32 R6, R5, 0x4, R6 ;  /* 0x0000000405067825 */ /* 0x002fca00078e0006 */
[----:B------:R4:W-:Y:S02]  /*69b0*/  STG.E desc[UR48][R6.64], R3 ;  /* 0x0000000306007986 */ /* 0x0009e4000c101930 */
.L_x_152:
[----:B------:R-:W-:Y:S05]  /*69c0*/  BSYNC.RECONVERGENT B0 ;  /* 0x0000000000007941 */ /* 0x000fea0003800200 */
.L_x_151:
[----:B------:R-:W-:-:S09]  /*69d0*/  UISETP.NE.AND UP0, UPT, UR38, URZ, UPT ;  /* 0x000000ff2600728c */ /* 0x000fd2000bf05270 */
[----:B------:R-:W-:Y:S05]  /*69e0*/  BRA.U UP0, `(.L_x_153) ;  /* 0x0000000100047547 */ /* 0x000fea000b800000 */
[----:B------:R-:W-:Y:S05]  /*69f0*/  BPT.TRAP 0x1 ;  /* 0x000000040000795c */ /* 0x000fea0000300000 */
.L_x_153:
[C---:B----4-:R-:W-:Y:S01]  /*6a00*/  IADD3 R3, P3, PT, R26.reuse, 0x2000, RZ ;  /* 0x000020001a037810 */ /* 0x050fe20007f7e0ff */
[----:B------:R4:W-:Y:S01]  /*6a10*/  SYNCS.ARRIVE.TRANS64.A1T0 RZ, [R17+URZ+0xa0b0], RZ ;  /* 0x00a0b0ff11ff79a7 */ /* 0x0009e200081000ff */
[C---:B------:R-:W-:Y:S01]  /*6a20*/  IADD3 R5, P2, PT, R26.reuse, 0x2200, RZ ;  /* 0x000022001a057810 */ /* 0x040fe20007f5e0ff */
[----:B------:R-:W-:Y:S01]  /*6a30*/  UISETP.NE.AND UP0, UPT, UR38, URZ, UPT ;  /* 0x000000ff2600728c */ /* 0x000fe2000bf05270 */
[C---:B------:R-:W-:Y:S01]  /*6a40*/  IADD3 R9, P0, PT, R26.reuse, 0x2600, RZ ;  /* 0x000026001a097810 */ /* 0x040fe20007f1e0ff */
[--C-:B------:R-:W-:Y:S01]  /*6a50*/  IMAD.X R57, RZ, RZ, R27.reuse, P3 ;  /* 0x000000ffff397224 */ /* 0x100fe200018e061b */
[C---:B------:R-:W-:Y:S01]  /*6a60*/  IADD3 R7, P1, PT, R26.reuse, 0x2400, RZ ;  /* 0x000024001a077810 */ /* 0x040fe20007f3e0ff */
[--C-:B------:R-:W-:Y:S01]  /*6a70*/  IMAD.X R55, RZ, RZ, R27.reuse, P2 ;  /* 0x000000ffff377224 */ /* 0x100fe200010e061b */
[C---:B--2---:R-:W-:Y:S01]  /*6a80*/  IADD3 R12, P4, PT, R26.reuse, 0x2a00, RZ ;  /* 0x00002a001a0c7810 */ /* 0x044fe20007f9e0ff */
[--C-:B------:R-:W-:Y:S01]  /*6a90*/  IMAD.X R51, RZ, RZ, R27.reuse, P0 ;  /* 0x000000ffff337224 */ /* 0x100fe200000e061b */
[C---:B------:R-:W-:Y:S01]  /*6aa0*/  IADD3 R11, P5, PT, R26.reuse, 0x2800, RZ ;  /* 0x000028001a0b7810 */ /* 0x040fe20007fbe0ff */
[--C-:B------:R-:W-:Y:S01]  /*6ab0*/  IMAD.X R53, RZ, RZ, R27.reuse, P1 ;  /* 0x000000ffff357224 */ /* 0x100fe200008e061b */
[C---:B------:R-:W-:Y:S01]  /*6ac0*/  IADD3 R14, P2, PT, R26.reuse, 0x2e00, RZ ;  /* 0x00002e001a0e7810 */ /* 0x040fe20007f5e0ff */
[--C-:B------:R-:W-:Y:S01]  /*6ad0*/  IMAD.X R47, RZ, RZ, R27.reuse, P4 ;  /* 0x000000ffff2f7224 */ /* 0x100fe200020e061b */
[C---:B------:R-:W-:Y:S01]  /*6ae0*/  IADD3 R13, P3, PT, R26.reuse, 0x2c00, RZ ;  /* 0x00002c001a0d7810 */ /* 0x040fe20007f7e0ff */
[--C-:B------:R-:W-:Y:S01]  /*6af0*/  IMAD.X R49, RZ, RZ, R27.reuse, P5 ;  /* 0x000000ffff317224 */ /* 0x100fe200028e061b */
[C---:B------:R-:W-:Y:S01]  /*6b00*/  IADD3 R18, P0, PT, R26.reuse, 0x3200, RZ ;  /* 0x000032001a127810 */ /* 0x040fe20007f1e0ff */
[----:B------:R-:W-:Y:S01]  /*6b10*/  IMAD.X R43, RZ, RZ, R27, P2 ;  /* 0x000000ffff2b7224 */ /* 0x000fe200010e061b */
[----:B------:R-:W-:Y:S01]  /*6b20*/  SHF.R.U64 R4, R3, 0x3, R57 ;  /* 0x0000000303047819 */ /* 0x000fe20000001239 */
[--C-:B------:R-:W-:Y:S01]  /*6b30*/  IMAD.X R45, RZ, RZ, R27.reuse, P3 ;  /* 0x000000ffff2d7224 */ /* 0x100fe200018e061b */
[C---:B------:R-:W-:Y:S01]  /*6b40*/  IADD3 R15, P1, PT, R26.reuse, 0x3000, RZ ;  /* 0x000030001a0f7810 */ /* 0x040fe20007f3e0ff */
[----:B------:R-:W-:Y:S01]  /*6b50*/  IMAD.X R39, RZ, RZ, R27, P0 ;  /* 0x000000ffff277224 */ /* 0x000fe200000e061b */
[----:B------:R-:W-:-:S02]  /*6b60*/  IADD3 R20, P5, PT, R26, 0x3400, RZ ;  /* 0x000034001a147810 */ /* 0x000fc40007fbe0ff */
[----:B------:R-:W-:Y:S01]  /*6b70*/  SHF.R.U64 R6, R5, 0x3, R55 ;  /* 0x0000000305067819 */ /* 0x000fe20000001237 */
[--C-:B------:R-:W-:Y:S01]  /*6b80*/  IMAD.X R41, RZ, RZ, R27.reuse, P1 ;  /* 0x000000ffff297224 */ /* 0x100fe200008e061b */
[C---:B------:R-:W-:Y:S01]  /*6b90*/  IADD3 R21, P4, PT, R26.reuse, 0x3600, RZ ;  /* 0x000036001a157810 */ /* 0x040fe20007f9e0ff */
[--C-:B------:R-:W-:Y:S01]  /*6ba0*/  IMAD.X R37, RZ, RZ, R27.reuse, P5 ;  /* 0x000000ffff257224 */ /* 0x100fe200028e061b */
[----:B------:R-:W-:Y:S02]  /*6bb0*/  LOP3.LUT R56, R3, 0x30, R4, 0x78, !PT ;  /* 0x0000003003387812 */ /* 0x000fe400078e7804 */
[----:B------:R-:W-:Y:S01]  /*6bc0*/  IADD3 R22, P3, PT, R26, 0x3800, RZ ;  /* 0x000038001a167810 */ /* 0x000fe20007f7e0ff */
[----:B------:R-:W-:Y:S01]  /*6bd0*/  IMAD.X R35, RZ, RZ, R27, P4 ;  /* 0x000000ffff237224 */ /* 0x000fe200020e061b */
[----:B------:R-:W-:Y:S01]  /*6be0*/  SHF.R.U64 R8, R7, 0x3, R53 ;  /* 0x0000000307087819 */ /* 0x000fe20000001235 */
[----:B------:R4:W-:Y:S01]  /*6bf0*/  ST.E desc[UR48][R56.64], RZ ;  /* 0x000000ff38007985 */ /* 0x0009e2000c101930 */
[----:B------:R-:W-:Y:S01]  /*6c00*/  SHF.R.U64 R3, R12, 0x3, R47 ;  /* 0x000000030c037819 */ /* 0x000fe2000000122f */
[----:B------:R-:W-:Y:S01]  /*6c10*/  IMAD.X R33, RZ, RZ, R27, P3 ;  /* 0x000000ffff217224 */ /* 0x000fe200018e061b */
[----:B------:R-:W-:-:S02]  /*6c20*/  IADD3 R23, P2, PT, R26, 0x3a00, RZ ;  /* 0x00003a001a177810 */ /* 0x000fc40007f5e0ff */
[----:B------:R-:W-:Y:S02]  /*6c30*/  SHF.R.U64 R10, R9, 0x3, R51 ;  /* 0x00000003090a7819 */ /* 0x000fe40000001233 */
[----:B------:R-:W-:Y:S01]  /*6c40*/  LOP3.LUT R54, R5, 0x30, R6, 0x78, !PT ;  /* 0x0000003005367812 */ /* 0x000fe200078e7806 */
[----:B------:R-:W-:Y:S01]  /*6c50*/  IMAD.X R31, RZ, RZ, R27, P2 ;  /* 0x000000ffff1f7224 */ /* 0x000fe200010e061b */
[----:B------:R-:W-:Y:S02]  /*6c60*/  SHF.R.U64 R4, R11, 0x3, R49 ;  /* 0x000000030b047819 */ /* 0x000fe40000001231 */
[----:B------:R-:W-:Y:S01]  /*6c70*/  IADD3 R24, P1, PT, R26, 0x3c00, RZ ;  /* 0x00003c001a187810 */ /* 0x000fe20007f3e0ff */
[----:B------:R4:W-:Y:S01]  /*6c80*/  ST.E desc[UR48][R54.64], RZ ;  /* 0x000000ff36007985 */ /* 0x0009e2000c101930 */
[----:B------:R-:W-:Y:S02]  /*6c90*/  SHF.R.U64 R5, R14, 0x3, R43 ;  /* 0x000000030e057819 */ /* 0x000fe4000000122b */
[----:B------:R-:W-:Y:S01]  /*6ca0*/  IADD3 R25, P0, PT, R26, 0x3e00, RZ ;  /* 0x00003e001a197810 */ /* 0x000fe20007f1e0ff */
[----:B------:R-:W-:Y:S01]  /*6cb0*/  IMAD.X R29, RZ, RZ, R27, P1 ;  /* 0x000000ffff1d7224 */ /* 0x000fe200008e061b */
[----:B------:R-:W-:-:S02]  /*6cc0*/  SHF.R.U64 R6, R13, 0x3, R45 ;  /* 0x000000030d067819 */ /* 0x000fc4000000122d */
[----:B------:R-:W-:Y:S01]  /*6cd0*/  LOP3.LUT R52, R7, 0x30, R8, 0x78, !PT ;  /* 0x0000003007347812 */ /* 0x000fe200078e7808 */
[----:B------:R-:W-:Y:S01]  /*6ce0*/  IMAD.X R27, RZ, RZ, R27, P0 ;  /* 0x000000ffff1b7224 */ /* 0x000fe200000e061b */
[----:B------:R-:W-:Y:S02]  /*6cf0*/  LOP3.LUT R46, R12, 0x30, R3, 0x78, !PT ;  /* 0x000000300c2e7812 */ /* 0x000fe400078e7803 */
[----:B------:R-:W-:Y:S01]  /*6d00*/  LOP3.LUT R50, R9, 0x30, R10, 0x78, !PT ;  /* 0x0000003009327812 */ /* 0x000fe200078e780a */
[----:B------:R4:W-:Y:S01]  /*6d10*/  ST.E desc[UR48][R52.64], RZ ;  /* 0x000000ff34007985 */ /* 0x0009e2000c101930 */
[----:B------:R-:W-:Y:S02]  /*6d20*/  LOP3.LUT R48, R11, 0x30, R4, 0x78, !PT ;  /* 0x000000300b307812 */ /* 0x000fe400078e7804 */
[----:B------:R-:W-:Y:S01]  /*6d30*/  SHF.R.U64 R3, R18, 0x3, R39 ;  /* 0x0000000312037819 */ /* 0x000fe20000001227 */
[----:B------:R4:W-:Y:S01]  /*6d40*/  ST.E desc[UR48][R50.64], RZ ;  /* 0x000000ff32007985 */ /* 0x0009e2000c101930 */
[----:B------:R-:W-:-:S02]  /*6d50*/  LOP3.LUT R42, R14, 0x30, R5, 0x78, !PT ;  /* 0x000000300e2a7812 */ /* 0x000fc400078e7805 */
[----:B------:R-:W-:Y:S01]  /*6d60*/  SHF.R.U64 R4, R15, 0x3, R41 ;  /* 0x000000030f047819 */ /* 0x000fe20000001229 */
[----:B------:R4:W-:Y:S01]  /*6d70*/  ST.E desc[UR48][R48.64], RZ ;  /* 0x000000ff30007985 */ /* 0x0009e2000c101930 */
[----:B------:R-:W-:Y:S02]  /*6d80*/  LOP3.LUT R44, R13, 0x30, R6, 0x78, !PT ;  /* 0x000000300d2c7812 */ /* 0x000fe400078e7806 */
[----:B------:R-:W-:Y:S01]  /*6d90*/  SHF.R.U64 R5, R20, 0x3, R37 ;  /* 0x0000000314057819 */ /* 0x000fe20000001225 */
[----:B------:R4:W-:Y:S01]  /*6da0*/  ST.E desc[UR48][R46.64], RZ ;  /* 0x000000ff2e007985 */ /* 0x0009e2000c101930 */
[----:B------:R-:W-:Y:S02]  /*6db0*/  SHF.R.U64 R6, R21, 0x3, R35 ;  /* 0x0000000315067819 */ /* 0x000fe40000001223 */
[----:B------:R-:W-:Y:S01]  /*6dc0*/  LOP3.LUT R38, R18, 0x30, R3, 0x78, !PT ;  /* 0x0000003012267812 */ /* 0x000fe200078e7803 */
[----:B------:R4:W-:Y:S01]  /*6dd0*/  ST.E desc[UR48][R44.64], RZ ;  /* 0x000000ff2c007985 */ /* 0x0009e2000c101930 */
[----:B------:R-:W-:-:S02]  /*6de0*/  LOP3.LUT R40, R15, 0x30, R4, 0x78, !PT ;  /* 0x000000300f287812 */ /* 0x000fc400078e7804 */
[----:B------:R-:W-:Y:S01]  /*6df0*/  SHF.R.U64 R3, R22, 0x3, R33 ;  /* 0x0000000316037819 */ /* 0x000fe20000001221 */
[----:B------:R4:W-:Y:S01]  /*6e00*/  ST.E desc[UR48][R42.64], RZ ;  /* 0x000000ff2a007985 */ /* 0x0009e2000c101930 */
[----:B------:R-:W-:Y:S02]  /*6e10*/  LOP3.LUT R36, R20, 0x30, R5, 0x78, !PT ;  /* 0x0000003014247812 */ /* 0x000fe400078e7805 */
[----:B------:R-:W-:Y:S01]  /*6e20*/  SHF.R.U64 R4, R23, 0x3, R31 ;  /* 0x0000000317047819 */ /* 0x000fe2000000121f */
[----:B------:R4:W-:Y:S01]  /*6e30*/  ST.E desc[UR48][R40.64], RZ ;  /* 0x000000ff28007985 */ /* 0x0009e2000c101930 */
[----:B------:R-:W-:Y:S02]  /*6e40*/  LOP3.LUT R34, R21, 0x30, R6, 0x78, !PT ;  /* 0x0000003015227812 */ /* 0x000fe400078e7806 */
[----:B------:R-:W-:Y:S01]  /*6e50*/  SHF.R.U64 R5, R24, 0x3, R29 ;  /* 0x0000000318057819 */ /* 0x000fe2000000121d */
[----:B------:R4:W-:Y:S01]  /*6e60*/  ST.E desc[UR48][R38.64], RZ ;  /* 0x000000ff26007985 */ /* 0x0009e2000c101930 */
[----:B------:R-:W-:-:S02]  /*6e70*/  SHF.R.U64 R6, R25, 0x3, R27 ;  /* 0x0000000319067819 */ /* 0x000fc4000000121b */
[----:B------:R-:W-:Y:S01]  /*6e80*/  LOP3.LUT R32, R22, 0x30, R3, 0x78, !PT ;  /* 0x0000003016207812 */ /* 0x000fe200078e7803 */
[----:B------:R4:W-:Y:S01]  /*6e90*/  ST.E desc[UR48][R36.64], RZ ;  /* 0x000000ff24007985 */ /* 0x0009e2000c101930 */
[----:B------:R-:W-:Y:S02]  /*6ea0*/  LOP3.LUT R30, R23, 0x30, R4, 0x78, !PT ;  /* 0x00000030171e7812 */ /* 0x000fe400078e7804 */
[----:B------:R-:W-:Y:S01]  /*6eb0*/  LOP3.LUT R28, R24, 0x30, R5, 0x78, !PT ;  /* 0x00000030181c7812 */ /* 0x000fe200078e7805 */
[----:B------:R4:W-:Y:S01]  /*6ec0*/  ST.E desc[UR48][R34.64], RZ ;  /* 0x000000ff22007985 */ /* 0x0009e2000c101930 */
[----:B------:R-:W-:-:S03]  /*6ed0*/  LOP3.LUT R26, R25, 0x30, R6, 0x78, !PT ;  /* 0x00000030191a7812 */ /* 0x000fc600078e7806 */
[----:B------:R4:W-:Y:S04]  /*6ee0*/  ST.E desc[UR48][R32.64], RZ ;  /* 0x000000ff20007985 */ /* 0x0009e8000c101930 */
[----:B------:R4:W-:Y:S04]  /*6ef0*/  ST.E desc[UR48][R30.64], RZ ;  /* 0x000000ff1e007985 */ /* 0x0009e8000c101930 */
[----:B------:R4:W-:Y:S04]  /*6f00*/  ST.E desc[UR48][R28.64], RZ ;  /* 0x000000ff1c007985 */ /* 0x0009e8000c101930 */
[----:B------:R4:W-:Y:S01]  /*6f10*/  ST.E desc[UR48][R26.64], RZ ;  /* 0x000000ff1a007985 */ /* 0x0009e2000c101930 */
[----:B------:R-:W-:Y:S01]  /*6f20*/  @!PT LDS RZ, [RZ] ;  /* 0x00000000fffff984 */ /* 0x000fe20000000800 */
[----:B------:R-:W-:Y:S01]  /*6f30*/  @!PT LDS RZ, [RZ] ;  /* 0x00000000fffff984 */ /* 0x000fe20000000800 */
[----:B------:R-:W-:Y:S01]  /*6f40*/  @!PT LDS RZ, [RZ] ;  /* 0x00000000fffff984 */ /* 0x000fe20000000800 */
[----:B------:R-:W-:Y:S01]  /*6f50*/  @!PT LDS RZ, [RZ] ;  /* 0x00000000fffff984 */ /* 0x000fe20000000800 */
[----:B------:R2:W-:Y:S06]  /*6f60*/  MEMBAR.ALL.CTA ;  /* 0x0000000000007992 */ /* 0x0005ec0000008000 */
[----:B--2---:R-:W2:Y:S01]  /*6f70*/  FENCE.VIEW.ASYNC.S ;  /* 0x00000000000073c6 */ /* 0x004ea20000000000 */
[----:B------:R-:W-:Y:S05]  /*6f80*/  BRA.U UP0, `(.L_x_154) ;  /* 0x0000000100047547 */ /* 0x000fea000b800000 */
[----:B------:R-:W-:Y:S05]  /*6f90*/  BPT.TRAP 0x1 ;  /* 0x000000040000795c */ /* 0x000fea0000300000 */
.L_x_154:
[----:B------:R-:W-:-:S05]  /*6fa0*/  HFMA2 R3, -RZ, RZ, 0, 5.9604644775390625e-08 ;  /* 0x00000001ff037431 */ /* 0x000fca00000001ff */
[----:B------:R-:W-:-:S04]  /*6fb0*/  SHF.L.U32 R4, R3, 0x1f, RZ ;  /* 0x0000001f03047819 */ /* 0x000fc800000006ff */
[----:B--2---:R-:W2:Y:S02]  /*6fc0*/  SYNCS.PHASECHK.TRANS64.TRYWAIT P0, [R17+URZ+0xa0c8], R4 ;  /* 0x00a0c804110075a7 */ /* 0x004ea400080011ff */
[----:B--2---:R-:W-:Y:S05]  /*6fd0*/  @!P0 BRA `(.L_x_155) ;  /* 0x0000010c00b08947 */ /* 0x004fea0003800000 */
.L_x_388:
[----:B------:R-:W-:Y:S05]  /*6fe0*/  @!P6 BRA `(.L_x_156) ;  /* 0x000000000090e947 */ /* 0x000fea0003800000 */
[----:B------:R-:W5:Y:S01]  /*6ff0*/  LDCU UR4, c[0x0][0x380] ;  /* 0x00007000ff0477ac */ /* 0x000f620008000800 */
[----:B------:R-:W-:Y:S01]  /*7000*/  IADD3 R19, PT, PT, R16, 0x80, R19 ;  /* 0x0000008010137810 */ /* 0x000fe20007ffe013 */
[----:B------:R-:W-:Y:S03]  /*7010*/  BSSY.RECONVERGENT B0, `(.L_x_156) ;  /* 0x0000021000007945 */ /* 0x000fe60003800200 */
[----:B-----5:R-:W-:-:S13]  /*7020*/  ISETP.GE.AND P0, PT, R19, UR4, PT ;  /* 0x0000000413007c0c */ /* 0x020fda000bf06270 */
[----:B------:R-:W-:Y:S05]  /*7030*/  @P0 BRA `(.L_x_157) ;  /* 0x0000000000780947 */ /* 0x000fea0003800000 */
[----:B------:R-:W5:Y:S01]  /*7040*/  LDCU UR7, c[0x0][0x38c] ;  /* 0x00007180ff0777ac */ /* 0x000f620008000800 */
[----:B--2---:R-:W-:Y:S01]  /*7050*/  MOV R4, RZ ;  /* 0x000000ff00047202 */ /* 0x004fe20000000f00 */
[----:B------:R-:W3:Y:S01]  /*7060*/  LDCU UR6, c[0x0][0x890] ;  /* 0x00011200ff0677ac */ /* 0x000ee20008000800 */
[----:B------:R-:W2:Y:S01]  /*7070*/  LDCU.64 UR4, c[0x0][0x888] ;  /* 0x00011100ff0477ac */ /* 0x000ea20008000a00 */
[----:B-----5:R-:W5:Y:S01]  /*7080*/  I2F.U32.RP R7, UR7 ;  /* 0x0000000700077d06 */ /* 0x020f620008209000 */
[----:B------:R-:W-:Y:S01]  /*7090*/  ISETP.NE.U32.AND P0, PT, RZ, UR7, PT ;  /* 0x00000007ff007c0c */ /* 0x000fe2000bf05070 */
[----:B---3--:R-:W-:-:S06]  /*70a0*/  IMAD R0, R0, UR6, R19 ;  /* 0x0000000600007c24 */ /* 0x008fcc000f8e0213 */
[----:B-----5:R-:W3:Y:S02]  /*70b0*/  MUFU.RCP R6, R7 ;  /* 0x0000000700067308 */ /* 0x020ee40000001000 */
[----:B---3--:R-:W-:-:S06]  /*70c0*/  IADD3 R6, PT, PT, R6, 0xffffffe, RZ ;  /* 0x0ffffffe06067810 */ /* 0x008fcc0007ffe0ff */
[----:B------:R-:W3:Y:S02]  /*70d0*/  F2I.FTZ.U32.TRUNC.NTZ R5, R6 ;  /* 0x0000000600057305 */ /* 0x000ee4000021f000 */
[----:B---3--:R-:W-:-:S05]  /*70e0*/  IADD3 R3, PT, PT, RZ, -R5, RZ ;  /* 0x80000005ff037210 */ /* 0x008fca0007ffe0ff */
[----:B------:R-:W-:-:S04]  /*70f0*/  IMAD R3, R3, UR7, RZ ;  /* 0x0000000703037c24 */ /* 0x000fc8000f8e02ff */
[----:B------:R-:W-:-:S06]  /*7100*/  IMAD.HI.U32 R3, R5, R3, R4 ;  /* 0x0000000305037227 */ /* 0x000fcc00078e0004 */
        /* <DEDUP_REMOVED lines=11> */
[----:B--2---:R-:W-:-:S04]  /*71c0*/  IMAD R0, R3, UR5, R0 ;  /* 0x0000000503007c24 */ /* 0x004fc8000f8e0200 */
[----:B------:R-:W-:-:S04]  /*71d0*/  IMAD R7, R7, UR7, R2 ;  /* 0x0000000707077c24 */ /* 0x000fc8000f8e0202 */
[----:B------:R-:W-:Y:S01]  /*71e0*/  IMAD R7, R7, UR4, R0 ;  /* 0x0000000407077c24 */ /* 0x000fe2000f8e0200 */
[----:B------:R-:W-:-:S03]  /*71f0*/  MOV R0, 0xff800000 ;  /* 0xff80000000007802 */ /* 0x000fc60000000f00 */
[----:B-1----:R-:W-:-:S05]  /*7200*/  IMAD.WIDE.U32 R4, R7, 0x4, R4 ;  /* 0x0000000407047825 */ /* 0x002fca00078e0004 */
[----:B------:R1:W-:Y:S02]  /*7210*/  STG.E desc[UR48][R4.64], R0 ;  /* 0x0000000004007986 */ /* 0x0003e4000c101930 */
.L_x_157:
[----:B------:R-:W-:Y:S05]  /*7220*/  BSYNC.RECONVERGENT B0 ;  /* 0x0000000000007941 */ /* 0x000fea0003800200 */
.L_x_156:
[----:B------:R-:W-:Y:S01]  /*7230*/  @!PT LDS RZ, [RZ] ;  /* 0x00000000fffff984 */ /* 0x000fe20000000800 */
[----:B------:R-:W-:Y:S01]  /*7240*/  @!PT LDS RZ, [RZ] ;  /* 0x00000000fffff984 */ /* 0x000fe20000000800 */
[----:B------:R-:W-:Y:S01]  /*7250*/  @!PT LDS RZ, [RZ] ;  /* 0x00000000fffff984 */ /* 0x000fe20000000800 */
[----:B------:R-:W-:Y:S01]  /*7260*/  @!PT LDS RZ, [RZ] ;  /* 0x00000000fffff984 */ /* 0x000fe20000000800 */
[----:B------:R5:W-:Y:S06]  /*7270*/  MEMBAR.ALL.CTA ;  /* 0x0000000000007992 */ /* 0x000bec0000008000 */
[----:B-----5:R-:W1:Y:S01]  /*7280*/  FENCE.VIEW.ASYNC.S ;  /* 0x00000000000073c6 */ /* 0x020e620000000000 */
[----:B------:R-:W-:-:S09]  /*7290*/  UISETP.NE.AND UP0, UPT, UR38, URZ, UPT ;  /* 0x000000ff2600728c */ /* 0x000fd2000bf05270 */
[----:B------:R-:W-:Y:S05]  /*72a0*/  BRA.U UP0, `(.L_x_158) ;  /* 0x0000000100047547 */ /* 0x000fea000b800000 */
[----:B------:R-:W-:Y:S05]  /*72b0*/  BPT.TRAP 0x1 ;  /* 0x000000040000795c */ /* 0x000fea0000300000 */
.L_x_158:
[----:B-1----:R-:W-:Y:S01]  /*72c0*/  SYNCS.ARRIVE.TRANS64.A1T0 RZ, [R17+URZ+0xa0b8], RZ ;  /* 0x00a0b8ff11ff79a7 */ /* 0x002fe200081000ff */
[----:B------:R-:W-:Y:S05]  /*72d0*/  EXIT ;  /* 0x000000000000794d */ /* 0x000fea0003800000 */
.L_x_87:
[----:B------:R-:W-:Y:S01]  /*72e0*/  UISETP.NE.AND UP0, UPT, UR37, URZ, UPT ;  /* 0x000000ff2500728c */ /* 0x000fe2000bf05270 */
[C---:B------:R-:W-:Y:S01]  /*72f0*/  IMAD.U32 R56, R18.reuse, 0x10000, RZ ;  /* 0x0001000012387824 */ /* 0x040fe200078e00ff */
[C---:B------:R-:W-:Y:S02]  /*7300*/  LOP3.LUT R16, R18.reuse, 0x1f, RZ, 0xc0, !PT ;  /* 0x0000001f12107812 */ /* 0x040fe400078ec0ff */
[----:B------:R-:W-:Y:S02]  /*7310*/  LOP3.LUT R2, R18, 0x7f, RZ, 0xc0, !PT ;  /* 0x0000007f12027812 */ /* 0x000fe400078ec0ff */
[----:B------:R-:W-:-:S04]  /*7320*/  LOP3.LUT R56, R56, 0x600000, RZ, 0xc0, !PT ;  /* 0x0060000038387812 */ /* 0x000fc800078ec0ff */
[----:B------:R-:W-:Y:S01]  /*7330*/  LOP3.LUT R57, R56, 0x80, RZ, 0xfc, !PT ;  /* 0x0000008038397812 */ /* 0x000fe200078efcff */
[----:B------:R-:W-:Y:S05]  /*7340*/  BRA.U !UP0, `(.L_x_159) ;  /* 0x0000000108047547 */ /* 0x000fea000b800000 */
[----:B------:R-:W-:Y:S05]  /*7350*/  BPT.TRAP 0x1 ;  /* 0x000000040000795c */ /* 0x000fea0000300000 */
.L_x_159:
[----:B------:R-:W1:Y:S01]  /*7360*/  S2UR UR40, SR_CgaCtaId ;  /* 0x00000000002879c3 */ /* 0x000e620000008800 */
[----:B------:R-:W-:Y:S01]  /*7370*/  UMOV UR39, 0x400 ;  /* 0x0000040000277882 */ /* 0x000fe20000000000 */
[----:B------:R-:W-:Y:S01]  /*7380*/  SHF.L.U32 R3, RZ, 0x1f, RZ ;  /* 0x0000001fff037819 */ /* 0x000fe200000006ff */
[----:B-1----:R-:W-:-:S09]  /*7390*/  ULEA UR39, UR40, UR39, 0x18 ;  /* 0x0000002728277291 */ /* 0x002fd2000f8ec0ff */
[----:B------:R-:W1:Y:S02]  /*73a0*/  SYNCS.PHASECHK.TRANS64.TRYWAIT P0, [UR39+0xa070], R3 ;  /* 0x00a07003ff0075a7 */ /* 0x000e640008001127 */
[----:B-1----:R-:W-:Y:S05]  /*73b0*/  @!P0 BRA `(.L_x_160) ;  /* 0x0000010800cc8947 */ /* 0x002fea0003800000 */
.L_x_389:
[----:B------:R-:W-:-:S09]  /*73c0*/  UISETP.NE.AND UP0, UPT, UR37, URZ, UPT ;  /* 0x000000ff2500728c */ /* 0x000fd2000bf05270 */
[----:B------:R-:W-:Y:S05]  /*73d0*/  BRA.U !UP0, `(.L_x_161) ;  /* 0x0000000108047547 */ /* 0x000fea000b800000 */
[----:B------:R-:W-:Y:S05]  /*73e0*/  BPT.TRAP 0x1 ;  /* 0x000000040000795c */ /* 0x000fea0000300000 */
.L_x_161:
[----:B------:R-:W-:Y:S02]  /*73f0*/  UIADD3 UR45, UPT, UPT, UR39, 0xa078, URZ ;  /* 0x0000a078272d7890 */ /* 0x000fe4000fffe0ff */
[----:B------:R-:W-:Y:S02]  /*7400*/  UISETP.NE.AND UP0, UPT, UR36, URZ, UPT ;  /* 0x000000ff2400728c */ /* 0x000fe4000bf05270 */
[----:B------:R-:W-:-:S09]  /*7410*/  UPRMT UR4, UR40, 0x654, UR45 ;  /* 0x0000065428047896 */ /* 0x000fd2000800002d */
[----:B------:R-:W-:Y:S01]  /*7420*/  SYNCS.ARRIVE.TRANS64.RED.A1T0 RZ, [UR4], RZ ;  /* 0x000000ffffff79a7 */ /* 0x000fe20008100404 */
[----:B------:R-:W-:Y:S05]  /*7430*/  BRA.U !UP0, `(.L_x_162) ;  /* 0x0000000108047547 */ /* 0x000fea000b800000 */
[----:B------:R-:W-:Y:S05]  /*7440*/  BPT.TRAP 0x1 ;  /* 0x000000040000795c */ /* 0x000fea0000300000 */
.L_x_162:
[----:B------:R-:W2:Y:S01]  /*7450*/  SYNCS.PHASECHK.TRANS64.TRYWAIT P0, [UR39+0xa080], R3 ;  /* 0x00a08003ff0075a7 */ /* 0x000ea20008001127 */
[----:B------:R-:W-:Y:S01]  /*7460*/  UMOV UR44, URZ ;  /* 0x000000ff002c7c82 */ /* 0x000fe20008000000 */
[----:B--2---:R-:W-:Y:S05]  /*7470*/  @!P0 BRA `(.L_x_163) ;  /* 0x0000010800b48947 */ /* 0x004fea0003800000 */
.L_x_390:
[----:B------:R-:W-:Y:S01]  /*7480*/  UISETP.GE.AND UP0, UPT, UR5, 0x81, UPT ;  /* 0x000000810500788c */ /* 0x000fe2000bf06270 */
[----:B------:R-:W-:Y:S01]  /*7490*/  HFMA2 R18, -RZ, RZ, 0, 5.9604644775390625e-08 ;  /* 0x00000001ff127431 */ /* 0x000fe200000001ff */
[----:B------:R-:W-:-:S07]  /*74a0*/  UMOV UR43, 0x1 ;  /* 0x00000001002b7882 */ /* 0x000fce0000000000 */
[----:B------:R-:W-:Y:S05]  /*74b0*/  BRA.U !UP0, `(.L_x_164) ;  /* 0x0000001508487547 */ /* 0x000fea000b800000 */
[----:B------:R-:W-:Y:S01]  /*74c0*/  UIADD3 UR5, UPT, UPT, UR5, 0x7f, URZ ;  /* 0x0000007f05057890 */ /* 0x000fe2000fffe0ff */
[C---:B------:R-:W-:Y:S01]  /*74d0*/  VIADD R60, R56.reuse, 0x100 ;  /* 0x00000100383c7836 */ /* 0x040fe20000000000 */
[----:B------:R-:W-:Y:S01]  /*74e0*/  LOP3.LUT R59, R17, 0x3, RZ, 0xc0, !PT ;  /* 0x00000003113b7812 */ /* 0x000fe200078ec0ff */
[C---:B------:R-:W-:Y:S01]  /*74f0*/  VIADD R58, R56.reuse, 0x110 ;  /* 0x00000110383a7836 */ /* 0x040fe20000000000 */
[----:B------:R-:W-:Y:S01]  /*7500*/  USHF.R.S32.HI UR4, URZ, 0x1f, UR5 ;  /* 0x0000001fff047899 */ /* 0x000fe20008011405 */
[C---:B------:R-:W-:Y:S01]  /*7510*/  VIADD R22, R56.reuse, 0x180 ;  /* 0x0000018038167836 */ /* 0x040fe20000000000 */
[----:B------:R-:W-:Y:S01]  /*7520*/  SHF.R.U32.HI R23, RZ, 0x15, R57 ;  /* 0x00000015ff177819 */ /* 0x000fe20000011639 */
[----:B------:R-:W-:Y:S01]  /*7530*/  VIADD R19, R56, 0x190 ;  /* 0x0000019038137836 */ /* 0x000fe20000000000 */
[----:B------:R-:W-:Y:S01]  /*7540*/  ULEA.HI UR4, UR4, UR5, URZ, 0x7 ;  /* 0x0000000504047291 */ /* 0x000fe2000f8f38ff */
[----:B------:R-:W-:Y:S01]  /*7550*/  IMAD.MOV.U32 R18, RZ, RZ, 0x1 ;  /* 0x00000001ff127424 */ /* 0x000fe200078e00ff */
[----:B------:R-:W-:Y:S01]  /*7560*/  SHF.R.U32.HI R60, RZ, 0x15, R60 ;  /* 0x00000015ff3c7819 */ /* 0x000fe2000001163c */
[----:B------:R-:W-:Y:S01]  /*7570*/  UMOV UR44, URZ ;  /* 0x000000ff002c7c82 */ /* 0x000fe20008000000 */
[----:B------:R-:W-:Y:S01]  /*7580*/  SHF.R.U32.HI R58, RZ, 0x15, R58 ;  /* 0x00000015ff3a7819 */ /* 0x000fe2000001163a */
[----:B------:R-:W-:Y:S01]  /*7590*/  USHF.R.S32.HI UR42, URZ, 0x7, UR4 ;  /* 0x00000007ff2a7899 */ /* 0x000fe20008011404 */
[----:B------:R-:W-:Y:S01]  /*75a0*/  SHF.R.U32.HI R22, RZ, 0x15, R22 ;  /* 0x00000015ff167819 */ /* 0x000fe20000011616 */
[----:B------:R-:W-:Y:S01]  /*75b0*/  UMOV UR41, URZ ;  /* 0x000000ff00297c82 */ /* 0x000fe20008000000 */
[----:B------:R-:W-:-:S09]  /*75c0*/  SHF.R.U32.HI R19, RZ, 0x15, R19 ;  /* 0x00000015ff137819 */ /* 0x000fd20000011613 */
.L_x_188:
[----:B------:R-:W-:Y:S01]  /*75d0*/  UISETP.NE.AND UP0, UPT, UR37, URZ, UPT ;  /* 0x000000ff2500728c */ /* 0x000fe2000bf05270 */
[----:B------:R-:W-:Y:S01]  /*75e0*/  UMOV UR4, UR42 ;  /* 0x0000002a00047c82 */ /* 0x000fe20008000000 */
[----:B------:R-:W-:Y:S02]  /*75f0*/  UIADD3 UR42, UPT, UPT, UR42, -0x1, URZ ;  /* 0xffffffff2a2a7890 */ /* 0x000fe4000fffe0ff */
[----:B------:R-:W-:Y:S01]  /*7600*/  UISETP.GT.AND UP1, UPT, UR4, 0x2, UPT ;  /* 0x000000020400788c */ /* 0x000fe2000bf24270 */
[----:B------:R-:W-:-:S03]  /*7610*/  UMOV UR43, UR41 ;  /* 0x00000029002b7c82 */ /* 0x000fc60008000000 */
[----:B------:R-:W-:Y:S01]  /*7620*/  UP2UR UR46, UPR, URZ, 0x2 ;  /* 0x00000002ff2e7883 */ /* 0x000fe20008000000 */
[----:B--234-:R-:W-:Y:S11]  /*7630*/  BRA.U !UP0, `(.L_x_165) ;  /* 0x0000000108047547 */ /* 0x01cff6000b800000 */
[----:B------:R-:W-:Y:S05]  /*7640*/  BPT.TRAP 0x1 ;  /* 0x000000040000795c */ /* 0x000fea0000300000 */
.L_x_165:
[----:B-1----:R-:W-:-:S04]  /*7650*/  SHF.L.U32 R3, R18, 0x1f, RZ ;  /* 0x0000001f12037819 */ /* 0x002fc800000006ff */
[----:B------:R-:W1:Y:S02]  /*7660*/  SYNCS.PHASECHK.TRANS64.TRYWAIT P0, [UR39+0xa070], R3 ;  /* 0x00a07003ff0075a7 */ /* 0x000e640008001127 */
[----:B-1----:R-:W-:Y:S05]  /*7670*/  @!P0 BRA `(.L_x_166) ;  /* 0x00000108004c8947 */ /* 0x002fea0003800000 */
.L_x_391:
[----:B------:R-:W-:Y:S01]  /*7680*/  R2UR UR4, R56 ;  /* 0x00000000380472ca */ /* 0x000fe200000e0000 */
[----:B------:R-:W-:Y:S01]  /*7690*/  UISETP.NE.AND UP0, UPT, UR38, URZ, UPT ;  /* 0x000000ff2600728c */ /* 0x000fe2000bf05270 */
[----:B------:R-:W-:Y:S01]  /*76a0*/  PLOP3.LUT P0, PT, PT, PT, PT, 0x80, 0x8 ;  /* 0x000000000008781c */ /* 0x000fe20003f0f070 */
[----:B------:R-:W-:-:S10]  /*76b0*/  IMAD.MOV.U32 R61, RZ, RZ, 0x3f800000 ;  /* 0x3f800000ff3d7424 */ /* 0x000fd400078e00ff */
[----:B------:R-:W2:Y:S02]  /*76c0*/  LDTM.x2 R4, tmem[UR4] ;  /* 0x00000004000479ee */ /* 0x000ea400080c0000 */
[----:B--2---:R-:W-:-:S13]  /*76d0*/  FSETP.NEU.AND P2, PT, R4, R5, PT ;  /* 0x000000050400720b */ /* 0x004fda0003f4d000 */
[----:B-1----:R-:W1:Y:S01]  /*76e0*/  @P2 LDC R0, c[0x0][0x704] ;  /* 0x0001c100ff002b82 */ /* 0x002e620000000800 */
[----:B------:R-:W-:-:S04]  /*76f0*/  @P2 FADD R5, R4, -R5 ;  /* 0x8000000504052221 */ /* 0x000fc80000000000 */
[----:B-1----:R-:W-:-:S05]  /*7700*/  @P2 FMUL R5, R5, R0 ;  /* 0x0000000005052220 */ /* 0x002fca0000400000 */
[----:B------:R-:W-:-:S04]  /*7710*/  @P2 FSETP.GEU.AND P1, PT, R5, -126, PT ;  /* 0xc2fc00000500280b */ /* 0x000fc80003f2e000 */
[----:B------:R-:W-:-:S13]  /*7720*/  @P2 PLOP3.LUT P0, PT, P1, PT, PT, 0x80, 0x8 ;  /* 0x000000000008281c */ /* 0x000fda0000f0f070 */
[----:B------:R-:W-:-:S04]  /*7730*/  @!P0 FMUL R5, R5, 0.5 ;  /* 0x3f00000005058820 */ /* 0x000fc80000400000 */
[----:B------:R-:W1:Y:S02]  /*7740*/  @P2 MUFU.EX2 R0, R5 ;  /* 0x0000000500002308 */ /* 0x000e640000000800 */
[----:B-1----:R-:W-:-:S05]  /*7750*/  @!P0 FMUL R0, R0, R0 ;  /* 0x0000000000008220 */ /* 0x002fca0000400000 */
[----:B------:R-:W-:Y:S01]  /*7760*/  @P2 MOV R61, R0 ;  /* 0x00000000003d2202 */ /* 0x000fe20000000f00 */
[----:B------:R-:W-:Y:S06]  /*7770*/  BRA.U UP0, `(.L_x_167) ;  /* 0x0000000100047547 */ /* 0x000fec000b800000 */
[----:B------:R-:W-:Y:S05]  /*7780*/  BPT.TRAP 0x1 ;  /* 0x000000040000795c */ /* 0x000fea0000300000 */
.L_x_167:
[----:B------:R-:W-:Y:S01]  /*7790*/  IMAD.U32 R3, RZ, RZ, UR44 ;  /* 0x0000002cff037e24 */ /* 0x000fe2000f8e00ff */
[----:B------:R-:W-:-:S04]  /*77a0*/  FSETP.NEU.AND P1, PT, R61, 1, PT ;  /* 0x3f8000003d00780b */ /* 0x000fc80003f2d000 */
[----:B------:R-:W-:-:S04]  /*77b0*/  SHF.L.U32 R3, R3, 0x1f, RZ ;  /* 0x0000001f03037819 */ /* 0x000fc800000006ff */
[----:B------:R-:W1:Y:S02]  /*77c0*/  SYNCS.PHASECHK.TRANS64.TRYWAIT P0, [UR39+0xa090], R3 ;  /* 0x00a09003ff0075a7 */ /* 0x000e640008001127 */
[----:B-1----:R-:W-:Y:S05]  /*77d0*/  @!P0 BRA `(.L_x_168) ;  /* 0x00000108000c8947 */ /* 0x002fea0003800000 */
.L_x_392:
[----:B------:R-:W-:-:S13]  /*77e0*/  VOTE.ANY P1, P1 ;  /* 0x0000000000ff7806 */ /* 0x000fda0000820100 */
[----:B------:R-:W-:Y:S05]  /*77f0*/  @!P1 BRA `(.L_x_169) ;  /* 0x0000000400989947 */ /* 0x000fea0003800000 */
[----:B------:R-:W-:-:S13]  /*7800*/  ISETP.NE.AND P0, PT, R59, R60, PT ;  /* 0x0000003c3b00720c */ /* 0x000fda0003f05270 */
[----:B------:R-:W-:Y:S05]  /*7810*/  @!P0 BRA `(.L_x_170) ;  /* 0x0000000000408947 */ /* 0x000fea0003800000 */
[----:B------:R-:W-:Y:S01]  /*7820*/  MOV R14, 0x8 ;  /* 0x00000008000e7802 */ /* 0x000fe20000000f00 */
[----:B------:R-:W2:Y:S01]  /*7830*/  LDCU.64 UR8, c[0x4][0xb0] ;  /* 0x01001600ff0877ac */ /* 0x000ea20008000a00 */
[----:B------:R-:W-:Y:S02]  /*7840*/  HFMA2 R12, -RZ, RZ, 0, 5.9604644775390625e-08 ;  /* 0x00000001ff0c7431 */ /* 0x000fe400000001ff */
[----:B------:R-:W-:Y:S01]  /*7850*/  IMAD.MOV.U32 R8, RZ, RZ, 0x192 ;  /* 0x00000192ff087424 */ /* 0x000fe200078e00ff */
[----:B------:R-:W3:Y:S01]  /*7860*/  LDCU.64 UR6, c[0x4][0xb8] ;  /* 0x01001700ff0677ac */ /* 0x000ee20008000a00 */
[----:B------:R-:W4:Y:S01]  /*7870*/  LDC.64 R14, c[0x4][R14] ;  /* 0x010000000e0e7b82 */ /* 0x000f220000000a00 */
[----:B------:R-:W-:Y:S01]  /*7880*/  IMAD.MOV.U32 R13, RZ, RZ, RZ ;  /* 0x000000ffff0d7224 */ /* 0x000fe200078e00ff */
[----:B------:R-:W5:Y:S01]  /*7890*/  LDCU.64 UR4, c[0x4][0x30] ;  /* 0x01000600ff0477ac */ /* 0x000f620008000a00 */
[----:B--2---:R-:W-:Y:S01]  /*78a0*/  IMAD.U32 R4, RZ, RZ, UR8 ;  /* 0x00000008ff047e24 */ /* 0x004fe2000f8e00ff */
[----:B------:R-:W-:Y:S01]  /*78b0*/  MOV R5, UR9 ;  /* 0x0000000900057c02 */ /* 0x000fe20008000f00 */
[----:B---3--:R-:W-:Y:S01]  /*78c0*/  IMAD.U32 R6, RZ, RZ, UR6 ;  /* 0x00000006ff067e24 */ /* 0x008fe2000f8e00ff */
[----:B------:R-:W-:Y:S01]  /*78d0*/  MOV R7, UR7 ;  /* 0x0000000700077c02 */ /* 0x000fe20008000f00 */
[----:B-----5:R-:W-:Y:S01]  /*78e0*/  IMAD.U32 R10, RZ, RZ, UR4 ;  /* 0x00000004ff0a7e24 */ /* 0x020fe2000f8e00ff */
[----:B------:R-:W-:-:S02]  /*78f0*/  MOV R11, UR5 ;  /* 0x00000005000b7c02 */ /* 0x000fc40008000f00 */
[----:B------:R-:W-:-:S07]  /*7900*/  LEPC R20, `(.L_x_170) ;  /* 0x000000001014794e */ /* 0x000fce0000000000 */
[----:B-1--4-:R-:W-:Y:S05]  /*7910*/  CALL.ABS.NOINC R14 ;  /* 0x000000000e007343 */ /* 0x012fea0003c00000 */
.L_x_170:
[----:B------:R-:W-:Y:S05]  /*7920*/  WARPSYNC.ALL ;  /* 0x0000000000007948 */ /* 0x000fea0003800000 */
[----:B------:R-:W-:Y:S02]  /*7930*/  R2UR UR4, R56 ;  /* 0x00000000380472ca */ /* 0x000fe400000e0000 */
[----:B------:R-:W-:-:S11]  /*7940*/  ISETP.NE.AND P0, PT, R59, R58, PT ;  /* 0x0000003a3b00720c */ /* 0x000fd60003f05270 */
[----:B------:R-:W2:Y:S02]  /*7950*/  LDTM.x16 R40, tmem[UR4+0x100] ;  /* 0x00010004002879ee */ /* 0x000ea40008240000 */
[----:B--2---:R-:W-:Y:S05]  /*7960*/  @!P0 BRA `(.L_x_171) ;  /* 0x0000000000408947 */ /* 0x004fea0003800000 */
        /* <DEDUP_REMOVED lines=16> */
.L_x_171:
[----:B------:R-:W-:Y:S05]  /*7a70*/  WARPSYNC.ALL ;  /* 0x0000000000007948 */ /* 0x000fea0003800000 */
[----:B------:R-:W-:Y:S02]  /*7a80*/  R2UR UR4, R56 ;  /* 0x00000000380472ca */ /* 0x000fe400000e0000 */
[----:B------:R-:W-:Y:S02]  /*7a90*/  ISETP.NE.AND P0, PT, R59, R60, PT ;  /* 0x0000003c3b00720c */ /* 0x000fe40003f05270 */
[----:B------:R-:W-:-:S09]  /*7aa0*/  FSETP.NEU.AND P1, PT, R61, 1, PT ;  /* 0x3f8000003d00780b */ /* 0x000fd20003f2d000 */
[----:B------:R-:W2:Y:S04]  /*7ab0*/  LDTM.x16 R24, tmem[UR4+0x110] ;  /* 0x00011004001879ee */ /* 0x000ea80008240000 */
[C---:B------:R-:W-:Y:S02]  /*7ac0*/  @P1 FMUL2 R40, R61.reuse.F32, R40.F32x2.HI_LO ;  /* 0x000000283d28124a */ /* 0x040fe40000040000 */
[C---:B------:R-:W-:Y:S02]  /*7ad0*/  @P1 FMUL2 R42, R61.reuse.F32, R42.F32x2.HI_LO ;  /* 0x0000002a3d2a124a */ /* 0x040fe40000040000 */
[C---:B------:R-:W-:Y:S02]  /*7ae0*/  @P1 FMUL2 R44, R61.reuse.F32, R44.F32x2.HI_LO ;  /* 0x0000002c3d2c124a */ /* 0x040fe40000040000 */
[----:B------:R-:W-:-:S02]  /*7af0*/  @P1 FMUL2 R46, R61.F32, R46.F32x2.HI_LO ;  /* 0x0000002e3d2e124a */ /* 0x000fc40000040000 */
[C---:B------:R-:W-:Y:S02]  /*7b00*/  @P1 FMUL2 R48, R61.reuse.F32, R48.F32x2.HI_LO ;  /* 0x000000303d30124a */ /* 0x040fe40000040000 */
[C---:B------:R-:W-:Y:S02]  /*7b10*/  @P1 FMUL2 R50, R61.reuse.F32, R50.F32x2.HI_LO ;  /* 0x000000323d32124a */ /* 0x040fe40000040000 */
[C---:B------:R-:W-:Y:S02]  /*7b20*/  @P1 FMUL2 R52, R61.reuse.F32, R52.F32x2.HI_LO ;  /* 0x000000343d34124a */ /* 0x040fe40000040000 */
[----:B------:R-:W-:Y:S01]  /*7b30*/  @P1 FMUL2 R54, R61.F32, R54.F32x2.HI_LO ;  /* 0x000000363d36124a */ /* 0x000fe20000040000 */
[----:B--2---:R-:W-:Y:S06]  /*7b40*/  @!P0 BRA `(.L_x_172) ;  /* 0x0000000000408947 */ /* 0x004fec0003800000 */
        /* <DEDUP_REMOVED lines=16> */
.L_x_172:
[----:B------:R-:W-:Y:S05]  /*7c50*/  WARPSYNC.ALL ;  /* 0x0000000000007948 */ /* 0x000fea0003800000 */
[----:B------:R-:W-:Y:S02]  /*7c60*/  R2UR UR4, R56 ;  /* 0x00000000380472ca */ /* 0x000fe400000e0000 */
[----:B------:R-:W-:Y:S02]  /*7c70*/  ISETP.NE.AND P0, PT, R59, R58, PT ;  /* 0x0000003a3b00720c */ /* 0x000fe40003f05270 */
[----:B------:R-:W-:-:S09]  /*7c80*/  FSETP.NEU.AND P1, PT, R61, 1, PT ;  /* 0x3f8000003d00780b */ /* 0x000fd20003f2d000 */
[----:B------:R2:W-:Y:S04]  /*7c90*/  STTM.x16 tmem[UR4+0x100], R40 ;  /* 0x00010028000079ed */ /* 0x0005e80008240004 */
        /* <DEDUP_REMOVED lines=8> */
[----:B------:R-:W-:Y:S06]  /*7d20*/  @!P0 BRA `(.L_x_173) ;  /* 0x0000000000408947 */ /* 0x000fec0003800000 */
[----:B------:R-:W-:Y:S01]  /*7d30*/  MOV R14, 0x8 ;  /* 0x00000008000e7802 */ /* 0x000fe20000000f00 */
[----:B------:R-:W3:Y:S01]  /*7d40*/  LDCU.64 UR8, c[0x4][0xb0] ;  /* 0x01001600ff0877ac */ /* 0x000ee20008000a00 */
[----:B------:R-:W-:Y:S02]  /*7d50*/  HFMA2 R12, -RZ, RZ, 0, 5.9604644775390625e-08 ;  /* 0x00000001ff0c7431 */ /* 0x000fe400000001ff */
[----:B------:R-:W-:Y:S01]  /*7d60*/  IMAD.MOV.U32 R8, RZ, RZ, 0x1be ;  /* 0x000001beff087424 */ /* 0x000fe200078e00ff */
[----:B------:R-:W4:Y:S01]  /*7d70*/  LDCU.64 UR6, c[0x4][0xb8] ;  /* 0x01001700ff0677ac */ /* 0x000f220008000a00 */
[----:B------:R-:W1:Y:S01]  /*7d80*/  LDC.64 R14, c[0x4][R14] ;  /* 0x010000000e0e7b82 */ /* 0x000e620000000a00 */
[----:B------:R-:W-:Y:S01]  /*7d90*/  IMAD.MOV.U32 R13, RZ, RZ, RZ ;  /* 0x000000ffff0d7224 */ /* 0x000fe200078e00ff */
[----:B------:R-:W5:Y:S01]  /*7da0*/  LDCU.64 UR4, c[0x4][0x38] ;  /* 0x01000700ff0477ac */ /* 0x000f620008000a00 */
[----:B---3--:R-:W-:Y:S01]  /*7db0*/  IMAD.U32 R4, RZ, RZ, UR8 ;  /* 0x00000008ff047e24 */ /* 0x008fe2000f8e00ff */
[----:B------:R-:W-:Y:S01]  /*7dc0*/  MOV R5, UR9 ;  /* 0x0000000900057c02 */ /* 0x000fe20008000f00 */
[----:B----4-:R-:W-:Y:S01]  /*7dd0*/  IMAD.U32 R6, RZ, RZ, UR6 ;  /* 0x00000006ff067e24 */ /* 0x010fe2000f8e00ff */
[----:B------:R-:W-:Y:S01]  /*7de0*/  MOV R7, UR7 ;  /* 0x0000000700077c02 */ /* 0x000fe20008000f00 */
[----:B-----5:R-:W-:Y:S01]  /*7df0*/  IMAD.U32 R10, RZ, RZ, UR4 ;  /* 0x00000004ff0a7e24 */ /* 0x020fe2000f8e00ff */
[----:B------:R-:W-:-:S02]  /*7e00*/  MOV R11, UR5 ;  /* 0x00000005000b7c02 */ /* 0x000fc40008000f00 */
[----:B------:R-:W-:-:S07]  /*7e10*/  LEPC R20, `(.L_x_173) ;  /* 0x000000001014794e */ /* 0x000fce0000000000 */
[----:B-12---:R-:W-:Y:S05]  /*7e20*/  CALL.ABS.NOINC R14 ;  /* 0x000000000e007343 */ /* 0x006fea0003c00000 */
.L_x_173:
[----:B------:R-:W-:Y:S05]  /*7e30*/  WARPSYNC.ALL ;  /* 0x0000000000007948 */ /* 0x000fea0003800000 */
[----:B------:R-:W-:-:S13]  /*7e40*/  R2UR UR4, R56 ;  /* 0x00000000380472ca */ /* 0x000fda00000e0000 */
[----:B------:R3:W-:Y:S02]  /*7e50*/  STTM.x16 tmem[UR4+0x110], R24 ;  /* 0x00011018000079ed */ /* 0x0007e40008240004 */
.L_x_169:
[----:B------:R-:W-:-:S09]  /*7e60*/  UISETP.NE.AND UP0, UPT, UR36, URZ, UPT ;  /* 0x000000ff2400728c */ /* 0x000fd2000bf05270 */
[----:B------:R-:W-:Y:S05]  /*7e70*/  BRA.U !UP0, `(.L_x_174) ;  /* 0x0000000108047547 */ /* 0x000fea000b800000 */
[----:B------:R-:W-:Y:S05]  /*7e80*/  BPT.TRAP 0x1 ;  /* 0x000000040000795c */ /* 0x000fea0000300000 */
.L_x_174:
[----:B------:R-:W-:Y:S02]  /*7e90*/  UIADD3 UR4, UPT, UPT, UR39, 0xa088, URZ ;  /* 0x0000a08827047890 */ /* 0x000fe4000fffe0ff */
[----:B------:R-:W-:Y:S02]  /*7ea0*/  UISETP.NE.AND UP0, UPT, UR38, URZ, UPT ;  /* 0x000000ff2600728c */ /* 0x000fe4000bf05270 */
[----:B------:R-:W-:Y:S02]  /*7eb0*/  UPRMT UR4, UR40, 0x654, UR4 ;  /* 0x0000065428047896 */ /* 0x000fe40008000004 */
[----:B------:R-:W-:-:S07]  /*7ec0*/  ULOP3.LUT UR41, UR43, 0x1, URZ, 0x3c, !UPT ;  /* 0x000000012b297892 */ /* 0x000fce000f8e3cff */
[----:B------:R-:W-:Y:S01]  /*7ed0*/  SYNCS.ARRIVE.TRANS64.RED.A1T0 RZ, [UR4], RZ ;  /* 0x000000ffffff79a7 */ /* 0x000fe20008100404 */
[----:B------:R-:W4:Y:S01]  /*7ee0*/  FENCE.VIEW.ASYNC.T ;  /* 0x00000000000073c6 */ /* 0x000f220000000200 */
[----:B------:R-:W-:Y:S05]  /*7ef0*/  BRA.U UP0, `(.L_x_175) ;  /* 0x0000000100087547 */ /* 0x000fea000b800000 */
[----:B------:R-:W-:Y:S05]  /*7f00*/  BPT.TRAP 0x1 ;  /* 0x000000040000795c */ /* 0x000fea0000300000 */
[----:B------:R-:W-:Y:S05]  /*7f10*/  BPT.TRAP 0x1 ;  /* 0x000000040000795c */ /* 0x000fea0000300000 */
.L_x_175:
[----:B------:R-:W-:Y:S02]  /*7f20*/  UIADD3 UR4, UPT, UPT, UR39, 0xa0a0, URZ ;  /* 0x0000a0a027047890 */ /* 0x000fe4000fffe0ff */
[----:B------:R-:W-:Y:S02]  /*7f30*/  UISETP.NE.AND UP0, UPT, UR36, URZ, UPT ;  /* 0x000000ff2400728c */ /* 0x000fe4000bf05270 */
[----:B------:R-:W-:-:S09]  /*7f40*/  UPRMT UR4, UR40, 0x654, UR4 ;  /* 0x0000065428047896 */ /* 0x000fd20008000004 */
[----:B----4-:R-:W-:Y:S01]  /*7f50*/  SYNCS.ARRIVE.TRANS64.RED.A1T0 RZ, [UR4], RZ ;  /* 0x000000ffffff79a7 */ /* 0x010fe20008100404 */
[----:B------:R-:W-:Y:S05]  /*7f60*/  BRA.U !UP0, `(.L_x_176) ;  /* 0x0000000108047547 */ /* 0x000fea000b800000 */
[----:B------:R-:W-:Y:S05]  /*7f70*/  BPT.TRAP 0x1 ;  /* 0x000000040000795c */ /* 0x000fea0000300000 */
.L_x_176:
[----:B-1----:R-:W-:Y:S01]  /*7f80*/  IMAD.U32 R3, RZ, RZ, UR41 ;  /* 0x00000029ff037e24 */ /* 0x002fe2000f8e00ff */
[----:B------:R-:W-:-:S04]  /*7f90*/  ISETP.NE.AND P0, PT, R59, R23, PT ;  /* 0x000000173b00720c */ /* 0x000fc80003f05270 */
[----:B------:R-:W-:-:S04]  /*7fa0*/  SHF.L.U32 R3, R3, 0x1f, RZ ;  /* 0x0000001f03037819 */ /* 0x000fc800000006ff */
[----:B------:R-:W1:Y:S02]  /*7fb0*/  SYNCS.PHASECHK.TRANS64.TRYWAIT P1, [UR39+0xa080], R3 ;  /* 0x00a08003ff0075a7 */ /* 0x000e640008021127 */
[----:B-1----:R-:W-:Y:S05]  /*7fc0*/  @!P1 BRA `(.L_x_177) ;  /* 0x0000010000289947 */ /* 0x002fea0003800000 */
.L_x_393:
[----:B------:R-:W-:Y:S05]  /*7fd0*/  @!P0 BRA `(.L_x_178) ;  /* 0x0000000000408947 */ /* 0x000fea0003800000 */
[----:B------:R-:W-:Y:S01]  /*7fe0*/  MOV R14, 0x8 ;  /* 0x00000008000e7802 */ /* 0x000fe20000000f00 */
[----:B------:R-:W4:Y:S01]  /*7ff0*/  LDCU.64 UR6, c[0x4][0xb0] ;  /* 0x01001600ff0677ac */ /* 0x000f220008000a00 */
[----:B------:R-:W-:Y:S02]  /*8000*/  HFMA2 R12, -RZ, RZ, 0, 5.9604644775390625e-08 ;  /* 0x00000001ff0c7431 */ /* 0x000fe400000001ff */
[----:B------:R-:W-:Y:S01]  /*8010*/  IMAD.MOV.U32 R8, RZ, RZ, 0x192 ;  /* 0x00000192ff087424 */ /* 0x000fe200078e00ff */
[----:B------:R-:W5:Y:S01]  /*8020*/  LDCU.64 UR4, c[0x4][0xb8] ;  /* 0x01001700ff0477ac */ /* 0x000f620008000a00 */
[----:B------:R-:W1:Y:S01]  /*8030*/  LDC.64 R14, c[0x4][R14] ;  /* 0x010000000e0e7b82 */ /* 0x000e620000000a00 */
[----:B------:R-:W-:Y:S01]  /*8040*/  IMAD.MOV.U32 R13, RZ, RZ, RZ ;  /* 0x000000ffff0d7224 */ /* 0x000fe200078e00ff */
[----:B------:R-:W2:Y:S01]  /*8050*/  LDCU.64 UR8, c[0x4][0x28] ;  /* 0x01000500ff0877ac */ /* 0x000ea20008000a00 */
[----:B----4-:R-:W-:Y:S01]  /*8060*/  IMAD.U32 R4, RZ, RZ, UR6 ;  /* 0x00000006ff047e24 */ /* 0x010fe2000f8e00ff */
[----:B------:R-:W-:Y:S01]  /*8070*/  MOV R5, UR7 ;  /* 0x0000000700057c02 */ /* 0x000fe20008000f00 */
[----:B-----5:R-:W-:Y:S01]  /*8080*/  IMAD.U32 R6, RZ, RZ, UR4 ;  /* 0x00000004ff067e24 */ /* 0x020fe2000f8e00ff */
[----:B------:R-:W-:Y:S01]  /*8090*/  MOV R7, UR5 ;  /* 0x0000000500077c02 */ /* 0x000fe20008000f00 */
[----:B--2---:R-:W-:Y:S01]  /*80a0*/  IMAD.U32 R10, RZ, RZ, UR8 ;  /* 0x00000008ff0a7e24 */ /* 0x004fe2000f8e00ff */
[----:B------:R-:W-:-:S02]  /*80b0*/  MOV R11, UR9 ;  /* 0x00000009000b7c02 */ /* 0x000fc40008000f00 */
[----:B------:R-:W-:-:S07]  /*80c0*/  LEPC R20, `(.L_x_178) ;  /* 0x000000001014794e */ /* 0x000fce0000000000 */
[----:B-1-3--:R-:W-:Y:S05]  /*80d0*/  CALL.ABS.NOINC R14 ;  /* 0x000000000e007343 */ /* 0x00afea0003c00000 */
.L_x_178:
[----:B------:R-:W-:Y:S05]  /*80e0*/  WARPSYNC.ALL ;  /* 0x0000000000007948 */ /* 0x000fea0003800000 */
[----:B------:R-:W-:Y:S01]  /*80f0*/  R2UR UR4, R57 ;  /* 0x00000000390472ca */ /* 0x000fe200000e0000 */
[----:B------:R-:W-:Y:S01]  /*8100*/  UISETP.NE.AND UP0, UPT, UR38, URZ, UPT ;  /* 0x000000ff2600728c */ /* 0x000fe2000bf05270 */
[----:B------:R-:W-:Y:S01]  /*8110*/  PLOP3.LUT P0, PT, PT, PT, PT, 0x80, 0x8 ;  /* 0x000000000008781c */ /* 0x000fe20003f0f070 */
[----:B------:R-:W-:-:S10]  /*8120*/  IMAD.MOV.U32 R61, RZ, RZ, 0x3f800000 ;  /* 0x3f800000ff3d7424 */ /* 0x000fd400078e00ff */
[----:B------:R-:W4:Y:S02]  /*8130*/  LDTM.x2 R4, tmem[UR4] ;  /* 0x00000004000479ee */ /* 0x000f2400080c0000 */
[----:B----4-:R-:W-:-:S13]  /*8140*/  FSETP.NEU.AND P2, PT, R4, R5, PT ;  /* 0x000000050400720b */ /* 0x010fda0003f4d000 */
        /* <DEDUP_REMOVED lines=11> */
.L_x_179:
[----:B------:R-:W-:Y:S01]  /*8200*/  IMAD.U32 R3, RZ, RZ, UR44 ;  /* 0x0000002cff037e24 */ /* 0x000fe2000f8e00ff */
[----:B------:R-:W-:-:S04]  /*8210*/  FSETP.NEU.AND P1, PT, R61, 1, PT ;  /* 0x3f8000003d00780b */ /* 0x000fc80003f2d000 */
[----:B------:R-:W-:-:S04]  /*8220*/  SHF.L.U32 R3, R3, 0x1f, RZ ;  /* 0x0000001f03037819 */ /* 0x000fc800000006ff */
[----:B------:R-:W1:Y:S02]  /*8230*/  SYNCS.PHASECHK.TRANS64.TRYWAIT P0, [UR39+0xa098], R3 ;  /* 0x00a09803ff0075a7 */ /* 0x000e640008001127 */
[----:B-1----:R-:W-:Y:S05]  /*8240*/  @!P0 BRA `(.L_x_180) ;  /* 0x000000fc00a08947 */ /* 0x002fea0003800000 */
.L_x_394:
[----:B------:R-:W-:-:S13]  /*8250*/  VOTE.ANY P1, P1 ;  /* 0x0000000000ff7806 */ /* 0x000fda0000820100 */
[----:B------:R-:W-:Y:S05]  /*8260*/  @!P1 BRA `(.L_x_181) ;  /* 0x0000000400989947 */ /* 0x000fea0003800000 */
[----:B------:R-:W-:-:S13]  /*8270*/  ISETP.NE.AND P0, PT, R59, R22, PT ;  /* 0x000000163b00720c */ /* 0x000fda0003f05270 */
        /* <DEDUP_REMOVED lines=17> */
.L_x_182:
[----:B------:R-:W-:Y:S05]  /*8390*/  WARPSYNC.ALL ;  /* 0x0000000000007948 */ /* 0x000fea0003800000 */
[----:B------:R-:W-:Y:S02]  /*83a0*/  R2UR UR4, R56 ;  /* 0x00000000380472ca */ /* 0x000fe400000e0000 */
[----:B------:R-:W-:-:S11]  /*83b0*/  ISETP.NE.AND P0, PT, R59, R19, PT ;  /* 0x000000133b00720c */ /* 0x000fd60003f05270 */
[----:B--2---:R-:W2:Y:S02]  /*83c0*/  LDTM.x16 R40, tmem[UR4+0x180] ;  /* 0x00018004002879ee */ /* 0x004ea40008240000 */
[----:B--2---:R-:W-:Y:S05]  /*83d0*/  @!P0 BRA `(.L_x_183) ;  /* 0x0000000000408947 */ /* 0x004fea0003800000 */
[----:B------:R-:W-:Y:S01]  /*83e0*/  MOV R14, 0x8 ;  /* 0x00000008000e7802 */ /* 0x000fe20000000f00 */
[----:B------:R-:W2:Y:S01]  /*83f0*/  LDCU.64 UR8, c[0x4][0xb0] ;  /* 0x01001600ff0877ac */ /* 0x000ea20008000a00 */
[----:B------:R-:W-:Y:S02]  /*8400*/  HFMA2 R12, -RZ, RZ, 0, 5.9604644775390625e-08 ;  /* 0x00000001ff0c7431 */ /* 0x000fe400000001ff */
[----:B------:R-:W-:Y:S01]  /*8410*/  IMAD.MOV.U32 R8, RZ, RZ, 0x192 ;  /* 0x00000192ff087424 */ /* 0x000fe200078e00ff */
[----:B------:R-:W4:Y:S01]  /*8420*/  LDCU.64 UR6, c[0x4][0xb8] ;  /* 0x01001700ff0677ac */ /* 0x000f220008000a00 */
[----:B------:R-:W1:Y:S01]  /*8430*/  LDC.64 R14, c[0x4][R14] ;  /* 0x010000000e0e7b82 */ /* 0x000e620000000a00 */
[----:B------:R-:W-:Y:S01]  /*8440*/  IMAD.MOV.U32 R13, RZ, RZ, RZ ;  /* 0x000000ffff0d7224 */ /* 0x000fe200078e00ff */
[----:B------:R-:W5:Y:S01]  /*8450*/  LDCU.64 UR4, c[0x4][0x30] ;  /* 0x01000600ff0477ac */ /* 0x000f620008000a00 */
[----:B--2---:R-:W-:Y:S01]  /*8460*/  IMAD.U32 R4, RZ, RZ, UR8 ;  /* 0x00000008ff047e24 */ /* 0x004fe2000f8e00ff */
[----:B------:R-:W-:Y:S01]  /*8470*/  MOV R5, UR9 ;  /* 0x0000000900057c02 */ /* 0x000fe20008000f00 */
[----:B----4-:R-:W-:Y:S01]  /*8480*/  IMAD.U32 R6, RZ, RZ, UR6 ;  /* 0x00000006ff067e24 */ /* 0x010fe2000f8e00ff */
[----:B------:R-:W-:Y:S01]  /*8490*/  MOV R7, UR7 ;  /* 0x0000000700077c02 */ /* 0x000fe20008000f00 */
[----:B-----5:R-:W-:Y:S01]  /*84a0*/  IMAD.U32 R10, RZ, RZ, UR4 ;  /* 0x00000004ff0a7e24 */ /* 0x020fe2000f8e00ff */
[----:B------:R-:W-:-:S02]  /*84b0*/  MOV R11, UR5 ;  /* 0x00000005000b7c02 */ /* 0x000fc40008000f00 */
[----:B------:R-:W-:-:S07]  /*84c0*/  LEPC R20, `(.L_x_183) ;  /* 0x000000001014794e */ /* 0x000fce0000000000 */
[----:B-1-3--:R-:W-:Y:S05]  /*84d0*/  CALL.ABS.NOINC R14 ;  /* 0x000000000e007343 */ /* 0x00afea0003c00000 */
.L_x_183:
[----:B------:R-:W-:Y:S05]  /*84e0*/  WARPSYNC.ALL ;  /* 0x0000000000007948 */ /* 0x000fea0003800000 */
[----:B------:R-:W-:Y:S02]  /*84f0*/  R2UR UR4, R56 ;  /* 0x00000000380472ca */ /* 0x000fe400000e0000 */
[----:B------:R-:W-:Y:S02]  /*8500*/  ISETP.NE.AND P0, PT, R59, R22, PT ;  /* 0x000000163b00720c */ /* 0x000fe40003f05270 */
[----:B------:R-:W-:-:S09]  /*8510*/  FSETP.NEU.AND P1, PT, R61, 1, PT ;  /* 0x3f8000003d00780b */ /* 0x000fd20003f2d000 */
[----:B---3--:R-:W2:Y:S04]  /*8520*/  LDTM.x16 R24, tmem[UR4+0x190] ;  /* 0x00019004001879ee */ /* 0x008ea80008240000 */
        /* <DEDUP_REMOVED lines=25> */
.L_x_184:
        /* <DEDUP_REMOVED lines=30> */
.L_x_185:
[----:B------:R-:W-:Y:S05]  /*88a0*/  WARPSYNC.ALL ;  /* 0x0000000000007948 */ /* 0x000fea0003800000 */
[----:B------:R-:W-:-:S13]  /*88b0*/  R2UR UR4, R56 ;  /* 0x00000000380472ca */ /* 0x000fda00000e0000 */
[----:B------:R4:W-:Y:S02]  /*88c0*/  STTM.x16 tmem[UR4+0x190], R24 ;  /* 0x00019018000079ed */ /* 0x0009e40008240004 */
.L_x_181:
[----:B------:R-:W-:-:S09]  /*88d0*/  UISETP.NE.AND UP0, UPT, UR37, URZ, UPT ;  /* 0x000000ff2500728c */ /* 0x000fd2000bf05270 */
[----:B------:R-:W-:Y:S05]  /*88e0*/  BRA.U !UP0, `(.L_x_186) ;  /* 0x0000000108047547 */ /* 0x000fea000b800000 */
[----:B------:R-:W-:Y:S05]  /*88f0*/  BPT.TRAP 0x1 ;  /* 0x000000040000795c */ /* 0x000fea0000300000 */
.L_x_186:
[----:B------:R-:W-:Y:S02]  /*8900*/  UPRMT UR4, UR40, 0x654, UR45 ;  /* 0x0000065428047896 */ /* 0x000fe4000800002d */
[----:B------:R-:W-:-:S07]  /*8910*/  UISETP.NE.AND UP0, UPT, UR38, URZ, UPT ;  /* 0x000000ff2600728c */ /* 0x000fce000bf05270 */
[----:B------:R-:W-:Y:S01]  /*8920*/  SYNCS.ARRIVE.TRANS64.RED.A1T0 RZ, [UR4], RZ ;  /* 0x000000ffffff79a7 */ /* 0x000fe20008100404 */
[----:B------:R-:W1:Y:S01]  /*8930*/  FENCE.VIEW.ASYNC.T ;  /* 0x00000000000073c6 */ /* 0x000e620000000200 */
[----:B------:R-:W-:Y:S05]  /*8940*/  BRA.U UP0, `(.L_x_187) ;  /* 0x0000000100087547 */ /* 0x000fea000b800000 */
[----:B------:R-:W-:Y:S05]  /*8950*/  BPT.TRAP 0x1 ;  /* 0x000000040000795c */ /* 0x000fea0000300000 */
[----:B------:R-:W-:Y:S05]  /*8960*/  BPT.TRAP 0x1 ;  /* 0x000000040000795c */ /* 0x000fea0000300000 */
.L_x_187:
[----:B------:R-:W-:Y:S01]  /*8970*/  UIADD3 UR5, UPT, UPT, UR39, 0xa0a8, URZ ;  /* 0x0000a0a827057890 */ /* 0x000fe2000fffe0ff */
[----:B------:R-:W-:Y:S01]  /*8980*/  LOP3.LUT R18, R18, 0x1, RZ, 0x3c, !PT ;  /* 0x0000000112127812 */ /* 0x000fe200078e3cff */
[----:B------:R-:W-:Y:S02]  /*8990*/  UISETP.NE.AND UP0, UPT, UR46, URZ, UPT ;  /* 0x000000ff2e00728c */ /* 0x000fe4000bf05270 */
[----:B------:R-:W-:Y:S02]  /*89a0*/  UPRMT UR5, UR40, 0x654, UR5 ;  /* 0x0000065428057896 */ /* 0x000fe40008000005 */
[----:B------:R-:W-:-:S07]  /*89b0*/  ULOP3.LUT UR44, UR44, 0x1, URZ, 0x3c, !UPT ;  /* 0x000000012c2c7892 */ /* 0x000fce000f8e3cff */
[----:B-1----:R-:W-:Y:S01]  /*89c0*/  SYNCS.ARRIVE.TRANS64.RED.A1T0 RZ, [UR5], RZ ;  /* 0x000000ffffff79a7 */ /* 0x002fe20008100405 */
[----:B------:R-:W-:Y:S05]  /*89d0*/  BRA.U UP0, `(.L_x_188) ;  /* 0xffffffe900fc7547 */ /* 0x000fea000b83ffff */
.L_x_164:
[----:B------:R-:W-:-:S09]  /*89e0*/  UISETP.NE.AND UP0, UPT, UR36, URZ, UPT ;  /* 0x000000ff2400728c */ /* 0x000fd2000bf05270 */
[----:B------:R-:W-:Y:S05]  /*89f0*/  BRA.U !UP0, `(.L_x_189) ;  /* 0x0000000108047547 */ /* 0x000fea000b800000 */
[----:B------:R-:W-:Y:S05]  /*8a00*/  BPT.TRAP 0x1 ;  /* 0x000000040000795c */ /* 0x000fea0000300000 */
.L_x_189:
[----:B---34-:R-:W3:Y:S01]  /*8a10*/  S2R R27, SR_CgaCtaId ;  /* 0x00000000001b7919 */ /* 0x018ee20000008800 */
[----:B------:R-:W-:Y:S01]  /*8a20*/  MOV R26, 0x400 ;  /* 0x00000400001a7802 */ /* 0x000fe20000000f00 */
[----:B------:R-:W-:-:S03]  /*8a30*/  UISETP.NE.AND UP0, UPT, UR37, URZ, UPT ;  /* 0x000000ff2500728c */ /* 0x000fc6000bf05270 */
[----:B---3--:R-:W-:-:S05]  /*8a40*/  LEA R26, R27, R26, 0x18 ;  /* 0x0000001a1b1a7211 */ /* 0x008fca00078ec0ff */
[----:B------:R-:W-:-:S05]  /*8a50*/  VIADD R34, R26, 0xa088 ;  /* 0x0000a0881a227836 */ /* 0x000fca0000000000 */
[----:B-1----:R-:W-:-:S04]  /*8a60*/  PRMT R0, R27, 0x654, R34 ;  /* 0x000006541b007816 */ /* 0x002fc80000000022 */
[----:B------:R1:W-:Y:S01]  /*8a70*/  SYNCS.ARRIVE.TRANS64.RED.A1T0 RZ, [R0+URZ], RZ ;  /* 0x000000ff00ff79a7 */ /* 0x0003e200081004ff */
[----:B------:R-:W-:Y:S05]  /*8a80*/  BRA.U !UP0, `(.L_x_190) ;  /* 0x0000000108047547 */ /* 0x000fea000b800000 */
[----:B------:R-:W-:Y:S05]  /*8a90*/  BPT.TRAP 0x1 ;  /* 0x000000040000795c */ /* 0x000fea0000300000 */
.L_x_190:
[----:B------:R-:W-:-:S04]  /*8aa0*/  SHF.L.U32 R3, R18, 0x1f, RZ ;  /* 0x0000001f12037819 */ /* 0x000fc800000006ff */
[----:B------:R-:W3:Y:S02]  /*8ab0*/  SYNCS.PHASECHK.TRANS64.TRYWAIT P0, [R26+URZ+0xa070], R3 ;  /* 0x00a070031a0075a7 */ /* 0x000ee400080011ff */
[----:B---3--:R-:W-:Y:S05]  /*8ac0*/  @!P0 BRA `(.L_x_191) ;  /* 0x000000f400988947 */ /* 0x008fea0003800000 */
.L_x_395:
[----:B------:R-:W-:Y:S01]  /*8ad0*/  R2UR UR5, R56 ;  /* 0x00000000380572ca */ /* 0x000fe200000e0000 */
[----:B------:R-:W-:-:S12]  /*8ae0*/  UISETP.NE.AND UP0, UPT, UR37, URZ, UPT ;  /* 0x000000ff2500728c */ /* 0x000fd8000bf05270 */
[----:B------:R-:W4:Y:S02]  /*8af0*/  LDTM.x2 R22, tmem[UR5] ;  /* 0x00000005001679ee */ /* 0x000f2400080c0000 */
[----:B----4-:R-:W-:Y:S05]  /*8b00*/  BRA.U !UP0, `(.L_x_192) ;  /* 0x0000000108047547 */ /* 0x010fea000b800000 */
[----:B------:R-:W-:Y:S05]  /*8b10*/  BPT.TRAP 0x1 ;  /* 0x000000040000795c */ /* 0x000fea0000300000 */
.L_x_192:
[----:B------:R-:W-:Y:S01]  /*8b20*/  SYNCS.ARRIVE.TRANS64.RED.A1T0 RZ, [UR4], RZ ;  /* 0x000000ffffff79a7 */ /* 0x000fe20008100404 */
[----:B------:R-:W-:-:S09]  /*8b30*/  UISETP.NE.AND UP0, UPT, UR38, URZ, UPT ;  /* 0x000000ff2600728c */ /* 0x000fd2000bf05270 */
[----:B------:R-:W-:Y:S05]  /*8b40*/  BRA.U UP0, `(.L_x_193) ;  /* 0x0000000100047547 */ /* 0x000fea000b800000 */
[----:B------:R-:W-:Y:S05]  /*8b50*/  BPT.TRAP 0x1 ;  /* 0x000000040000795c */ /* 0x000fea0000300000 */
.L_x_193:
[----:B-1----:R-:W-:-:S04]  /*8b60*/  MOV R0, UR44 ;  /* 0x0000002c00007c02 */ /* 0x002fc80008000f00 */
[----:B---3--:R-:W-:-:S04]  /*8b70*/  SHF.L.U32 R3, R0, 0x1f, RZ ;  /* 0x0000001f00037819 */ /* 0x008fc800000006ff */
[----:B------:R-:W1:Y:S02]  /*8b80*/  SYNCS.PHASECHK.TRANS64.TRYWAIT P0, [R26+URZ+0xa090], R3 ;  /* 0x00a090031a0075a7 */ /* 0x000e6400080011ff */
[----:B-1----:R-:W-:Y:S05]  /*8b90*/  @!P0 BRA `(.L_x_194) ;  /* 0x000000f400788947 */ /* 0x002fea0003800000 */
.L_x_396:
[----:B------:R-:W-:-:S09]  /*8ba0*/  UISETP.NE.AND UP0, UPT, UR38, URZ, UPT ;  /* 0x000000ff2600728c */ /* 0x000fd2000bf05270 */
[----:B------:R-:W-:Y:S05]  /*8bb0*/  BRA.U UP0, `(.L_x_195) ;  /* 0x0000000100047547 */ /* 0x000fea000b800000 */
[----:B------:R-:W-:Y:S05]  /*8bc0*/  BPT.TRAP 0x1 ;  /* 0x000000040000795c */ /* 0x000fea0000300000 */
.L_x_195:
[----:B------:R-:W-:Y:S01]  /*8bd0*/  MOV R5, 0x1 ;  /* 0x0000000100057802 */ /* 0x000fe20000000f00 */
[----:B-1----:R1:W3:Y:S03]  /*8be0*/  MUFU.RCP R3, R22 ;  /* 0x0000001600037308 */ /* 0x0022e60000001000 */
[----:B------:R-:W-:-:S04]  /*8bf0*/  SHF.L.U32 R5, R5, 0x1f, RZ ;  /* 0x0000001f05057819 */ /* 0x000fc800000006ff */
[----:B------:R-:W4:Y:S02]  /*8c00*/  SYNCS.PHASECHK.TRANS64.TRYWAIT P0, [R26+URZ+0xa0c0], R5 ;  /* 0x00a0c0051a0075a7 */ /* 0x000f2400080011ff */
[----:B-1-34-:R-:W-:Y:S05]  /*8c10*/  @!P0 BRA `(.L_x_196) ;  /* 0x000000f4006c8947 */ /* 0x01afea0003800000 */
.L_x_397:
[----:B------:R-:W3:Y:S01]  /*8c20*/  LDCU UR4, c[0x0][0x708] ;  /* 0x0000e100ff0477ac */ /* 0x000ee20008000800 */
[----:B------:R-:W-:Y:S01]  /*8c30*/  FFMA R32, -R22, R3, 1 ;  /* 0x3f80000016207423 */ /* 0x000fe20000000103 */
[----:B------:R-:W4:Y:S01]  /*8c40*/  LDC R36, c[0x0][0x708] ;  /* 0x0001c200ff247b82 */ /* 0x000f220000000800 */
[----:B------:R-:W-:Y:S02]  /*8c50*/  BSSY.RECONVERGENT B2, `(.L_x_197) ;  /* 0x000000b000027945 */ /* 0x000fe40003800200 */
[----:B------:R-:W-:Y:S01]  /*8c60*/  FFMA R32, R3, R32, R3 ;  /* 0x0000002003207223 */ /* 0x000fe20000000003 */
[----:B---3--:R-:W-:-:S03]  /*8c70*/  MOV R3, UR4 ;  /* 0x0000000400037c02 */ /* 0x008fc60008000f00 */
[----:B-1----:R-:W-:Y:S01]  /*8c80*/  FFMA R5, R32, UR4, RZ ;  /* 0x0000000420057c23 */ /* 0x002fe200080000ff */
[----:B------:R-:W1:Y:S03]  /*8c90*/  FCHK P0, R3, R22 ;  /* 0x0000001603007302 */ /* 0x000e660000000000 */
[----:B------:R-:W-:-:S04]  /*8ca0*/  FFMA R0, -R22, R5, UR4 ;  /* 0x0000000416007e23 */ /* 0x000fc80008000105 */
[----:B------:R-:W-:Y:S01]  /*8cb0*/  FFMA R32, R32, R0, R5 ;  /* 0x0000000020207223 */ /* 0x000fe20000000005 */
[----:B-1----:R-:W-:Y:S05]  /*8cc0*/  @!P0 BRA `(.L_x_198) ;  /* 0x00000000000c8947 */ /* 0x002fea0003800000 */
[----:B------:R-:W-:Y:S02]  /*8cd0*/  MOV R4, 0x8cf0 ;  /* 0x00008cf000047802 */ /* 0x000fe40000000f00 */
[----:B--2-4-:R-:W-:Y:S05]  /*8ce0*/  CALL.REL.NOINC `($__internal_3_$__cuda_sm3x_div_rn_noftz_f32_slowpath) ;  /* 0x00000100001c7944 */ /* 0x014fea0003c00000 */
[----:B------:R-:W-:Y:S02]  /*8cf0*/  MOV R32, R0 ;  /* 0x0000000000207202 */ /* 0x000fe40000000f00 */
.L_x_198:
[----:B------:R-:W-:Y:S05]  /*8d00*/  BSYNC.RECONVERGENT B2 ;  /* 0x0000000000027941 */ /* 0x000fea0003800200 */
.L_x_197:
[----:B------:R-:W-:Y:S01]  /*8d10*/  VIADD R0, R56, 0x100 ;  /* 0x0000010038007836 */ /* 0x000fe20000000000 */
[C---:B------:R-:W-:Y:S01]  /*8d20*/  LOP3.LUT R29, R17.reuse, 0x3, RZ, 0xc0, !PT ;  /* 0x00000003111d7812 */ /* 0x040fe200078ec0ff */
[----:B------:R-:W-:-:S03]  /*8d30*/  IMAD.SHL.U32 R17, R17, 0x400, RZ ;  /* 0x0000040011117824 */ /* 0x000fc600078e00ff */
[----:B------:R-:W-:Y:S02]  /*8d40*/  SHF.R.U32.HI R0, RZ, 0x15, R0 ;  /* 0x00000015ff007819 */ /* 0x000fe40000011600 */
[----:B------:R-:W-:Y:S02]  /*8d50*/  LOP3.LUT R17, R17, 0xc00, RZ, 0xc0, !PT ;  /* 0x00000c0011117812 */ /* 0x000fe400078ec0ff */
[----:B------:R-:W-:-:S03]  /*8d60*/  ISETP.NE.AND P0, PT, R29, R0, PT ;  /* 0x000000001d00720c */ /* 0x000fc60003f05270 */
[----:B------:R-:W-:-:S10]  /*8d70*/  IMAD R28, R16, 0x20, R17 ;  /* 0x00000020101c7824 */ /* 0x000fd400078e0211 */
[----:B------:R-:W-:Y:S05]  /*8d80*/  @!P0 BRA `(.L_x_199) ;  /* 0x0000000000408947 */ /* 0x000fea0003800000 */
[----:B------:R-:W-:Y:S01]  /*8d90*/  MOV R14, 0x8 ;  /* 0x00000008000e7802 */ /* 0x000fe20000000f00 */
[----:B------:R-:W1:Y:S01]  /*8da0*/  LDCU.64 UR6, c[0x4][0xb0] ;  /* 0x01001600ff0677ac */ /* 0x000e620008000a00 */
[----:B------:R-:W-:Y:S02]  /*8db0*/  HFMA2 R12, -RZ, RZ, 0, 5.9604644775390625e-08 ;  /* 0x00000001ff0c7431 */ /* 0x000fe400000001ff */
[----:B------:R-:W-:Y:S01]  /*8dc0*/  IMAD.MOV.U32 R8, RZ, RZ, 0x192 ;  /* 0x00000192ff087424 */ /* 0x000fe200078e00ff */
[----:B------:R-:W3:Y:S01]  /*8dd0*/  LDCU.64 UR4, c[0x4][0xb8] ;  /* 0x01001700ff0477ac */ /* 0x000ee20008000a00 */
[----:B------:R-:W2:Y:S01]  /*8de0*/  LDC.64 R14, c[0x4][R14] ;  /* 0x010000000e0e7b82 */ /* 0x000ea20000000a00 */
[----:B------:R-:W-:Y:S01]  /*8df0*/  IMAD.MOV.U32 R13, RZ, RZ, RZ ;  /* 0x000000ffff0d7224 */ /* 0x000fe200078e00ff */
[----:B------:R-:W5:Y:S01]  /*8e00*/  LDCU.64 UR8, c[0x4][0x40] ;  /* 0x01000800ff0877ac */ /* 0x000f620008000a00 */
[----:B-1----:R-:W-:Y:S01]  /*8e10*/  IMAD.U32 R4, RZ, RZ, UR6 ;  /* 0x00000006ff047e24 */ /* 0x002fe2000f8e00ff */
[----:B------:R-:W-:Y:S01]  /*8e20*/  MOV R5, UR7 ;  /* 0x0000000700057c02 */ /* 0x000fe20008000f00 */
[----:B---3--:R-:W-:Y:S01]  /*8e30*/  IMAD.U32 R6, RZ, RZ, UR4 ;  /* 0x00000004ff067e24 */ /* 0x008fe2000f8e00ff */
[----:B------:R-:W-:Y:S01]  /*8e40*/  MOV R7, UR5 ;  /* 0x0000000500077c02 */ /* 0x000fe20008000f00 */
[----:B-----5:R-:W-:Y:S01]  /*8e50*/  IMAD.U32 R10, RZ, RZ, UR8 ;  /* 0x00000008ff0a7e24 */ /* 0x020fe2000f8e00ff */
[----:B------:R-:W-:-:S02]  /*8e60*/  MOV R11, UR9 ;  /* 0x00000009000b7c02 */ /* 0x000fc40008000f00 */
[----:B------:R-:W-:-:S07]  /*8e70*/  LEPC R20, `(.L_x_199) ;  /* 0x000000001014794e */ /* 0x000fce0000000000 */
[----:B--2-4-:R-:W-:Y:S05]  /*8e80*/  CALL.ABS.NOINC R14 ;  /* 0x000000000e007343 */ /* 0x014fea0003c00000 */
.L_x_199:
[----:B------:R-:W1:Y:S01]  /*8e90*/  S2R R3, SR_SWINHI ;  /* 0x0000000000037919 */ /* 0x000e620000002f00 */
[----:B------:R-:W-:Y:S05]  /*8ea0*/  WARPSYNC.ALL ;  /* 0x0000000000007948 */ /* 0x000fea0003800000 */
[----:B------:R-:W-:-:S13]  /*8eb0*/  R2UR UR4, R56 ;  /* 0x00000000380472ca */ /* 0x000fda00000e0000 */
[----:B------:R-:W3:Y:S01]  /*8ec0*/  LDTM.x16 R4, tmem[UR4+0x100] ;  /* 0x00010004000479ee */ /* 0x000ee20008240000 */
[----:B------:R-:W-:Y:S02]  /*8ed0*/  MOV R30, R26 ;  /* 0x0000001a001e7202 */ /* 0x000fe40000000f00 */
[----:B-1----:R-:W-:Y:S02]  /*8ee0*/  MOV R31, R3 ;  /* 0x00000003001f7202 */ /* 0x002fe40000000f00 */
[----:B------:R-:W-:-:S05]  /*8ef0*/  LEA R28, P0, R28, R30, 0x1 ;  /* 0x0000001e1c1c7211 */ /* 0x000fca00078008ff */
[----:B------:R-:W-:Y:S01]  /*8f00*/  IMAD.X R31, RZ, RZ, R31, P0 ;  /* 0x000000ffff1f7224 */ /* 0x000fe200000e061f */
[----:B------:R-:W-:Y:S01]  /*8f10*/  IADD3 R0, P0, PT, R28, 0x10, RZ ;  /* 0x000000101c007810 */ /* 0x000fe20007f1e0ff */
[C---:B---3--:R-:W-:Y:S02]  /*8f20*/  FMUL2 R20, R32.reuse.F32, R8.F32x2.HI_LO ;  /* 0x000000082014724a */ /* 0x048fe40000040000 */
[----:B------:R-:W-:Y:S01]  /*8f30*/  FMUL2 R24, R32.F32, R10.F32x2.HI_LO ;  /* 0x0000000a2018724a */ /* 0x000fe20000040000 */
[--C-:B------:R-:W-:Y:S01]  /*8f40*/  SHF.R.U64 R3, R28, 0x3, R31.reuse ;  /* 0x000000031c037819 */ /* 0x100fe2000000121f */
[C---:B------:R-:W-:Y:S01]  /*8f50*/  FMUL2 R6, R32.reuse.F32, R6.F32x2.HI_LO ;  /* 0x000000062006724a */ /* 0x040fe20000040000 */
[----:B------:R-:W-:Y:S01]  /*8f60*/  F2FP.F16.F32.PACK_AB R10, R21, R20 ;  /* 0x00000014150a723e */ /* 0x000fe200000000ff */
[----:B------:R-:W-:Y:S02]  /*8f70*/  IMAD.X R21, RZ, RZ, R31, P0 ;  /* 0x000000ffff157224 */ /* 0x000fe400000e061f */
[C---:B------:R-:W-:Y:S01]  /*8f80*/  FMUL2 R4, R32.reuse.F32, R4.F32x2.HI_LO ;  /* 0x000000042004724a */ /* 0x040fe20000040000 */
[----:B------:R-:W-:Y:S01]  /*8f90*/  F2FP.F16.F32.PACK_AB R11, R25, R24 ;  /* 0x00000018190b723e */ /* 0x000fe200000000ff */
[C---:B------:R-:W-:Y:S01]  /*8fa0*/  FMUL2 R12, R32.reuse.F32, R12.F32x2.HI_LO ;  /* 0x0000000c200c724a */ /* 0x040fe20000040000 */
[----:B------:R-:W-:Y:S01]  /*8fb0*/  F2FP.F16.F32.PACK_AB R9, R7, R6 ;  /* 0x000000060709723e */ /* 0x000fe200000000ff */
[----:B------:R-:W-:Y:S01]  /*8fc0*/  FMUL2 R14, R32.F32, R14.F32x2.HI_LO ;  /* 0x0000000e200e724a */ /* 0x000fe20000040000 */
[----:B------:R-:W-:Y:S01]  /*8fd0*/  SHF.R.U64 R7, R0, 0x3, R21 ;  /* 0x0000000300077819 */ /* 0x000fe20000001215 */
[C---:B------:R-:W-:Y:S01]  /*8fe0*/  FMUL2 R16, R32.reuse.F32, R16.F32x2.HI_LO ;  /* 0x000000102010724a */ /* 0x040fe20000040000 */
[----:B------:R-:W-:Y:S01]  /*8ff0*/  F2FP.F16.F32.PACK_AB R8, R5, R4 ;  /* 0x000000040508723e */ /* 0x000fe200000000ff */
[----:B------:R-:W-:Y:S01]  /*9000*/  FMUL2 R18, R32.F32, R18.F32x2.HI_LO ;  /* 0x000000122012724a */ /* 0x000fe20000040000 */
[----:B------:R-:W-:-:S02]  /*9010*/  LOP3.LUT R30, R28, 0x30, R3, 0x78, !PT ;  /* 0x000000301c1e7812 */ /* 0x000fc400078e7803 */
[----:B------:R-:W-:Y:S01]  /*9020*/  LOP3.LUT R20, R0, 0x30, R7, 0x78, !PT ;  /* 0x0000003000147812 */ /* 0x000fe200078e7807 */
[----:B------:R-:W-:Y:S01]  /*9030*/  VIADD R0, R56, 0x110 ;  /* 0x0000011038007836 */ /* 0x000fe20000000000 */
[----:B------:R-:W-:Y:S01]  /*9040*/  F2FP.F16.F32.PACK_AB R4, R13, R12 ;  /* 0x0000000c0d04723e */ /* 0x000fe200000000ff */
[----:B------:R1:W-:Y:S01]  /*9050*/  ST.E.128 desc[UR48][R30.64], R8 ;  /* 0x000000081e007985 */ /* 0x0003e2000c101d30 */
[----:B------:R-:W-:Y:S02]  /*9060*/  F2FP.F16.F32.PACK_AB R5, R15, R14 ;  /* 0x0000000e0f05723e */ /* 0x000fe400000000ff */
[----:B------:R-:W-:Y:S02]  /*9070*/  F2FP.F16.F32.PACK_AB R6, R17, R16 ;  /* 0x000000101106723e */ /* 0x000fe400000000ff */
[----:B------:R-:W-:Y:S02]  /*9080*/  F2FP.F16.F32.PACK_AB R7, R19, R18 ;  /* 0x000000121307723e */ /* 0x000fe400000000ff */
[----:B------:R-:W-:-:S03]  /*9090*/  SHF.R.U32.HI R0, RZ, 0x15, R0 ;  /* 0x00000015ff007819 */ /* 0x000fc60000011600 */
[----:B------:R1:W-:Y:S01]  /*90a0*/  ST.E.128 desc[UR48][R20.64], R4 ;  /* 0x0000000414007985 */ /* 0x0003e2000c101d30 */
[----:B------:R-:W-:-:S13]  /*90b0*/  ISETP.NE.AND P0, PT, R29, R0, PT ;  /* 0x000000001d00720c */ /* 0x000fda0003f05270 */
[----:B------:R-:W-:Y:S05]  /*90c0*/  @!P0 BRA `(.L_x_200) ;  /* 0x0000000000408947 */ /* 0x000fea0003800000 */
[----:B------:R-:W-:Y:S01]  /*90d0*/  MOV R14, 0x8 ;  /* 0x00000008000e7802 */ /* 0x000fe20000000f00 */
[----:B------:R-:W3:Y:S01]  /*90e0*/  LDCU.64 UR8, c[0x4][0xb0] ;  /* 0x01001600ff0877ac */ /* 0x000ee20008000a00 */
[----:B------:R-:W-:Y:S02]  /*90f0*/  HFMA2 R12, -RZ, RZ, 0, 5.9604644775390625e-08 ;  /* 0x00000001ff0c7431 */ /* 0x000fe400000001ff */
[----:B-1----:R-:W-:Y:S01]  /*9100*/  IMAD.MOV.U32 R8, RZ, RZ, 0x192 ;  /* 0x00000192ff087424 */ /* 0x002fe200078e00ff */
[----:B------:R-:W1:Y:S01]  /*9110*/  LDCU.64 UR6, c[0x4][0xb8] ;  /* 0x01001700ff0677ac */ /* 0x000e620008000a00 */
[----:B------:R-:W2:Y:S01]  /*9120*/  LDC.64 R14, c[0x4][R14] ;  /* 0x010000000e0e7b82 */ /* 0x000ea20000000a00 */
[----:B------:R-:W-:Y:S01]  /*9130*/  IMAD.MOV.U32 R13, RZ, RZ, RZ ;  /* 0x000000ffff0d7224 */ /* 0x000fe200078e00ff */
[----:B------:R-:W5:Y:S01]  /*9140*/  LDCU.64 UR4, c[0x4][0x40] ;  /* 0x01000800ff0477ac */ /* 0x000f620008000a00 */
[----:B---3--:R-:W-:Y:S01]  /*9150*/  IMAD.U32 R4, RZ, RZ, UR8 ;  /* 0x00000008ff047e24 */ /* 0x008fe2000f8e00ff */
[----:B------:R-:W-:Y:S01]  /*9160*/  MOV R5, UR9 ;  /* 0x0000000900057c02 */ /* 0x000fe20008000f00 */
[----:B-1----:R-:W-:Y:S01]  /*9170*/  IMAD.U32 R6, RZ, RZ, UR6 ;  /* 0x00000006ff067e24 */ /* 0x002fe2000f8e00ff */
[----:B------:R-:W-:Y:S01]  /*9180*/  MOV R7, UR7 ;  /* 0x0000000700077c02 */ /* 0x000fe20008000f00 */
[----:B-----5:R-:W-:Y:S01]  /*9190*/  IMAD.U32 R10, RZ, RZ, UR4 ;  /* 0x00000004ff0a7e24 */ /* 0x020fe2000f8e00ff */
[----:B------:R-:W-:-:S02]  /*91a0*/  MOV R11, UR5 ;  /* 0x00000005000b7c02 */ /* 0x000fc40008000f00 */
[----:B------:R-:W-:-:S07]  /*91b0*/  LEPC R20, `(.L_x_200) ;  /* 0x000000001014794e */ /* 0x000fce0000000000 */
[----:B--2-4-:R-:W-:Y:S05]  /*91c0*/  CALL.ABS.NOINC R14 ;  /* 0x000000000e007343 */ /* 0x014fea0003c00000 */
.L_x_200:
[----:B------:R-:W-:Y:S05]  /*91d0*/  WARPSYNC.ALL ;  /* 0x0000000000007948 */ /* 0x000fea0003800000 */
[----:B------:R-:W-:Y:S01]  /*91e0*/  R2UR UR4, R56 ;  /* 0x00000000380472ca */ /* 0x000fe200000e0000 */
[----:B------:R-:W3:Y:S01]  /*91f0*/  S2R R35, SR_CTAID.X ;  /* 0x0000000000237919 */ /* 0x000ee20000002500 */
[C---:B------:R-:W-:Y:S02]  /*9200*/  IADD3 R33, P0, PT, R28.reuse, 0x30, RZ ;  /* 0x000000301c217810 */ /* 0x040fe40007f1e0ff */
[----:B------:R-:W-:-:S03]  /*9210*/  IADD3 R3, P1, PT, R28, 0x20, RZ ;  /* 0x000000201c037810 */ /* 0x000fc60007f3e0ff */
[--C-:B--2---:R-:W-:Y:S02]  /*9220*/  IMAD.X R41, RZ, RZ, R31.reuse, P0 ;  /* 0x000000ffff297224 */ /* 0x104fe400000e061f */
[----:B------:R-:W-:-:S04]  /*9230*/  IMAD.X R39, RZ, RZ, R31, P1 ;  /* 0x000000ffff277224 */ /* 0x000fc800008e061f */
[----:B-1----:R-:W1:Y:S01]  /*9240*/  LDTM.x16 R4, tmem[UR4+0x110] ;  /* 0x00011004000479ee */ /* 0x002e620008240000 */
[----:B------:R-:W2:Y:S01]  /*9250*/  LDCU.64 UR4, c[0x0][0x880] ;  /* 0x00011000ff0477ac */ /* 0x000ea20008000a00 */
[----:B------:R-:W-:-:S04]  /*9260*/  SHF.R.U64 R0, R3, 0x3, R39 ;  /* 0x0000000303007819 */ /* 0x000fc80000001227 */
[----:B------:R-:W-:Y:S01]  /*9270*/  LOP3.LUT R38, R3, 0x30, R0, 0x78, !PT ;  /* 0x0000003003267812 */ /* 0x000fe200078e7800 */
[----:B--2---:R-:W-:-:S04]  /*9280*/  UISETP.NE.U32.AND UP0, UPT, UR4, URZ, UPT ;  /* 0x000000ff0400728c */ /* 0x004fc8000bf05070 */
[----:B------:R-:W-:Y:S01]  /*9290*/  UISETP.NE.AND.EX UP0, UPT, UR5, URZ, UPT, UP0 ;  /* 0x000000ff0500728c */ /* 0x000fe2000bf05300 */
[C---:B-1----:R-:W-:Y:S01]  /*92a0*/  FMUL2 R20, R32.reuse.F32, R8.F32x2.HI_LO ;  /* 0x000000082014724a */ /* 0x042fe20000040000 */
[C---:B------:R-:W-:Y:S01]  /*92b0*/  SHF.R.U64 R8, R33.reuse, 0x3, R41 ;  /* 0x0000000321087819 */ /* 0x040fe20000001229 */
[C---:B------:R-:W-:Y:S02]  /*92c0*/  FMUL2 R4, R32.reuse.F32, R4.F32x2.HI_LO ;  /* 0x000000042004724a */ /* 0x040fe40000040000 */
[C---:B------:R-:W-:Y:S01]  /*92d0*/  FMUL2 R6, R32.reuse.F32, R6.F32x2.HI_LO ;  /* 0x000000062006724a */ /* 0x040fe20000040000 */
[----:B------:R-:W-:Y:S01]  /*92e0*/  LOP3.LUT R40, R33, 0x30, R8, 0x78, !PT ;  /* 0x0000003021287812 */ /* 0x000fe200078e7808 */
[C---:B------:R-:W-:Y:S01]  /*92f0*/  FMUL2 R24, R32.reuse.F32, R10.F32x2.HI_LO ;  /* 0x0000000a2018724a */ /* 0x040fe20000040000 */
[----:B------:R-:W-:Y:S01]  /*9300*/  F2FP.F16.F32.PACK_AB R8, R5, R4 ;  /* 0x000000040508723e */ /* 0x000fe200000000ff */
[C---:B------:R-:W-:Y:S01]  /*9310*/  FMUL2 R12, R32.reuse.F32, R12.F32x2.HI_LO ;  /* 0x0000000c200c724a */ /* 0x040fe20000040000 */
[----:B------:R-:W-:Y:S01]  /*9320*/  F2FP.F16.F32.PACK_AB R9, R7, R6 ;  /* 0x000000060709723e */ /* 0x000fe200000000ff */
[C---:B------:R-:W-:Y:S01]  /*9330*/  FMUL2 R14, R32.reuse.F32, R14.F32x2.HI_LO ;  /* 0x0000000e200e724a */ /* 0x040fe20000040000 */
[----:B------:R-:W-:Y:S01]  /*9340*/  F2FP.F16.F32.PACK_AB R10, R21, R20 ;  /* 0x00000014150a723e */ /* 0x000fe200000000ff */
[C---:B------:R-:W-:Y:S01]  /*9350*/  FMUL2 R16, R32.reuse.F32, R16.F32x2.HI_LO ;  /* 0x000000102010724a */ /* 0x040fe20000040000 */
[----:B------:R-:W-:Y:S01]  /*9360*/  F2FP.F16.F32.PACK_AB R11, R25, R24 ;  /* 0x00000018190b723e */ /* 0x000fe200000000ff */
[----:B------:R-:W-:Y:S01]  /*9370*/  FMUL2 R18, R32.F32, R18.F32x2.HI_LO ;  /* 0x000000122012724a */ /* 0x000fe20000040000 */
[----:B------:R-:W-:Y:S01]  /*9380*/  F2FP.F16.F32.PACK_AB R4, R13, R12 ;  /* 0x0000000c0d04723e */ /* 0x000fe200000000ff */
[----:B------:R-:W1:Y:S01]  /*9390*/  S2R R33, SR_CTAID.Y ;  /* 0x0000000000217919 */ /* 0x000e620000002600 */
[----:B------:R-:W-:-:S02]  /*93a0*/  F2FP.F16.F32.PACK_AB R5, R15, R14 ;  /* 0x0000000e0f05723e */ /* 0x000fc400000000ff */
[----:B------:R-:W-:Y:S01]  /*93b0*/  F2FP.F16.F32.PACK_AB R6, R17, R16 ;  /* 0x000000101106723e */ /* 0x000fe200000000ff */
[----:B------:R2:W-:Y:S01]  /*93c0*/  ST.E.128 desc[UR48][R38.64], R8 ;  /* 0x0000000826007985 */ /* 0x0005e2000c101d30 */
[----:B------:R-:W-:Y:S01]  /*93d0*/  F2FP.F16.F32.PACK_AB R7, R19, R18 ;  /* 0x000000121307723e */ /* 0x000fe200000000ff */
[----:B------:R-:W1:Y:S04]  /*93e0*/  S2R R32, SR_CTAID.Z ;  /* 0x0000000000207919 */ /* 0x000e680000002700 */
[----:B------:R2:W-:Y:S01]  /*93f0*/  ST.E.128 desc[UR48][R40.64], R4 ;  /* 0x0000000428007985 */ /* 0x0005e2000c101d30 */
[----:B------:R-:W-:Y:S01]  /*9400*/  @!PT LDS RZ, [RZ] ;  /* 0x00000000fffff984 */ /* 0x000fe20000000800 */
[----:B------:R-:W-:Y:S01]  /*9410*/  @!PT LDS RZ, [RZ] ;  /* 0x00000000fffff984 */ /* 0x000fe20000000800 */
[----:B------:R-:W-:Y:S01]  /*9420*/  @!PT LDS RZ, [RZ] ;  /* 0x00000000fffff984 */ /* 0x000fe20000000800 */
[----:B------:R-:W-:Y:S01]  /*9430*/  @!PT LDS RZ, [RZ] ;  /* 0x00000000fffff984 */ /* 0x000fe20000000800 */
[----:B------:R5:W-:Y:S06]  /*9440*/  MEMBAR.ALL.CTA ;  /* 0x0000000000007992 */ /* 0x000bec0000008000 */
[----:B-----5:R-:W1:Y:S01]  /*9450*/  FENCE.VIEW.ASYNC.S ;  /* 0x00000000000073c6 */ /* 0x020e620000000000 */
[----:B---3--:R-:W-:Y:S05]  /*9460*/  BRA.U !UP0, `(.L_x_201) ;  /* 0x0000000108fc7547 */ /* 0x008fea000b800000 */
[C---:B------:R-:W-:Y:S01]  /*9470*/  FSETP.GEU.AND P0, PT, R22.reuse, 1.175494350822287508e-38, PT ;  /* 0x008000001600780b */ /* 0x040fe20003f0e000 */
[----:B------:R-:W3:Y:S01]  /*9480*/  LDCU UR4, c[0x0][0x380] ;  /* 0x00007000ff0477ac */ /* 0x000ee20008000800 */
[----:B------:R-:W-:Y:S01]  /*9490*/  MOV R0, 0x3e055027 ;  /* 0x3e05502700007802 */ /* 0x000fe20000000f00 */
[----:B------:R-:W-:Y:S01]  /*94a0*/  BSSY.RECONVERGENT B0, `(.L_x_201) ;  /* 0x000003b000007945 */ /* 0x000fe20003800200 */
[----:B--2---:R-:W-:Y:S01]  /*94b0*/  FSEL R5, RZ, -23, P0 ;  /* 0xc1b80000ff057808 */ /* 0x004fe20000000000 */
[----:B------:R-:W2:Y:S08]  /*94c0*/  LDCU UR5, c[0x0][0x700] ;  /* 0x0000e000ff0577ac */ /* 0x000eb00008000800 */
[----:B------:R-:W-:-:S05]  /*94d0*/  @!P0 FMUL R22, R22, 8388608 ;  /* 0x4b00000016168820 */ /* 0x000fca0000400000 */
[C---:B------:R-:W-:Y:S02]  /*94e0*/  IADD3 R7, PT, PT, R22.reuse, -0x3f2aaaab, RZ ;  /* 0xc0d5555516077810 */ /* 0x040fe40007ffe0ff */
[C---:B------:R-:W-:Y:S02]  /*94f0*/  ISETP.GT.U32.AND P0, PT, R22.reuse, 0x7f7fffff, PT ;  /* 0x7f7fffff1600780c */ /* 0x040fe40003f04070 */
[----:B------:R-:W-:Y:S02]  /*9500*/  LOP3.LUT R7, R7, 0xff800000, RZ, 0xc0, !PT ;  /* 0xff80000007077812 */ /* 0x000fe400078ec0ff */
[C---:B------:R-:W-:Y:S02]  /*9510*/  FSETP.NEU.AND P1, PT, R22.reuse, RZ, PT ;  /* 0x000000ff1600720b */ /* 0x040fe40003f2d000 */
[-C--:B------:R-:W-:Y:S02]  /*9520*/  IADD3 R3, PT, PT, R22, -R7.reuse, RZ ;  /* 0x8000000716037210 */ /* 0x080fe40007ffe0ff */
[----:B------:R-:W-:-:S03]  /*9530*/  I2FP.F32.S32 R4, R7 ;  /* 0x0000000700047245 */ /* 0x000fc60000201400 */
[----:B------:R-:W-:Y:S02]  /*9540*/  FADD R3, R3, -1 ;  /* 0xbf80000003037421 */ /* 0x000fe40000000000 */
[----:B------:R-:W-:Y:S02]  /*9550*/  FFMA R4, R4, 1.1920928955078125e-07, R5 ;  /* 0x3400000004047823 */ /* 0x000fe40000000005 */
[----:B------:R-:W-:-:S04]  /*9560*/  FFMA R0, R3, -R0, 0.14084610342979431152 ;  /* 0x3e1039f603007423 */ /* 0x000fc80000000800 */
[----:B------:R-:W-:-:S04]  /*9570*/  FFMA R0, R3, R0, -0.12148627638816833496 ;  /* 0xbdf8cdcc03007423 */ /* 0x000fc80000000000 */
[----:B------:R-:W-:-:S04]  /*9580*/  FFMA R0, R3, R0, 0.13980610668659210205 ;  /* 0x3e0f295503007423 */ /* 0x000fc80000000000 */
[----:B------:R-:W-:-:S04]  /*9590*/  FFMA R0, R3, R0, -0.16684235632419586182 ;  /* 0xbe2ad8b903007423 */ /* 0x000fc80000000000 */
[----:B------:R-:W-:-:S04]  /*95a0*/  FFMA R0, R3, R0, 0.20012299716472625732 ;  /* 0x3e4ced0b03007423 */ /* 0x000fc80000000000 */
[----:B------:R-:W-:-:S04]  /*95b0*/  FFMA R0, R3, R0, -0.24999669194221496582 ;  /* 0xbe7fff2203007423 */ /* 0x000fc80000000000 */
[----:B------:R-:W-:-:S04]  /*95c0*/  FFMA R0, R3, R0, 0.33333182334899902344 ;  /* 0x3eaaaa7803007423 */ /* 0x000fc80000000000 */
[----:B------:R-:W-:-:S04]  /*95d0*/  FFMA R0, R3, R0, -0.5 ;  /* 0xbf00000003007423 */ /* 0x000fc80000000000 */
[----:B------:R-:W-:-:S04]  /*95e0*/  FMUL R0, R3, R0 ;  /* 0x0000000003007220 */ /* 0x000fc80000400000 */
[----:B------:R-:W-:Y:S01]  /*95f0*/  FFMA R5, R3, R0, R3 ;  /* 0x0000000003057223 */ /* 0x000fe20000000003 */
[----:B------:R-:W-:-:S03]  /*9600*/  MOV R3, 0x7f800000 ;  /* 0x7f80000000037802 */ /* 0x000fc60000000f00 */
[----:B------:R-:W-:Y:S02]  /*9610*/  FFMA R4, R4, 0.69314718246459960938, R5 ;  /* 0x3f31721804047823 */ /* 0x000fe40000000005 */
[----:B------:R-:W-:Y:S01]  /*9620*/  @P0 FFMA R4, R22, R3, +INF ;  /* 0x7f80000016040423 */ /* 0x000fe20000000003 */
[----:B------:R-:W-:-:S04]  /*9630*/  LEA R3, R35, R2, 0x8 ;  /* 0x0000000223037211 */ /* 0x000fc800078e40ff */
[----:B---3--:R-:W-:Y:S02]  /*9640*/  ISETP.GE.AND P0, PT, R3, UR4, PT ;  /* 0x0000000403007c0c */ /* 0x008fe4000bf06270 */
[----:B------:R-:W-:-:S05]  /*9650*/  FSEL R4, R4, -INF , P1 ;  /* 0xff80000004047808 */ /* 0x000fca0000800000 */
[----:B--2---:R-:W-:-:S06]  /*9660*/  FFMA R23, R23, UR5, R4 ;  /* 0x0000000517177c23 */ /* 0x004fcc0008000004 */
[----:B------:R-:W-:Y:S05]  /*9670*/  @P0 BRA `(.L_x_202) ;  /* 0x0000000000740947 */ /* 0x000fea0003800000 */
[----:B------:R-:W2:Y:S01]  /*9680*/  LDCU UR7, c[0x0][0x38c] ;  /* 0x00007180ff0777ac */ /* 0x000ea20008000800 */
[----:B------:R-:W-:Y:S01]  /*9690*/  HFMA2 R4, -RZ, RZ, 0, 0 ;  /* 0x00000000ff047431 */ /* 0x000fe200000001ff */
[----:B------:R-:W1:Y:S01]  /*96a0*/  LDCU UR6, c[0x0][0x890] ;  /* 0x00011200ff0677ac */ /* 0x000e620008000800 */
[----:B------:R-:W3:Y:S01]  /*96b0*/  LDCU.64 UR4, c[0x0][0x888] ;  /* 0x00011100ff0477ac */ /* 0x000ee20008000a00 */
[----:B--2---:R-:W2:Y:S01]  /*96c0*/  I2F.U32.RP R6, UR7 ;  /* 0x0000000700067d06 */ /* 0x004ea20008209000 */
[----:B------:R-:W-:Y:S01]  /*96d0*/  ISETP.NE.U32.AND P0, PT, RZ, UR7, PT ;  /* 0x00000007ff007c0c */ /* 0x000fe2000bf05070 */
[----:B-1----:R-:W-:-:S06]  /*96e0*/  IMAD R3, R32, UR6, R3 ;  /* 0x0000000620037c24 */ /* 0x002fcc000f8e0203 */
[----:B--2---:R-:W1:Y:S02]  /*96f0*/  MUFU.RCP R5, R6 ;  /* 0x0000000600057308 */ /* 0x004e640000001000 */
[----:B-1----:R-:W-:-:S06]  /*9700*/  IADD3 R5, PT, PT, R5, 0xffffffe, RZ ;  /* 0x0ffffffe05057810 */ /* 0x002fcc0007ffe0ff */
[----:B------:R-:W1:Y:S02]  /*9710*/  F2I.FTZ.U32.TRUNC.NTZ R5, R5 ;  /* 0x0000000500057305 */ /* 0x000e64000021f000 */
[----:B-1----:R-:W-:-:S05]  /*9720*/  IADD3 R0, PT, PT, RZ, -R5, RZ ;  /* 0x80000005ff007210 */ /* 0x002fca0007ffe0ff */
[----:B------:R-:W-:-:S04]  /*9730*/  IMAD R7, R0, UR7, RZ ;  /* 0x0000000700077c24 */ /* 0x000fc8000f8e02ff */
[----:B------:R-:W-:Y:S02]  /*9740*/  IMAD.HI.U32 R0, R5, R7, R4 ;  /* 0x0000000705007227 */ /* 0x000fe400078e0004 */
[----:B------:R-:W1:Y:S04]  /*9750*/  LDC.64 R6, c[0x0][0x880] ;  /* 0x00022000ff067b82 */ /* 0x000e680000000a00 */
[----:B------:R-:W-:-:S05]  /*9760*/  IMAD.HI.U32 R0, R0, R33, RZ ;  /* 0x0000002100007227 */ /* 0x000fca00078e00ff */
[----:B------:R-:W-:-:S05]  /*9770*/  IADD3 R4, PT, PT, -R0, RZ, RZ ;  /* 0x000000ff00047210 */ /* 0x000fca0007ffe1ff */
[----:B------:R-:W-:-:S05]  /*9780*/  IMAD R4, R4, UR7, R33 ;  /* 0x0000000704047c24 */ /* 0x000fca000f8e0221 */
[----:B------:R-:W-:-:S13]  /*9790*/  ISETP.GE.U32.AND P2, PT, R4, UR7, PT ;  /* 0x0000000704007c0c */ /* 0x000fda000bf46070 */
[----:B------:R-:W-:Y:S02]  /*97a0*/  @P2 IADD3 R4, PT, PT, R4, -UR7, RZ ;  /* 0x8000000704042c10 */ /* 0x000fe4000fffe0ff */
[----:B------:R-:W-:Y:S02]  /*97b0*/  @P2 IADD3 R0, PT, PT, R0, 0x1, RZ ;  /* 0x0000000100002810 */ /* 0x000fe40007ffe0ff */
[----:B------:R-:W-:-:S13]  /*97c0*/  ISETP.GE.U32.AND P1, PT, R4, UR7, PT ;  /* 0x0000000704007c0c */ /* 0x000fda000bf26070 */
[----:B------:R-:W-:Y:S02]  /*97d0*/  @P1 IADD3 R0, PT, PT, R0, 0x1, RZ ;  /* 0x0000000100001810 */ /* 0x000fe40007ffe0ff */
[----:B------:R-:W-:-:S04]  /*97e0*/  @!P0 LOP3.LUT R0, RZ, UR7, RZ, 0x33, !PT ;  /* 0x00000007ff008c12 */ /* 0x000fc8000f8e33ff */
[C---:B------:R-:W-:Y:S01]  /*97f0*/  IADD3 R4, PT, PT, -R0.reuse, RZ, RZ ;  /* 0x000000ff00047210 */ /* 0x040fe20007ffe1ff */
[----:B---3--:R-:W-:-:S04]  /*9800*/  IMAD R3, R0, UR5, R3 ;  /* 0x0000000500037c24 */ /* 0x008fc8000f8e0203 */
[----:B------:R-:W-:-:S04]  /*9810*/  IMAD R4, R4, UR7, R33 ;  /* 0x0000000704047c24 */ /* 0x000fc8000f8e0221 */
[----:B------:R-:W-:-:S04]  /*9820*/  IMAD R3, R4, UR4, R3 ;  /* 0x0000000404037c24 */ /* 0x000fc8000f8e0203 */
[----:B-1----:R-:W-:-:S05]  /*9830*/  IMAD.WIDE.U32 R6, R3, 0x4, R6 ;  /* 0x0000000403067825 */ /* 0x002fca00078e0006 */
[----:B------:R2:W-:Y:S02]  /*9840*/  STG.E desc[UR48][R6.64], R23 ;  /* 0x0000001706007986 */ /* 0x0005e4000c101930 */
.L_x_202:
[----:B------:R-:W-:Y:S05]  /*9850*/  BSYNC.RECONVERGENT B0 ;  /* 0x0000000000007941 */ /* 0x000fea0003800200 */
.L_x_201:
[----:B------:R-:W-:Y:S01]  /*9860*/  UISETP.NE.AND UP0, UPT, UR38, URZ, UPT ;  /* 0x000000ff2600728c */ /* 0x000fe2000bf05270 */
[----:B------:R-:W-:-:S08]  /*9870*/  NOP ;  /* 0x0000000000007918 */ /* 0x000fd00000000000 */
[----:B------:R-:W-:Y:S05]  /*9880*/  BRA.U UP0, `(.L_x_203) ;  /* 0x0000000100087547 */ /* 0x000fea000b800000 */
[----:B------:R-:W-:Y:S05]  /*9890*/  BPT.TRAP 0x1 ;  /* 0x000000040000795c */ /* 0x000fea0000300000 */
[----:B------:R-:W-:Y:S05]  /*98a0*/  BPT.TRAP 0x1 ;  /* 0x000000040000795c */ /* 0x000fea0000300000 */
.L_x_203:
[----:B------:R-:W-:Y:S01]  /*98b0*/  IADD3 R0, PT, PT, R26, 0xa0a0, RZ ;  /* 0x0000a0a01a007810 */ /* 0x000fe20007ffe0ff */
[----:B------:R-:W-:-:S03]  /*98c0*/  UISETP.NE.AND UP0, UPT, UR38, URZ, UPT ;  /* 0x000000ff2600728c */ /* 0x000fc6000bf05270 */
[----:B------:R-:W-:-:S04]  /*98d0*/  PRMT R0, R27, 0x654, R0 ;  /* 0x000006541b007816 */ /* 0x000fc80000000000 */
[----:B-1----:R1:W-:Y:S02]  /*98e0*/  SYNCS.ARRIVE.TRANS64.RED.A1T0 RZ, [R0+URZ], RZ ;  /* 0x000000ff00ff79a7 */ /* 0x0023e400081004ff */
[----:B------:R-:W-:Y:S05]  /*98f0*/  BRA.U UP0, `(.L_x_204) ;  /* 0x0000000100047547 */ /* 0x000fea000b800000 */
[----:B------:R-:W-:Y:S05]  /*9900*/  BPT.TRAP 0x1 ;  /* 0x000000040000795c */ /* 0x000fea0000300000 */
.L_x_204:
[----:B------:R3:W-:Y:S01]  /*9910*/  SYNCS.ARRIVE.TRANS64.A1T0 RZ, [R26+URZ+0xa0b0], RZ ;  /* 0x00a0b0ff1aff79a7 */ /* 0x0007e200081000ff */
[----:B------:R-:W-:-:S09]  /*9920*/  UISETP.NE.AND UP0, UPT, UR36, URZ, UPT ;  /* 0x000000ff2400728c */ /* 0x000fd2000bf05270 */
[----:B------:R-:W-:Y:S05]  /*9930*/  BRA.U !UP0, `(.L_x_205) ;  /* 0x0000000108047547 */ /* 0x000fea000b800000 */
[----:B------:R-:W-:Y:S05]  /*9940*/  BPT.TRAP 0x1 ;  /* 0x000000040000795c */ /* 0x000fea0000300000 */
.L_x_205:
[----:B------:R-:W-:Y:S01]  /*9950*/  IMAD.U32 R3, RZ, RZ, UR43 ;  /* 0x0000002bff037e24 */ /* 0x000fe2000f8e00ff */
[----:B-1----:R-:W-:-:S04]  /*9960*/  SHF.R.U32.HI R0, RZ, 0x15, R57 ;  /* 0x00000015ff007819 */ /* 0x002fc80000011639 */
[----:B------:R-:W-:Y:S02]  /*9970*/  SHF.L.U32 R3, R3, 0x1f, RZ ;  /* 0x0000001f03037819 */ /* 0x000fe400000006ff */
[----:B------:R-:W-:Y:S02]  /*9980*/  ISETP.NE.AND P0, PT, R29, R0, PT ;  /* 0x000000001d00720c */ /* 0x000fe40003f05270 */
[----:B------:R-:W1:Y:S02]  /*9990*/  SYNCS.PHASECHK.TRANS64.TRYWAIT P1, [R26+URZ+0xa080], R3 ;  /* 0x00a080031a0075a7 */ /* 0x000e6400080211ff */
[----:B-1----:R-:W-:Y:S09]  /*99a0*/  @!P1 BRA `(.L_x_206) ;  /* 0x000000e8001c9947 */ /* 0x002ff20003800000 */
.L_x_398:
[----:B------:R-:W-:Y:S05]  /*99b0*/  @!P0 BRA `(.L_x_207) ;  /* 0x0000000000408947 */ /* 0x000fea0003800000 */
[----:B------:R-:W-:Y:S01]  /*99c0*/  MOV R14, 0x8 ;  /* 0x00000008000e7802 */ /* 0x000fe20000000f00 */
[----:B------:R-:W1:Y:S01]  /*99d0*/  LDCU.64 UR8, c[0x4][0xb0] ;  /* 0x01001600ff0877ac */ /* 0x000e620008000a00 */
[----:B------:R-:W-:Y:S02]  /*99e0*/  HFMA2 R12, -RZ, RZ, 0, 5.9604644775390625e-08 ;  /* 0x00000001ff0c7431 */ /* 0x000fe400000001ff */
[----:B--2---:R-:W-:Y:S01]  /*99f0*/  IMAD.MOV.U32 R8, RZ, RZ, 0x192 ;  /* 0x00000192ff087424 */ /* 0x004fe200078e00ff */
[----:B------:R-:W2:Y:S01]  /*9a00*/  LDCU.64 UR6, c[0x4][0xb8] ;  /* 0x01001700ff0677ac */ /* 0x000ea20008000a00 */
[----:B------:R-:W3:Y:S01]  /*9a10*/  LDC.64 R14, c[0x4][R14] ;  /* 0x010000000e0e7b82 */ /* 0x000ee20000000a00 */
[----:B------:R-:W-:Y:S01]  /*9a20*/  IMAD.MOV.U32 R13, RZ, RZ, RZ ;  /* 0x000000ffff0d7224 */ /* 0x000fe200078e00ff */
[----:B------:R-:W5:Y:S01]  /*9a30*/  LDCU.64 UR4, c[0x4][0x28] ;  /* 0x01000500ff0477ac */ /* 0x000f620008000a00 */
[----:B-1----:R-:W-:Y:S01]  /*9a40*/  IMAD.U32 R4, RZ, RZ, UR8 ;  /* 0x00000008ff047e24 */ /* 0x002fe2000f8e00ff */
[----:B------:R-:W-:Y:S01]  /*9a50*/  MOV R5, UR9 ;  /* 0x0000000900057c02 */ /* 0x000fe20008000f00 */
[----:B--2---:R-:W-:Y:S01]  /*9a60*/  IMAD.U32 R6, RZ, RZ, UR6 ;  /* 0x00000006ff067e24 */ /* 0x004fe2000f8e00ff */
[----:B------:R-:W-:Y:S01]  /*9a70*/  MOV R7, UR7 ;  /* 0x0000000700077c02 */ /* 0x000fe20008000f00 */
[----:B-----5:R-:W-:Y:S01]  /*9a80*/  IMAD.U32 R10, RZ, RZ, UR4 ;  /* 0x00000004ff0a7e24 */ /* 0x020fe2000f8e00ff */
[----:B------:R-:W-:-:S02]  /*9a90*/  MOV R11, UR5 ;  /* 0x00000005000b7c02 */ /* 0x000fc40008000f00 */
[----:B------:R-:W-:-:S07]  /*9aa0*/  LEPC R20, `(.L_x_207) ;  /* 0x000000001014794e */ /* 0x000fce0000000000 */
[----:B---34-:R-:W-:Y:S05]  /*9ab0*/  CALL.ABS.NOINC R14 ;  /* 0x000000000e007343 */ /* 0x018fea0003c00000 */
.L_x_207:
[----:B------:R-:W-:Y:S05]  /*9ac0*/  WARPSYNC.ALL ;  /* 0x0000000000007948 */ /* 0x000fea0003800000 */
[----:B------:R-:W-:Y:S01]  /*9ad0*/  R2UR UR4, R57 ;  /* 0x00000000390472ca */ /* 0x000fe200000e0000 */
[----:B------:R-:W-:-:S12]  /*9ae0*/  UISETP.NE.AND UP0, UPT, UR36, URZ, UPT ;  /* 0x000000ff2400728c */ /* 0x000fd8000bf05270 */
[----:B--2---:R-:W1:Y:S02]  /*9af0*/  LDTM.x2 R22, tmem[UR4] ;  /* 0x00000004001679ee */ /* 0x004e6400080c0000 */
[----:B-1----:R-:W-:Y:S05]  /*9b00*/  BRA.U !UP0, `(.L_x_208) ;  /* 0x0000000108047547 */ /* 0x002fea000b800000 */
[----:B------:R-:W-:Y:S05]  /*9b10*/  BPT.TRAP 0x1 ;  /* 0x000000040000795c */ /* 0x000fea0000300000 */
.L_x_208:
[----:B------:R-:W-:Y:S01]  /*9b20*/  PRMT R34, R27, 0x654, R34 ;  /* 0x000006541b227816 */ /* 0x000fe20000000022 */
[----:B------:R-:W-:-:S03]  /*9b30*/  UISETP.NE.AND UP0, UPT, UR38, URZ, UPT ;  /* 0x000000ff2600728c */ /* 0x000fc6000bf05270 */
[----:B------:R1:W-:Y:S06]  /*9b40*/  SYNCS.ARRIVE.TRANS64.RED.A1T0 RZ, [R34+URZ], RZ ;  /* 0x000000ff22ff79a7 */ /* 0x0003ec00081004ff */
[----:B------:R-:W-:Y:S05]  /*9b50*/  BRA.U UP0, `(.L_x_209) ;  /* 0x0000000100047547 */ /* 0x000fea000b800000 */
[----:B------:R-:W-:Y:S05]  /*9b60*/  BPT.TRAP 0x1 ;  /* 0x000000040000795c */ /* 0x000fea0000300000 */
.L_x_209:
[----:B------:R-:W-:-:S04]  /*9b70*/  MOV R0, UR44 ;  /* 0x0000002c00007c02 */ /* 0x000fc80008000f00 */
[----:B------:R-:W-:-:S04]  /*9b80*/  SHF.L.U32 R3, R0, 0x1f, RZ ;  /* 0x0000001f00037819 */ /* 0x000fc800000006ff */
[----:B------:R-:W2:Y:S02]  /*9b90*/  SYNCS.PHASECHK.TRANS64.TRYWAIT P0, [R26+URZ+0xa098], R3 ;  /* 0x00a098031a0075a7 */ /* 0x000ea400080011ff */
[----:B--2---:R-:W-:Y:S05]  /*9ba0*/  @!P0 BRA `(.L_x_210) ;  /* 0x000000e400b08947 */ /* 0x004fea0003800000 */
.L_x_399:
[----:B------:R-:W-:-:S09]  /*9bb0*/  UISETP.NE.AND UP0, UPT, UR38, URZ, UPT ;  /* 0x000000ff2600728c */ /* 0x000fd2000bf05270 */
[----:B------:R-:W-:Y:S05]  /*9bc0*/  BRA.U UP0, `(.L_x_211) ;  /* 0x0000000100047547 */ /* 0x000fea000b800000 */
[----:B------:R-:W-:Y:S05]  /*9bd0*/  BPT.TRAP 0x1 ;  /* 0x000000040000795c */ /* 0x000fea0000300000 */
.L_x_211:
[----:B--2---:R-:W-:Y:S01]  /*9be0*/  MOV R3, 0x1 ;  /* 0x0000000100037802 */ /* 0x004fe20000000f00 */
[----:B------:R2:W1:Y:S03]  /*9bf0*/  MUFU.RCP R5, R22 ;  /* 0x0000001600057308 */ /* 0x0004660000001000 */
[----:B------:R-:W-:-:S04]  /*9c00*/  SHF.L.U32 R3, R3, 0x1f, RZ ;  /* 0x0000001f03037819 */ /* 0x000fc800000006ff */
[----:B------:R-:W5:Y:S02]  /*9c10*/  SYNCS.PHASECHK.TRANS64.TRYWAIT P0, [R26+URZ+0xa0c8], R3 ;  /* 0x00a0c8031a0075a7 */ /* 0x000f6400080011ff */
[----:B-12--5:R-:W-:Y:S05]  /*9c20*/  @!P0 BRA `(.L_x_212) ;  /* 0x000000e400a48947 */ /* 0x026fea0003800000 */
.L_x_400:
[----:B------:R-:W1:Y:S01]  /*9c30*/  LDCU UR4, c[0x0][0x708] ;  /* 0x0000e100ff0477ac */ /* 0x000e620008000800 */
[----:B------:R-:W-:Y:S01]  /*9c40*/  FFMA R34, -R22, R5, 1 ;  /* 0x3f80000016227423 */ /* 0x000fe20000000105 */
[----:B------:R-:W-:Y:S03]  /*9c50*/  BSSY.RECONVERGENT B2, `(.L_x_213) ;  /* 0x000000b000027945 */ /* 0x000fe60003800200 */
[----:B------:R-:W-:Y:S01]  /*9c60*/  FFMA R34, R5, R34, R5 ;  /* 0x0000002205227223 */ /* 0x000fe20000000005 */
[----:B-1----:R-:W-:-:S03]  /*9c70*/  MOV R3, UR4 ;  /* 0x0000000400037c02 */ /* 0x002fc60008000f00 */
[----:B------:R-:W-:Y:S01]  /*9c80*/  FFMA R5, R34, UR4, RZ ;  /* 0x0000000422057c23 */ /* 0x000fe200080000ff */
[----:B------:R-:W1:Y:S03]  /*9c90*/  FCHK P0, R3, R22 ;  /* 0x0000001603007302 */ /* 0x000e660000000000 */
[----:B------:R-:W-:-:S04]  /*9ca0*/  FFMA R0, -R22, R5, UR4 ;  /* 0x0000000416007e23 */ /* 0x000fc80008000105 */
[----:B------:R-:W-:Y:S01]  /*9cb0*/  FFMA R34, R34, R0, R5 ;  /* 0x0000000022227223 */ /* 0x000fe20000000005 */
[----:B-1----:R-:W-:Y:S05]  /*9cc0*/  @!P0 BRA `(.L_x_214) ;  /* 0x00000000000c8947 */ /* 0x002fea0003800000 */
[----:B------:R-:W-:Y:S02]  /*9cd0*/  MOV R4, 0x9cf0 ;  /* 0x00009cf000047802 */ /* 0x000fe40000000f00 */
[----:B---34-:R-:W-:Y:S05]  /*9ce0*/  CALL.REL.NOINC `($__internal_3_$__cuda_sm3x_div_rn_noftz_f32_slowpath) ;  /* 0x000000f0001c7944 */ /* 0x018fea0003c00000 */
[----:B------:R-:W-:Y:S02]  /*9cf0*/  MOV R34, R0 ;  /* 0x0000000000227202 */ /* 0x000fe40000000f00 */
.L_x_214:
[----:B------:R-:W-:Y:S05]  /*9d00*/  BSYNC.RECONVERGENT B2 ;  /* 0x0000000000027941 */ /* 0x000fea0003800200 */
.L_x_213:
[----:B------:R-:W-:-:S05]  /*9d10*/  VIADD R0, R56, 0x180 ;  /* 0x0000018038007836 */ /* 0x000fca0000000000 */
[----:B------:R-:W-:-:S04]  /*9d20*/  SHF.R.U32.HI R0, RZ, 0x15, R0 ;  /* 0x00000015ff007819 */ /* 0x000fc80000011600 */
[----:B------:R-:W-:-:S13]  /*9d30*/  ISETP.NE.AND P0, PT, R29, R0, PT ;  /* 0x000000001d00720c */ /* 0x000fda0003f05270 */
[----:B------:R-:W-:Y:S05]  /*9d40*/  @!P0 BRA `(.L_x_215) ;  /* 0x0000000000408947 */ /* 0x000fea0003800000 */
[----:B------:R-:W-:Y:S01]  /*9d50*/  MOV R14, 0x8 ;  /* 0x00000008000e7802 */ /* 0x000fe20000000f00 */
[----:B------:R-:W1:Y:S01]  /*9d60*/  LDCU.64 UR8, c[0x4][0xb0] ;  /* 0x01001600ff0877ac */ /* 0x000e620008000a00 */
[----:B------:R-:W-:Y:S02]  /*9d70*/  HFMA2 R12, -RZ, RZ, 0, 5.9604644775390625e-08 ;  /* 0x00000001ff0c7431 */ /* 0x000fe400000001ff */
[----:B------:R-:W-:Y:S01]  /*9d80*/  IMAD.MOV.U32 R8, RZ, RZ, 0x192 ;  /* 0x00000192ff087424 */ /* 0x000fe200078e00ff */
        /* <DEDUP_REMOVED lines=12> */
.L_x_215:
[----:B------:R-:W-:Y:S05]  /*9e50*/  WARPSYNC.ALL ;  /* 0x0000000000007948 */ /* 0x000fea0003800000 */
[----:B------:R-:W-:Y:S02]  /*9e60*/  R2UR UR4, R56 ;  /* 0x00000000380472ca */ /* 0x000fe400000e0000 */
[C---:B------:R-:W-:Y:S02]  /*9e70*/  IADD3 R38, P0, PT, R28.reuse, 0x2010, RZ ;  /* 0x000020101c267810 */ /* 0x040fe40007f1e0ff */
[----:B------:R-:W-:-:S03]  /*9e80*/  IADD3 R3, P1, PT, R28, 0x2000, RZ ;  /* 0x000020001c037810 */ /* 0x000fc60007f3e0ff */
[--C-:B------:R-:W-:Y:S02]  /*9e90*/  IMAD.X R39, RZ, RZ, R31.reuse, P0 ;  /* 0x000000ffff277224 */ /* 0x100fe400000e061f */
[----:B------:R-:W-:-:S04]  /*9ea0*/  IMAD.X R37, RZ, RZ, R31, P1 ;  /* 0x000000ffff257224 */ /* 0x000fc800008e061f */
[----:B------:R-:W1:Y:S01]  /*9eb0*/  LDTM.x16 R4, tmem[UR4+0x180] ;  /* 0x00018004000479ee */ /* 0x000e620008240000 */
[----:B------:R-:W-:-:S04]  /*9ec0*/  SHF.R.U64 R0, R3, 0x3, R37 ;  /* 0x0000000303007819 */ /* 0x000fc80000001225 */
[----:B----4-:R-:W-:Y:S01]  /*9ed0*/  LOP3.LUT R36, R3, 0x30, R0, 0x78, !PT ;  /* 0x0000003003247812 */ /* 0x010fe200078e7800 */
[----:B------:R-:W-:-:S05]  /*9ee0*/  VIADD R0, R56, 0x190 ;  /* 0x0000019038007836 */ /* 0x000fca0000000000 */
[----:B------:R-:W-:-:S04]  /*9ef0*/  SHF.R.U32.HI R0, RZ, 0x15, R0 ;  /* 0x00000015ff007819 */ /* 0x000fc80000011600 */
[----:B------:R-:W-:Y:S01]  /*9f00*/  ISETP.NE.AND P0, PT, R29, R0, PT ;  /* 0x000000001d00720c */ /* 0x000fe20003f05270 */
[----:B-1----:R-:W-:Y:S01]  /*9f10*/  FMUL2 R20, R34.F32, R8.F32x2.HI_LO ;  /* 0x000000082214724a */ /* 0x002fe20000040000 */
[----:B------:R-:W-:Y:S01]  /*9f20*/  SHF.R.U64 R9, R38, 0x3, R39 ;  /* 0x0000000326097819 */ /* 0x000fe20000001227 */
[C---:B------:R-:W-:Y:S02]  /*9f30*/  FMUL2 R4, R34.reuse.F32, R4.F32x2.HI_LO ;  /* 0x000000042204724a */ /* 0x040fe40000040000 */
[----:B------:R-:W-:Y:S01]  /*9f40*/  FMUL2 R6, R34.F32, R6.F32x2.HI_LO ;  /* 0x000000062206724a */ /* 0x000fe20000040000 */
        /* <DEDUP_REMOVED lines=10> */
[----:B------:R-:W-:-:S02]  /*9ff0*/  F2FP.F16.F32.PACK_AB R4, R13, R12 ;  /* 0x0000000c0d04723e */ /* 0x000fc400000000ff */
[----:B------:R-:W-:Y:S01]  /*a000*/  F2FP.F16.F32.PACK_AB R5, R15, R14 ;  /* 0x0000000e0f05723e */ /* 0x000fe200000000ff */
[----:B------:R1:W-:Y:S01]  /*a010*/  ST.E.128 desc[UR48][R36.64], R8 ;  /* 0x0000000824007985 */ /* 0x0003e2000c101d30 */
[----:B------:R-:W-:Y:S02]  /*a020*/  F2FP.F16.F32.PACK_AB R6, R17, R16 ;  /* 0x000000101106723e */ /* 0x000fe400000000ff */
[----:B------:R-:W-:-:S05]  /*a030*/  F2FP.F16.F32.PACK_AB R7, R19, R18 ;  /* 0x000000121307723e */ /* 0x000fca00000000ff */
[----:B------:R1:W-:Y:S01]  /*a040*/  ST.E.128 desc[UR48][R38.64], R4 ;  /* 0x0000000426007985 */ /* 0x0003e2000c101d30 */
[----:B------:R-:W-:Y:S05]  /*a050*/  @!P0 BRA `(.L_x_216) ;  /* 0x0000000000408947 */ /* 0x000fea0003800000 */
[----:B------:R-:W-:Y:S01]  /*a060*/  MOV R14, 0x8 ;  /* 0x00000008000e7802 */ /* 0x000fe20000000f00 */
[----:B------:R-:W2:Y:S01]  /*a070*/  LDCU.64 UR8, c[0x4][0xb0] ;  /* 0x01001600ff0877ac */ /* 0x000ea20008000a00 */
[----:B------:R-:W-:Y:S02]  /*a080*/  HFMA2 R12, -RZ, RZ, 0, 5.9604644775390625e-08 ;  /* 0x00000001ff0c7431 */ /* 0x000fe400000001ff */
[----:B-1----:R-:W-:Y:S01]  /*a090*/  IMAD.MOV.U32 R8, RZ, RZ, 0x192 ;  /* 0x00000192ff087424 */ /* 0x002fe200078e00ff */
[----:B------:R-:W1:Y:S01]  /*a0a0*/  LDCU.64 UR6, c[0x4][0xb8] ;  /* 0x01001700ff0677ac */ /* 0x000e620008000a00 */
[----:B------:R-:W4:Y:S01]  /*a0b0*/  LDC.64 R14, c[0x4][R14] ;  /* 0x010000000e0e7b82 */ /* 0x000f220000000a00 */
[----:B------:R-:W-:Y:S01]  /*a0c0*/  IMAD.MOV.U32 R13, RZ, RZ, RZ ;  /* 0x000000ffff0d7224 */ /* 0x000fe200078e00ff */
[----:B------:R-:W5:Y:S01]  /*a0d0*/  LDCU.64 UR4, c[0x4][0x40] ;  /* 0x01000800ff0477ac */ /* 0x000f620008000a00 */
[----:B--2---:R-:W-:Y:S01]  /*a0e0*/  IMAD.U32 R4, RZ, RZ, UR8 ;  /* 0x00000008ff047e24 */ /* 0x004fe2000f8e00ff */
[----:B------:R-:W-:Y:S01]  /*a0f0*/  MOV R5, UR9 ;  /* 0x0000000900057c02 */ /* 0x000fe20008000f00 */
[----:B-1----:R-:W-:Y:S01]  /*a100*/  IMAD.U32 R6, RZ, RZ, UR6 ;  /* 0x00000006ff067e24 */ /* 0x002fe2000f8e00ff */
[----:B------:R-:W-:Y:S01]  /*a110*/  MOV R7, UR7 ;  /* 0x0000000700077c02 */ /* 0x000fe20008000f00 */
[----:B-----5:R-:W-:Y:S01]  /*a120*/  IMAD.U32 R10, RZ, RZ, UR4 ;  /* 0x00000004ff0a7e24 */ /* 0x020fe2000f8e00ff */
[----:B------:R-:W-:-:S02]  /*a130*/  MOV R11, UR5 ;  /* 0x00000005000b7c02 */ /* 0x000fc40008000f00 */
[----:B------:R-:W-:-:S07]  /*a140*/  LEPC R20, `(.L_x_216) ;  /* 0x000000001014794e */ /* 0x000fce0000000000 */
[----:B---34-:R-:W-:Y:S05]  /*a150*/  CALL.ABS.NOINC R14 ;  /* 0x000000000e007343 */ /* 0x018fea0003c00000 */
.L_x_216:
[----:B------:R-:W2:Y:S01]  /*a160*/  LDCU.64 UR4, c[0x0][0x880] ;  /* 0x00011000ff0477ac */ /* 0x000ea20008000a00 */
[C---:B------:R-:W-:Y:S02]  /*a170*/  IADD3 R3, P2, PT, R28.reuse, 0x2020, RZ ;  /* 0x000020201c037810 */ /* 0x040fe40007f5e0ff */
[----:B------:R-:W-:-:S03]  /*a180*/  IADD3 R30, P1, PT, R28, 0x2030, RZ ;  /* 0x000020301c1e7810 */ /* 0x000fc60007f3e0ff */
[--C-:B------:R-:W-:Y:S02]  /*a190*/  IMAD.X R29, RZ, RZ, R31.reuse, P2 ;  /* 0x000000ffff1d7224 */ /* 0x100fe400010e061f */
[----:B------:R-:W-:-:S03]  /*a1a0*/  IMAD.X R31, RZ, RZ, R31, P1 ;  /* 0x000000ffff1f7224 */ /* 0x000fc600008e061f */
[----:B------:R-:W-:-:S04]  /*a1b0*/  SHF.R.U64 R0, R3, 0x3, R29 ;  /* 0x0000000303007819 */ /* 0x000fc8000000121d */
[----:B------:R-:W-:Y:S02]  /*a1c0*/  LOP3.LUT R28, R3, 0x30, R0, 0x78, !PT ;  /* 0x00000030031c7812 */ /* 0x000fe400078e7800 */
[----:B--2---:R-:W-:-:S04]  /*a1d0*/  ISETP.NE.U32.AND P0, PT, RZ, UR4, PT ;  /* 0x00000004ff007c0c */ /* 0x004fc8000bf05070 */
[----:B------:R-:W-:Y:S01]  /*a1e0*/  ISETP.NE.AND.EX P0, PT, RZ, UR5, PT, P0 ;  /* 0x00000005ff007c0c */ /* 0x000fe2000bf05300 */
[----:B------:R-:W-:Y:S05]  /*a1f0*/  WARPSYNC.ALL ;  /* 0x0000000000007948 */ /* 0x000fea0003800000 */
[----:B------:R-:W-:-:S13]  /*a200*/  R2UR UR4, R56 ;  /* 0x00000000380472ca */ /* 0x000fda00000e0000 */
[----:B-1----:R-:W1:Y:S02]  /*a210*/  LDTM.x16 R4, tmem[UR4+0x190] ;  /* 0x00019004000479ee */ /* 0x002e640008240000 */
        /* <DEDUP_REMOVED lines=20> */
[----:B------:R-:W-:Y:S01]  /*a360*/  @!PT LDS RZ, [RZ] ;  /* 0x00000000fffff984 */ /* 0x000fe20000000800 */
[----:B------:R-:W-:Y:S01]  /*a370*/  @!PT LDS RZ, [RZ] ;  /* 0x00000000fffff984 */ /* 0x000fe20000000800 */
[----:B------:R-:W-:Y:S01]  /*a380*/  @!PT LDS RZ, [RZ] ;  /* 0x00000000fffff984 */ /* 0x000fe20000000800 */
[----:B------:R-:W-:Y:S01]  /*a390*/  @!PT LDS RZ, [RZ] ;  /* 0x00000000fffff984 */ /* 0x000fe20000000800 */
[----:B------:R2:W-:Y:S06]  /*a3a0*/  MEMBAR.ALL.CTA ;  /* 0x0000000000007992 */ /* 0x0005ec0000008000 */
[----:B--2---:R-:W2:Y:S01]  /*a3b0*/  FENCE.VIEW.ASYNC.S ;  /* 0x00000000000073c6 */ /* 0x004ea20000000000 */
[----:B------:R-:W-:Y:S05]  /*a3c0*/  @!P0 BRA `(.L_x_217) ;  /* 0x0000000400008947 */ /* 0x000fea0003800000 */
[----:B------:R-:W-:Y:S01]  /*a3d0*/  FSETP.GEU.AND P0, PT, R22, 1.175494350822287508e-38, PT ;  /* 0x008000001600780b */ /* 0x000fe20003f0e000 */
[----:B------:R-:W4:Y:S01]  /*a3e0*/  LDCU UR4, c[0x0][0x380] ;  /* 0x00007000ff0477ac */ /* 0x000f220008000800 */
[----:B------:R-:W-:Y:S01]  /*a3f0*/  MOV R0, 0x3e055027 ;  /* 0x3e05502700007802 */ /* 0x000fe20000000f00 */
[----:B------:R-:W-:Y:S01]  /*a400*/  BSSY.RECONVERGENT B0, `(.L_x_217) ;  /* 0x000003c000007945 */ /* 0x000fe20003800200 */
[----:B-1----:R-:W-:Y:S01]  /*a410*/  FSEL R5, RZ, -23, P0 ;  /* 0xc1b80000ff057808 */ /* 0x002fe20000000000 */
[----:B------:R-:W1:Y:S01]  /*a420*/  LDCU UR5, c[0x0][0x700] ;  /* 0x0000e000ff0577ac */ /* 0x000e620008000800 */
[----:B------:R-:W-:-:S07]  /*a430*/  LEA R2, R35, R2, 0x8 ;  /* 0x0000000223027211 */ /* 0x000fce00078e40ff */
        /* <DEDUP_REMOVED lines=22> */
[----:B------:R-:W-:-:S04]  /*a5a0*/  IADD3 R3, PT, PT, R2, 0x80, RZ ;  /* 0x0000008002037810 */ /* 0x000fc80007ffe0ff */
[----:B----4-:R-:W-:Y:S02]  /*a5b0*/  ISETP.GE.AND P0, PT, R3, UR4, PT ;  /* 0x0000000403007c0c */ /* 0x010fe4000bf06270 */
[----:B------:R-:W-:-:S05]  /*a5c0*/  FSEL R4, R4, -INF , P1 ;  /* 0xff80000004047808 */ /* 0x000fca0000800000 */
[----:B-1----:R-:W-:-:S06]  /*a5d0*/  FFMA R23, R23, UR5, R4 ;  /* 0x0000000517177c23 */ /* 0x002fcc0008000004 */
[----:B------:R-:W-:Y:S05]  /*a5e0*/  @P0 BRA `(.L_x_218) ;  /* 0x0000000000740947 */ /* 0x000fea0003800000 */
[----:B------:R-:W1:Y:S01]  /*a5f0*/  LDCU UR7, c[0x0][0x38c] ;  /* 0x00007180ff0777ac */ /* 0x000e620008000800 */
[----:B------:R-:W4:Y:S01]  /*a600*/  LDCU UR6, c[0x0][0x890] ;  /* 0x00011200ff0677ac */ /* 0x000f220008000800 */
[----:B------:R-:W5:Y:S01]  /*a610*/  LDCU.64 UR4, c[0x0][0x888] ;  /* 0x00011100ff0477ac */ /* 0x000f620008000a00 */
[----:B-1----:R-:W1:Y:S01]  /*a620*/  I2F.U32.RP R6, UR7 ;  /* 0x0000000700067d06 */ /* 0x002e620008209000 */
[----:B------:R-:W-:Y:S01]  /*a630*/  ISETP.NE.U32.AND P0, PT, RZ, UR7, PT ;  /* 0x00000007ff007c0c */ /* 0x000fe2000bf05070 */
[----:B----4-:R-:W-:-:S06]  /*a640*/  IMAD R3, R32, UR6, R3 ;  /* 0x0000000620037c24 */ /* 0x010fcc000f8e0203 */
[----:B-1----:R-:W1:Y:S02]  /*a650*/  MUFU.RCP R4, R6 ;  /* 0x0000000600047308 */ /* 0x002e640000001000 */
[----:B-1----:R-:W-:-:S06]  /*a660*/  IADD3 R4, PT, PT, R4, 0xffffffe, RZ ;  /* 0x0ffffffe04047810 */ /* 0x002fcc0007ffe0ff */
[----:B------:R1:W4:Y:S02]  /*a670*/  F2I.FTZ.U32.TRUNC.NTZ R5, R4 ;  /* 0x0000000400057305 */ /* 0x000324000021f000 */
[----:B-1----:R-:W-:Y:S01]  /*a680*/  HFMA2 R4, -RZ, RZ, 0, 0 ;  /* 0x00000000ff047431 */ /* 0x002fe200000001ff */
[----:B----4-:R-:W-:-:S05]  /*a690*/  IADD3 R0, PT, PT, RZ, -R5, RZ ;  /* 0x80000005ff007210 */ /* 0x010fca0007ffe0ff */
        /* <DEDUP_REMOVED lines=13> */
[----:B-----5:R-:W-:-:S04]  /*a770*/  IMAD R3, R0, UR5, R3 ;  /* 0x0000000500037c24 */ /* 0x020fc8000f8e0203 */
[----:B------:R-:W-:-:S04]  /*a780*/  IMAD R2, R2, UR7, R33 ;  /* 0x0000000702027c24 */ /* 0x000fc8000f8e0221 */
[----:B------:R-:W-:-:S04]  /*a790*/  IMAD R3, R2, UR4, R3 ;  /* 0x0000000402037c24 */ /* 0x000fc8000f8e0203 */
[----:B-1----:R-:W-:-:S05]  /*a7a0*/  IMAD.WIDE.U32 R4, R3, 0x4, R4 ;  /* 0x0000000403047825 */ /* 0x002fca00078e0004 */
[----:B------:R1:W-:Y:S02]  /*a7b0*/  STG.E desc[UR48][R4.64], R23 ;  /* 0x0000001704007986 */ /* 0x0003e4000c101930 */
.L_x_218:
[----:B------:R-:W-:Y:S05]  /*a7c0*/  BSYNC.RECONVERGENT B0 ;  /* 0x0000000000007941 */ /* 0x000fea0003800200 */
.L_x_217:
[----:B------:R-:W-:Y:S01]  /*a7d0*/  UISETP.NE.AND UP0, UPT, UR38, URZ, UPT ;  /* 0x000000ff2600728c */ /* 0x000fe2000bf05270 */
[----:B------:R-:W-:-:S08]  /*a7e0*/  NOP ;  /* 0x0000000000007918 */ /* 0x000fd00000000000 */
[----:B------:R-:W-:Y:S05]  /*a7f0*/  BRA.U UP0, `(.L_x_219) ;  /* 0x0000000100087547 */ /* 0x000fea000b800000 */
[----:B------:R-:W-:Y:S05]  /*a800*/  BPT.TRAP 0x1 ;  /* 0x000000040000795c */ /* 0x000fea0000300000 */
[----:B------:R-:W-:Y:S05]  /*a810*/  BPT.TRAP 0x1 ;  /* 0x000000040000795c */ /* 0x000fea0000300000 */
.L_x_219:
[----:B------:R-:W-:Y:S01]  /*a820*/  IADD3 R0, PT, PT, R26, 0xa0a8, RZ ;  /* 0x0000a0a81a007810 */ /* 0x000fe20007ffe0ff */
[----:B------:R-:W-:-:S03]  /*a830*/  UISETP.NE.AND UP0, UPT, UR38, URZ, UPT ;  /* 0x000000ff2600728c */ /* 0x000fc6000bf05270 */
[----:B------:R-:W-:-:S04]  /*a840*/  PRMT R0, R27, 0x654, R0 ;  /* 0x000006541b007816 */ /* 0x000fc80000000000 */
[----:B--2---:R2:W-:Y:S02]  /*a850*/  SYNCS.ARRIVE.TRANS64.RED.A1T0 RZ, [R0+URZ], RZ ;  /* 0x000000ff00ff79a7 */ /* 0x0045e400081004ff */
[----:B------:R-:W-:Y:S05]  /*a860*/  BRA.U UP0, `(.L_x_220) ;  /* 0x0000000100047547 */ /* 0x000fea000b800000 */
[----:B------:R-:W-:Y:S05]  /*a870*/  BPT.TRAP 0x1 ;  /* 0x000000040000795c */ /* 0x000fea0000300000 */
.L_x_220:
[----:B------:R-:W-:Y:S01]  /*a880*/  SYNCS.ARRIVE.TRANS64.A1T0 RZ, [R26+URZ+0xa0b8], RZ ;  /* 0x00a0b8ff1aff79a7 */ /* 0x000fe200081000ff */
[----:B------:R-:W-:Y:S05]  /*a890*/  EXIT ;  /* 0x000000000000794d */ /* 0x000fea0003800000 */
.L_x_27:
[----:B------:R-:W-:-:S08]  /*a8a0*/  NOP ;  /* 0x0000000000007918 */ /* 0x000fd00000000000 */
[----:B------:R-:W1:Y:S02]  /*a8b0*/  USETMAXREG.TRY_ALLOC.CTAPOOL UP0, 0xc0 ;  /* 0x000000c0000079c8 */ /* 0x000e640008000600 */
[----:B-1----:R-:W-:Y:S05]  /*a8c0*/  BRA.U !UP0, `(.L_x_27) ;  /* 0xfffffffd08f47547 */ /* 0x002fea000b83ffff */
[----:B------:R-:W1:Y:S01]  /*a8d0*/  S2UR UR8, SR_CTAID.X ;  /* 0x00000000000879c3 */ /* 0x000e620000002500 */
[----:B------:R-:W2:Y:S02]  /*a8e0*/  LDCU.64 UR4, c[0x0][0x380] ;  /* 0x00007000ff0477ac */ /* 0x000ea40008000a00 */
[----:B--2---:R-:W-:Y:S02]  /*a8f0*/  UISETP.NE.AND UP0, UPT, UR5, URZ, UPT ;  /* 0x000000ff0500728c */ /* 0x004fe4000bf05270 */
[----:B-1----:R-:W-:-:S04]  /*a900*/  USHF.L.U32 UR8, UR8, 0x8, URZ ;  /* 0x0000000808087899 */ /* 0x002fc800080006ff */
[----:B------:R-:W-:-:S06]  /*a910*/  UISETP.GE.U32.OR UP0, UPT, UR8, UR4, !UP0 ;  /* 0x000000040800728c */ /* 0x000fcc000c706470 */
[----:B------:R-:W-:-:S13]  /*a920*/  PLOP3.LUT P0, PT, PT, PT, UP0, 0x80, 0x8 ;  /* 0x000000000008781c */ /* 0x000fda0003f0f008 */
[----:B------:R-:W-:Y:S05]  /*a930*/  @P0 EXIT ;  /* 0x000000000000094d */ /* 0x000fea0003800000 */
[----:B------:R-:W-:Y:S02]  /*a940*/  UIADD3 UR8, UPT, UPT, UR5, 0x7f, URZ ;  /* 0x0000007f05087890 */ /* 0x000fe4000fffe0ff */
[----:B------:R-:W-:Y:S02]  /*a950*/  ULOP3.LUT UP0, URZ, UR5, 0x7f, URZ, 0xc0, !UPT ;  /* 0x0000007f05ff7892 */ /* 0x000fe4000f80c0ff */
[----:B------:R-:W-:Y:S02]  /*a960*/  UISETP.NE.AND UP1, UPT, UR51, URZ, UPT ;  /* 0x000000ff3300728c */ /* 0x000fe4000bf25270 */
[----:B------:R-:W-:Y:S02]  /*a970*/  USHF.R.S32.HI UR4, URZ, 0x1f, UR8 ;  /* 0x0000001fff047899 */ /* 0x000fe40008011408 */
[----:B------:R-:W-:Y:S02]  /*a980*/  USEL UR41, UR7, UR6, UP1 ;  /* 0x0000000607297287 */ /* 0x000fe40008800000 */
[----:B------:R-:W-:-:S02]  /*a990*/  ULEA.HI UR4, UR4, UR8, URZ, 0x7 ;  /* 0x0000000804047291 */ /* 0x000fc4000f8f38ff */
[----:B------:R-:W-:Y:S02]  /*a9a0*/  ULOP3.LUT UR41, UR41, 0x1, URZ, 0xc0, !UPT ;  /* 0x0000000129297892 */ /* 0x000fe4000f8ec0ff */
[----:B------:R-:W-:Y:S02]  /*a9b0*/  @UP0 ULEA.HI.SX32 UR45, UR4, 0xffffffff, 0x19 ;  /* 0xffffffff042d0891 */ /* 0x000fe4000f8fcaff */
[----:B------:R-:W-:Y:S02]  /*a9c0*/  @!UP0 USHF.R.S32.HI UR45, URZ, 0x7, UR4 ;  /* 0x00000007ff2d8899 */ /* 0x000fe40008011404 */
[----:B------:R-:W-:-:S09]  /*a9d0*/  UISETP.NE.U32.AND UP0, UPT, UR41, 0x1, UPT ;  /* 0x000000012900788c */ /* 0x000fd2000bf05070 */
[----:B------:R-:W-:Y:S05]  /*a9e0*/  BRA.U !UP0, `(.L_x_221) ;  /* 0x0000000108047547 */ /* 0x000fea000b800000 */
[----:B------:R-:W-:Y:S05]  /*a9f0*/  BPT.TRAP 0x1 ;  /* 0x000000040000795c */ /* 0x000fea0000300000 */
.L_x_221:
[----:B------:R-:W1:Y:S01]  /*aa00*/  S2UR UR5, SR_CgaCtaId ;  /* 0x00000000000579c3 */ /* 0x000e620000008800 */
[----:B------:R-:W-:Y:S01]  /*aa10*/  UISETP.NE.AND UP0, UPT, UR51, URZ, UPT ;  /* 0x000000ff3300728c */ /* 0x000fe2000bf05270 */
[----:B------:R-:W-:Y:S01]  /*aa20*/  MOV R3, 0x1 ;  /* 0x0000000100037802 */ /* 0x000fe20000000f00 */
[----:B------:R-:W-:Y:S01]  /*aa30*/  UMOV UR4, 0x400 ;  /* 0x0000040000047882 */ /* 0x000fe20000000000 */
[----:B------:R-:W-:Y:S02]  /*aa40*/  UMOV UR49, 0x1 ;  /* 0x0000000100317882 */ /* 0x000fe40000000000 */
[----:B------:R-:W-:Y:S01]  /*aa50*/  SHF.L.U32 R3, R3, 0x1f, RZ ;  /* 0x0000001f03037819 */ /* 0x000fe200000006ff */
[----:B-1----:R-:W-:-:S04]  /*aa60*/  ULEA UR5, UR5, UR4, 0x18 ;  /* 0x0000000405057291 */ /* 0x002fc8000f8ec0ff */
[----:B------:R-:W-:Y:S02]  /*aa70*/  UIADD3 UR4, UPT, UPT, UR5, 0xa078, URZ ;  /* 0x0000a07805047890 */ /* 0x000fe4000fffe0ff */
[----:B------:R-:W-:-:S09]  /*aa80*/  @!UP0 UIADD3 UR4, UPT, UPT, UR5, 0xa088, URZ ;  /* 0x0000a08805048890 */ /* 0x000fd2000fffe0ff */
[----:B------:R-:W1:Y:S02]  /*aa90*/  SYNCS.PHASECHK.TRANS64.TRYWAIT P0, [UR4], R3 ;  /* 0x00000003ff0075a7 */ /* 0x000e640008001104 */
[----:B-1----:R-:W-:Y:S05]  /*aaa0*/  @!P0 BRA `(.L_x_222) ;  /* 0x000000d800188947 */ /* 0x002fea0003800000 */
.L_x_402:
[----:B------:R-:W-:Y:S01]  /*aab0*/  UISETP.GE.AND UP0, UPT, UR45, 0x1, UPT ;  /* 0x000000012d00788c */ /* 0x000fe2000bf06270 */
[----:B------:R-:W-:Y:S01]  /*aac0*/  HFMA2 R2, -RZ, RZ, 0, 0 ;  /* 0x00000000ff027431 */ /* 0x000fe200000001ff */
[----:B------:R-:W-:Y:S01]  /*aad0*/  MOV R17, 0xff800000 ;  /* 0xff80000000117802 */ /* 0x000fe20000000f00 */
[----:B------:R-:W-:Y:S01]  /*aae0*/  HFMA2 R16, -RZ, RZ, 0, 0 ;  /* 0x00000000ff107431 */ /* 0x000fe200000001ff */
[----:B------:R-:W-:Y:S01]  /*aaf0*/  UMOV UR46, 0x1 ;  /* 0x00000001002e7882 */ /* 0x000fe20000000000 */
[----:B------:R-:W-:Y:S01]  /*ab00*/  UMOV UR48, URZ ;  /* 0x000000ff00307c82 */ /* 0x000fe20008000000 */
[----:B------:R-:W-:-:S03]  /*ab10*/  UMOV UR47, URZ ;  /* 0x000000ff002f7c82 */ /* 0x000fc60008000000 */
[----:B------:R-:W-:Y:S05]  /*ab20*/  BRA.U !UP0, `(.L_x_223) ;  /* 0x0000004508987547 */ /* 0x000fea000b800000 */
[----:B------:R-:W-:Y:S01]  /*ab30*/  USHF.L.U32 UR4, UR45, 0x7, URZ ;  /* 0x000000072d047899 */ /* 0x000fe200080006ff */
[----:B------:R-:W-:Y:S01]  /*ab40*/  MOV R16, RZ ;  /* 0x000000ff00107202 */ /* 0x000fe20000000f00 */
[----:B------:R-:W2:Y:S01]  /*ab50*/  LDCU UR37, c[0x0][0x704] ;  /* 0x0000e080ff2577ac */ /* 0x000ea20008000800 */
[----:B------:R-:W-:-:S03]  /*ab60*/  MOV R156, 0xff800000 ;  /* 0xff800000009c7802 */ /* 0x000fc60000000f00 */
[----:B------:R-:W-:Y:S01]  /*ab70*/  MOV R2, UR4 ;  /* 0x0000000400027c02 */ /* 0x000fe20008000f00 */
[----:B------:R-:W3:Y:S01]  /*ab80*/  LDCU UR36, c[0x0][0x384] ;  /* 0x00007080ff2477ac */ /* 0x000ee20008000800 */
[----:B------:R-:W-:Y:S01]  /*ab90*/  UIADD3 UR45, UPT, UPT, UR45, -0x1, URZ ;  /* 0xffffffff2d2d7890 */ /* 0x000fe2000fffe0ff */
[----:B------:R-:W-:Y:S01]  /*aba0*/  UMOV UR47, URZ ;  /* 0x000000ff002f7c82 */ /* 0x000fe20008000000 */
[----:B------:R-:W-:Y:S01]  /*abb0*/  UMOV UR46, 0x1 ;  /* 0x00000001002e7882 */ /* 0x000fe20000000000 */
[----:B------:R-:W-:Y:S01]  /*abc0*/  UMOV UR49, 0x1 ;  /* 0x0000000100317882 */ /* 0x000fe20000000000 */
[----:B------:R-:W-:-:S08]  /*abd0*/  UMOV UR48, URZ ;  /* 0x000000ff00307c82 */ /* 0x000fd00008000000 */
.L_x_244:
[----:B------:R-:W4:Y:S01]  /*abe0*/  S2R R56, SR_TID.X ;  /* 0x0000000000387919 */ /* 0x000f220000002100 */
[----:B------:R-:W-:Y:S01]  /*abf0*/  UISETP.NE.AND UP0, UPT, UR51, URZ, UPT ;  /* 0x000000ff3300728c */ /* 0x000fe2000bf05270 */
[----:B------:R-:W-:-:S03]  /*ac00*/  UMOV UR4, 0x20 ;  /* 0x0000002000047882 */ /* 0x000fc60000000000 */
[----:B------:R-:W-:Y:S02]  /*ac10*/  USEL UR4, UR4, 0xa0, UP0 ;  /* 0x000000a004047887 */ /* 0x000fe40008000000 */
[----:B------:R-:W-:Y:S01]  /*ac20*/  USEL UR5, UR44, UR43, UP0 ;  /* 0x0000002b2c057287 */ /* 0x000fe20008000000 */
[----:B----4-:R-:W-:-:S05]  /*ac30*/  IMAD.U32 R18, R56, 0x10000, RZ ;  /* 0x0001000038127824 */ /* 0x010fca00078e00ff */
[----:B------:R-:W-:-:S05]  /*ac40*/  LOP3.LUT R18, R18, 0x600000, RZ, 0xc0, !PT ;  /* 0x0060000012127812 */ /* 0x000fca00078ec0ff */
[----:B-1----:R-:W-:Y:S01]  /*ac50*/  VIADD R0, R18, UR4 ;  /* 0x0000000412007c36 */ /* 0x002fe20008000000 */
[----:B------:R-:W-:Y:S02]  /*ac60*/  USEL UR4, UR48, UR47, UP0 ;  /* 0x0000002f30047287 */ /* 0x000fe40008000000 */
[----:B------:R-:W-:-:S03]  /*ac70*/  UISETP.GT.U32.AND UP0, UPT, UR5, 0x1, UPT ;  /* 0x000000010500788c */ /* 0x000fc6000bf04070 */
[----:B------:R-:W1:Y:S02]  /*ac80*/  SHFL.IDX PT, R0, R0, RZ, 0x1f ;  /* 0x00001fff00007589 */ /* 0x000e6400000e0000 */
[----:B-1----:R-:W-:-:S04]  /*ac90*/  R2UR UR40, R0 ;  /* 0x00000000002872ca */ /* 0x002fc800000e0000 */
[----:B--2---:R-:W-:Y:S11]  /*aca0*/  BRA.U UP0, `(.L_x_224) ;  /* 0x0000000100047547 */ /* 0x004ff6000b800000 */
[----:B--23--:R-:W-:Y:S05]  /*acb0*/  BPT.TRAP 0x1 ;  /* 0x000000040000795c */ /* 0x00cfea0000300000 */
.L_x_224:
[----:B------:R-:W1:Y:S01]  /*acc0*/  S2UR UR38, SR_CgaCtaId ;  /* 0x00000000002679c3 */ /* 0x000e620000008800 */
[----:B------:R-:W-:Y:S01]  /*acd0*/  UISETP.NE.AND UP0, UPT, UR51, URZ, UPT ;  /* 0x000000ff3300728c */ /* 0x000fe2000bf05270 */
[----:B------:R-:W-:Y:S01]  /*ace0*/  IMAD.U32 R3, RZ, RZ, UR4 ;  /* 0x00000004ff037e24 */ /* 0x000fe2000f8e00ff */
[----:B------:R-:W-:Y:S01]  /*acf0*/  UMOV UR5, 0x400 ;  /* 0x0000040000057882 */ /* 0x000fe20000000000 */
[----:B------:R-:W-:Y:S01]  /*ad00*/  SHF.R.U32.HI R56, RZ, 0x5, R56 ;  /* 0x00000005ff387819 */ /* 0x000fe20000011638 */
[----:B------:R-:W-:Y:S01]  /*ad10*/  USEL UR4, URZ, 0x80, UP0 ;  /* 0x00000080ff047887 */ /* 0x000fe20008000000 */
[----:B------:R-:W-:Y:S02]  /*ad20*/  SHF.R.U32.HI R22, RZ, 0x15, R18 ;  /* 0x00000015ff167819 */ /* 0x000fe40000011612 */
[----:B------:R-:W-:Y:S02]  /*ad30*/  SHF.L.U32 R3, R3, 0x1f, RZ ;  /* 0x0000001f03037819 */ /* 0x000fe400000006ff */
[----:B------:R-:W-:-:S02]  /*ad40*/  LOP3.LUT R19, R56, 0x3, RZ, 0xc0, !PT ;  /* 0x0000000338137812 */ /* 0x000fc400078ec0ff */
[----:B------:R-:W-:Y:S02]  /*ad50*/  LOP3.LUT R18, R18, UR4, RZ, 0xfc, !PT ;  /* 0x0000000412127c12 */ /* 0x000fe4000f8efcff */
[----:B------:R-:W-:Y:S01]  /*ad60*/  ISETP.NE.AND P0, PT, R19, R22, PT ;  /* 0x000000161300720c */ /* 0x000fe20003f05270 */
[----:B-1----:R-:W-:-:S04]  /*ad70*/  ULEA UR38, UR38, UR5, 0x18 ;  /* 0x0000000526267291 */ /* 0x002fc8000f8ec0ff */
[----:B------:R-:W-:Y:S02]  /*ad80*/  UIADD3 UR5, UPT, UPT, UR38, 0xa060, URZ ;  /* 0x0000a06026057890 */ /* 0x000fe4000fffe0ff */
[----:B------:R-:W-:-:S09]  /*ad90*/  @UP0 UIADD3 UR5, UPT, UPT, UR38, 0xa050, URZ ;  /* 0x0000a05026050890 */ /* 0x000fd2000fffe0ff */
[----:B------:R-:W1:Y:S02]  /*ada0*/  SYNCS.PHASECHK.TRANS64.TRYWAIT P1, [UR5], R3 ;  /* 0x00000003ff0075a7 */ /* 0x000e640008021105 */
[----:B-1----:R-:W-:Y:S05]  /*adb0*/  @!P1 BRA `(.L_x_225) ;  /* 0x000000d4006c9947 */ /* 0x002fea0003800000 */
.L_x_404:
        /* <DEDUP_REMOVED lines=17> */
.L_x_226:
[C---:B-1----:R-:W-:Y:S01]  /*aed0*/  VIADD R0, R18.reuse, 0x20 ;  /* 0x0000002012007836 */ /* 0x042fe20000000000 */
[----:B------:R-:W-:Y:S05]  /*aee0*/  WARPSYNC.ALL ;  /* 0x0000000000007948 */ /* 0x000fea0003800000 */
[----:B------:R-:W-:Y:S02]  /*aef0*/  SHF.R.U32.HI R0, RZ, 0x15, R0 ;  /* 0x00000015ff007819 */ /* 0x000fe40000011600 */
[----:B------:R-:W-:Y:S02]  /*af00*/  R2UR UR4, R18 ;  /* 0x00000000120472ca */ /* 0x000fe400000e0000 */
[----:B------:R-:W-:-:S11]  /*af10*/  ISETP.NE.AND P0, PT, R19, R0, PT ;  /* 0x000000001300720c */ /* 0x000fd60003f05270 */
[----:B------:R-:W1:Y:S02]  /*af20*/  LDTM.x32 R124, tmem[UR4] ;  /* 0x00000004007c79ee */ /* 0x000e6400082c0000 */
[----:B-1----:R-:W-:Y:S05]  /*af30*/  @!P0 BRA `(.L_x_227) ;  /* 0x0000000000408947 */ /* 0x002fea0003800000 */
[----:B------:R-:W-:Y:S01]  /*af40*/  MOV R14, 0x8 ;  /* 0x00000008000e7802 */ /* 0x000fe20000000f00 */
[----:B------:R-:W1:Y:S01]  /*af50*/  LDCU.64 UR8, c[0x4][0xb0] ;  /* 0x01001600ff0877ac */ /* 0x000e620008000a00 */
[----:B------:R-:W-:Y:S02]  /*af60*/  HFMA2 R12, -RZ, RZ, 0, 5.9604644775390625e-08 ;  /* 0x00000001ff0c7431 */ /* 0x000fe400000001ff */
[----:B------:R-:W-:Y:S01]  /*af70*/  IMAD.MOV.U32 R8, RZ, RZ, 0x192 ;  /* 0x00000192ff087424 */ /* 0x000fe200078e00ff */
[----:B------:R-:W4:Y:S01]  /*af80*/  LDCU.64 UR6, c[0x4][0xb8] ;  /* 0x01001700ff0677ac */ /* 0x000f220008000a00 */
[----:B------:R-:W2:Y:S01]  /*af90*/  LDC.64 R14, c[0x4][R14] ;  /* 0x010000000e0e7b82 */ /* 0x000ea20000000a00 */
[----:B------:R-:W-:Y:S01]  /*afa0*/  IMAD.MOV.U32 R13, RZ, RZ, RZ ;  /* 0x000000ffff0d7224 */ /* 0x000fe200078e00ff */
[----:B------:R-:W5:Y:S01]  /*afb0*/  LDCU.64 UR4, c[0x4][0x10] ;  /* 0x01000200ff0477ac */ /* 0x000f620008000a00 */
[----:B-1----:R-:W-:Y:S01]  /*afc0*/  IMAD.U32 R4, RZ, RZ, UR8 ;  /* 0x00000008ff047e24 */ /* 0x002fe2000f8e00ff */
[----:B------:R-:W-:Y:S01]  /*afd0*/  MOV R5, UR9 ;  /* 0x0000000900057c02 */ /* 0x000fe20008000f00 */
[----:B----4-:R-:W-:Y:S01]  /*afe0*/  IMAD.U32 R6, RZ, RZ, UR6 ;  /* 0x00000006ff067e24 */ /* 0x010fe2000f8e00ff */
[----:B------:R-:W-:Y:S01]  /*aff0*/  MOV R7, UR7 ;  /* 0x0000000700077c02 */ /* 0x000fe20008000f00 */
[----:B-----5:R-:W-:Y:S01]  /*b000*/  IMAD.U32 R10, RZ, RZ, UR4 ;  /* 0x00000004ff0a7e24 */ /* 0x020fe2000f8e00ff */
[----:B------:R-:W-:-:S02]  /*b010*/  MOV R11, UR5 ;  /* 0x00000005000b7c02 */ /* 0x000fc40008000f00 */
[----:B------:R-:W-:-:S07]  /*b020*/  LEPC R20, `(.L_x_227) ;  /* 0x000000001014794e */ /* 0x000fce0000000000 */
[----:B--23--:R-:W-:Y:S05]  /*b030*/  CALL.ABS.NOINC R14 ;  /* 0x000000000e007343 */ /* 0x00cfea0003c00000 */
.L_x_227:
[C---:B------:R-:W-:Y:S01]  /*b040*/  VIADD R0, R18.reuse, 0x40 ;  /* 0x0000004012007836 */ /* 0x040fe20000000000 */
[----:B------:R-:W-:Y:S05]  /*b050*/  WARPSYNC.ALL ;  /* 0x0000000000007948 */ /* 0x000fea0003800000 */
[----:B------:R-:W-:Y:S02]  /*b060*/  SHF.R.U32.HI R0, RZ, 0x15, R0 ;  /* 0x00000015ff007819 */ /* 0x000fe40000011600 */
[----:B------:R-:W-:Y:S02]  /*b070*/  R2UR UR4, R18 ;  /* 0x00000000120472ca */ /* 0x000fe400000e0000 */
[----:B------:R-:W-:-:S11]  /*b080*/  ISETP.NE.AND P0, PT, R19, R0, PT ;  /* 0x000000001300720c */ /* 0x000fd60003f05270 */
[----:B------:R-:W1:Y:S02]  /*b090*/  LDTM.x32 R92, tmem[UR4+0x20] ;  /* 0x00002004005c79ee */ /* 0x000e6400082c0000 */
        /* <DEDUP_REMOVED lines=17> */
.L_x_228:
        /* <DEDUP_REMOVED lines=23> */
.L_x_229:
[C---:B------:R-:W-:Y:S01]  /*b320*/  FMNMX3 R3, R156.reuse, R124, R128, !PT ;  /* 0x0000007c9c037276 */ /* 0x040fe20007800080 */
[----:B------:R-:W-:Y:S05]  /*b330*/  WARPSYNC.ALL ;  /* 0x0000000000007948 */ /* 0x000fea0003800000 */
[C---:B------:R-:W-:Y:S02]  /*b340*/  FMNMX3 R0, R156.reuse, R125, R129, !PT ;  /* 0x0000007d9c007276 */ /* 0x040fe40007800081 */
[----:B------:R-:W-:Y:S02]  /*b350*/  FMNMX3 R5, R156, R126, R130, !PT ;  /* 0x0000007e9c057276 */ /* 0x000fe40007800082 */
[----:B------:R-:W-:-:S02]  /*b360*/  FMNMX3 R3, R3, R132, R136, !PT ;  /* 0x0000008403037276 */ /* 0x000fc40007800088 */
[----:B------:R-:W-:Y:S02]  /*b370*/  FMNMX3 R0, R0, R133, R137, !PT ;  /* 0x0000008500007276 */ /* 0x000fe40007800089 */
[----:B------:R-:W-:Y:S02]  /*b380*/  FMNMX3 R6, R156, R127, R131, !PT ;  /* 0x0000007f9c067276 */ /* 0x000fe40007800083 */
[----:B------:R-:W-:Y:S02]  /*b390*/  FMNMX3 R5, R5, R134, R138, !PT ;  /* 0x0000008605057276 */ /* 0x000fe4000780008a */
[----:B------:R-:W-:Y:S02]  /*b3a0*/  FMNMX3 R3, R3, R140, R144, !PT ;  /* 0x0000008c03037276 */ /* 0x000fe40007800090 */
[----:B------:R-:W-:Y:S02]  /*b3b0*/  FMNMX3 R0, R0, R141, R145, !PT ;  /* 0x0000008d00007276 */ /* 0x000fe40007800091 */
[----:B------:R-:W-:-:S02]  /*b3c0*/  FMNMX3 R6, R6, R135, R139, !PT ;  /* 0x0000008706067276 */ /* 0x000fc4000780008b */
[----:B------:R-:W-:Y:S02]  /*b3d0*/  FMNMX3 R5, R5, R142, R146, !PT ;  /* 0x0000008e05057276 */ /* 0x000fe40007800092 */
[----:B------:R-:W-:Y:S02]  /*b3e0*/  R2UR UR4, R18 ;  /* 0x00000000120472ca */ /* 0x000fe400000e0000 */
[----:B------:R-:W-:Y:S02]  /*b3f0*/  FMNMX3 R3, R3, R148, R152, !PT ;  /* 0x0000009403037276 */ /* 0x000fe40007800098 */
[----:B------:R-:W-:Y:S02]  /*b400*/  FMNMX3 R0, R0, R149, R153, !PT ;  /* 0x0000009500007276 */ /* 0x000fe40007800099 */
[----:B------:R-:W-:Y:S02]  /*b410*/  FMNMX3 R6, R6, R143, R147, !PT ;  /* 0x0000008f06067276 */ /* 0x000fe40007800093 */
[----:B------:R-:W-:-:S02]  /*b420*/  FMNMX3 R5, R5, R150, R154, !PT ;  /* 0x0000009605057276 */ /* 0x000fc4000780009a */
[----:B------:R-:W-:Y:S02]  /*b430*/  FMNMX3 R3, R3, R92, R96, !PT ;  /* 0x0000005c03037276 */ /* 0x000fe40007800060 */
[----:B------:R-:W-:Y:S01]  /*b440*/  FMNMX3 R0, R0, R93, R97, !PT ;  /* 0x0000005d00007276 */ /* 0x000fe20007800061 */
[----:B------:R-:W1:Y:S01]  /*b450*/  LDTM.x32 R60, tmem[UR4+0x60] ;  /* 0x00006004003c79ee */ /* 0x000e6200082c0000 */
[----:B------:R-:W-:Y:S02]  /*b460*/  FMNMX3 R6, R6, R151, R155, !PT ;  /* 0x0000009706067276 */ /* 0x000fe4000780009b */
[----:B------:R-:W-:Y:S02]  /*b470*/  FMNMX3 R5, R5, R94, R98, !PT ;  /* 0x0000005e05057276 */ /* 0x000fe40007800062 */
        /* <DEDUP_REMOVED lines=28> */
[----:B-1----:R-:W-:Y:S02]  /*b640*/  FMNMX3 R3, R3, R60, R64, !PT ;  /* 0x0000003c03037276 */ /* 0x002fe40007800040 */
        /* <DEDUP_REMOVED lines=15> */
[----:B------:R-:W-:Y:S02]  /*b740*/  ISETP.NE.AND P0, PT, R19, R22, PT ;  /* 0x000000161300720c */ /* 0x000fe40003f05270 */
[----:B------:R-:W-:Y:S02]  /*b750*/  FMNMX3 R17, R6, R87, R91, !PT ;  /* 0x0000005706117276 */ /* 0x000fe4000780005b */
[----:B------:R-:W-:-:S04]  /*b760*/  FMNMX3 R0, R4, R3, R0, !PT ;  /* 0x0000000304007276 */ /* 0x000fc80007800000 */
[----:B------:R-:W-:-:S04]  /*b770*/  FMNMX R17, R17, R0, !PT ;  /* 0x0000000011117209 */ /* 0x000fc80007800000 */
[----:B------:R-:W-:-:S04]  /*b780*/  FSETP.NEU.AND P1, PT, R17, -INF , PT ;  /* 0xff8000001100780b */ /* 0x000fc80003f2d000 */
[----:B------:R-:W-:Y:S01]  /*b790*/  FSEL R157, R17, RZ, P1 ;  /* 0x000000ff119d7208 */ /* 0x000fe20000800000 */
[----:B------:R-:W-:Y:S08]  /*b7a0*/  @!P0 BRA `(.L_x_230) ;  /* 0x0000000000408947 */ /* 0x000ff00003800000 */
        /* <DEDUP_REMOVED lines=16> */
.L_x_230:
[----:B------:R-:W-:Y:S05]  /*b8b0*/  WARPSYNC.ALL ;  /* 0x0000000000007948 */ /* 0x000fea0003800000 */
[----:B------:R-:W-:Y:S02]  /*b8c0*/  R2UR UR4, R18 ;  /* 0x00000000120472ca */ /* 0x000fe400000e0000 */
[----:B------:R-:W-:-:S11]  /*b8d0*/  ISETP.NE.AND P0, PT, RZ, UR41, PT ;  /* 0x00000029ff007c0c */ /* 0x000fd6000bf05270 */
[----:B------:R1:W-:Y:S02]  /*b8e0*/  STTM.x2 tmem[UR4], R156 ;  /* 0x0000009c000079ed */ /* 0x0003e400080c0004 */
[----:B------:R-:W-:Y:S05]  /*b8f0*/  @P0 BRA `(.L_x_231) ;  /* 0x0000000000040947 */ /* 0x000fea0003800000 */
[----:B--23--:R-:W-:Y:S05]  /*b900*/  BPT.TRAP 0x1 ;  /* 0x000000040000795c */ /* 0x00cfea0000300000 */
.L_x_231:
[----:B------:R-:W-:Y:S01]  /*b910*/  UISETP.NE.AND UP0, UPT, UR51, URZ, UPT ;  /* 0x000000ff3300728c */ /* 0x000fe2000bf05270 */
[----:B------:R-:W-:Y:S01]  /*b920*/  MOV R3, UR50 ;  /* 0x0000003200037c02 */ /* 0x000fe20008000f00 */
[----:B------:R-:W-:Y:S01]  /*b930*/  USHF.L.U32 UR5, UR42, 0x3, URZ ;  /* 0x000000032a057899 */ /* 0x000fe200080006ff */
[----:B------:R-:W-:Y:S01]  /*b940*/  FSETP.NEU.AND P0, PT, R17, -INF , PT ;  /* 0xff8000001100780b */ /* 0x000fe20003f0d000 */
[----:B------:R-:W-:Y:S01]  /*b950*/  UIADD3 UR6, UPT, UPT, UR38, 0xa080, URZ ;  /* 0x0000a08026067890 */ /* 0x000fe2000fffe0ff */
[----:B------:R-:W-:Y:S01]  /*b960*/  SHF.L.U32 R3, R3, 0x1f, RZ ;  /* 0x0000001f03037819 */ /* 0x000fe200000006ff */
[----:B------:R-:W-:Y:S01]  /*b970*/  UIADD3 UR4, UPT, UPT, UR5, 0xa0d0, UR38 ;  /* 0x0000a0d005047890 */ /* 0x000fe2000fffe026 */
[----:B------:R-:W-:Y:S01]  /*b980*/  FSEL R0, R17, RZ, P0 ;  /* 0x000000ff11007208 */ /* 0x000fe20000000000 */
[----:B------:R-:W-:Y:S02]  /*b990*/  USEL UR39, UR49, UR46, UP0 ;  /* 0x0000002e31277287 */ /* 0x000fe40008000000 */
[----:B------:R-:W-:-:S02]  /*b9a0*/  ULOP3.LUT UR5, UR5, 0x8, URZ, 0x3c, !UPT ;  /* 0x0000000805057892 */ /* 0x000fc4000f8e3cff */
[----:B------:R-:W-:Y:S01]  /*b9b0*/  @UP0 UIADD3 UR6, UPT, UPT, UR38, 0xa070, URZ ;  /* 0x0000a07026060890 */ /* 0x000fe2000fffe0ff */
[----:B--2---:R-:W-:Y:S01]  /*b9c0*/  FMUL R0, R0, -UR37 ;  /* 0x8000002500007c20 */ /* 0x004fe20008400000 */
[----:B------:R-:W-:Y:S02]  /*b9d0*/  ULOP3.LUT UR39, UR39, 0x1, URZ, 0x3c, !UPT ;  /* 0x0000000127277892 */ /* 0x000fe4000f8e3cff */
[----:B------:R-:W-:Y:S01]  /*b9e0*/  UIADD3 UR5, UPT, UPT, UR5, 0xa0d0, UR38 ;  /* 0x0000a0d005057890 */ /* 0x000fe2000fffe026 */
[--C-:B------:R-:W-:Y:S02]  /*b9f0*/  FFMA2 R18, R124.F32x2.HI_LO, UR37.F32, R0.reuse.F32 ;  /* 0x000000257c127c49 */ /* 0x100fe40009200000 */
[--C-:B------:R-:W-:Y:S02]  /*ba00*/  FFMA2 R22, R126.F32x2.HI_LO, UR37.F32, R0.reuse.F32 ;  /* 0x000000257e167c49 */ /* 0x100fe40009200000 */
[----:B------:R-:W-:Y:S01]  /*ba10*/  SYNCS.ARRIVE.TRANS64.A1T0 RZ, [UR6], RZ ;  /* 0x000000ffffff79a7 */ /* 0x000fe20008100006 */
[----:B------:R-:W-:Y:S01]  /*ba20*/  FSETP.GEU.AND P4, PT, R18, -126, PT ;  /* 0xc2fc00001200780b */ /* 0x000fe20003f8e000 */
[--C-:B------:R-:W-:Y:S01]  /*ba30*/  FFMA2 R124, R128.F32x2.HI_LO, UR37.F32, R0.reuse.F32 ;  /* 0x00000025807c7c49 */ /* 0x100fe20009200000 */
[----:B------:R-:W-:Y:S01]  /*ba40*/  FSETP.GEU.AND P3, PT, R19, -126, PT ;  /* 0xc2fc00001300780b */ /* 0x000fe20003f6e000 */
[----:B------:R-:W-:Y:S01]  /*ba50*/  FFMA2 R126, R130.F32x2.HI_LO, UR37.F32, R0.F32 ;  /* 0x00000025827e7c49 */ /* 0x000fe20009200000 */
[----:B------:R-:W-:-:S02]  /*ba60*/  FSETP.GEU.AND P2, PT, R22, -126, PT ;  /* 0xc2fc00001600780b */ /* 0x000fc40003f4e000 */
[----:B------:R-:W-:Y:S01]  /*ba70*/  FSETP.GEU.AND P1, PT, R23, -126, PT ;  /* 0xc2fc00001700780b */ /* 0x000fe20003f2e000 */
[----:B------:R-:W2:Y:S01]  /*ba80*/  SYNCS.PHASECHK.TRANS64.TRYWAIT P5, [UR4], R3 ;  /* 0x00000003ff0075a7 */ /* 0x000ea200080a1104 */
[----:B------:R-:W-:Y:S02]  /*ba90*/  FSETP.GEU.AND P0, PT, R124, -126, PT ;  /* 0xc2fc00007c00780b */ /* 0x000fe40003f0e000 */
[----:B------:R-:W-:-:S03]  /*baa0*/  FSETP.GEU.AND P6, PT, R125, -126, PT ;  /* 0xc2fc00007d00780b */ /* 0x000fc60003fce000 */
[----:B------:R-:W-:Y:S02]  /*bab0*/  @!P4 FMUL R18, R18, 0.5 ;  /* 0x3f0000001212c820 */ /* 0x000fe40000400000 */
[----:B------:R-:W-:Y:S02]  /*bac0*/  @!P3 FMUL R19, R19, 0.5 ;  /* 0x3f0000001313b820 */ /* 0x000fe40000400000 */
[----:B------:R-:W-:Y:S02]  /*bad0*/  @!P2 FMUL R22, R22, 0.5 ;  /* 0x3f0000001616a820 */ /* 0x000fe40000400000 */
[----:B------:R-:W-:Y:S01]  /*bae0*/  @!P1 FMUL R23, R23, 0.5 ;  /* 0x3f00000017179820 */ /* 0x000fe20000400000 */
[----:B------:R-:W4:Y:S08]  /*baf0*/  MUFU.EX2 R18, R18 ;  /* 0x0000001200127308 */ /* 0x000f300000000800 */
[----:B------:R-:W1:Y:S08]  /*bb00*/  MUFU.EX2 R19, R19 ;  /* 0x0000001300137308 */ /* 0x000e700000000800 */
[----:B------:R-:W1:Y:S08]  /*bb10*/  MUFU.EX2 R22, R22 ;  /* 0x0000001600167308 */ /* 0x000e700000000800 */
[----:B------:R-:W1:Y:S02]  /*bb20*/  MUFU.EX2 R23, R23 ;  /* 0x0000001700177308 */ /* 0x000e640000000800 */
[----:B-12-4-:R-:W-:Y:S05]  /*bb30*/  @!P5 BRA `(.L_x_232) ;  /* 0x000000c80024d947 */ /* 0x016fea0003800000 */
.L_x_406:
[----:B------:R-:W-:Y:S01]  /*bb40*/  @!P0 FMUL R124, R124, 0.5 ;  /* 0x3f0000007c7c8820 */ /* 0x000fe20000400000 */
[--C-:B------:R-:W-:Y:S01]  /*bb50*/  FFMA2 R128, R132.F32x2.HI_LO, UR37.F32, R0.reuse.F32 ;  /* 0x0000002584807c49 */ /* 0x100fe20009200000 */
[----:B------:R-:W-:Y:S01]  /*bb60*/  FSETP.GEU.AND P5, PT, R126, -126, PT ;  /* 0xc2fc00007e00780b */ /* 0x000fe20003fae000 */
[----:B------:R-:W-:Y:S01]  /*bb70*/  @!P4 FMUL R18, R18, R18 ;  /* 0x000000121212c220 */ /* 0x000fe20000400000 */
[--C-:B------:R-:W-:Y:S01]  /*bb80*/  FFMA2 R130, R134.F32x2.HI_LO, UR37.F32, R0.reuse.F32 ;  /* 0x0000002586827c49 */ /* 0x100fe20009200000 */
[----:B------:R-:W-:Y:S01]  /*bb90*/  FSETP.GEU.AND P4, PT, R127, -126, PT ;  /* 0xc2fc00007f00780b */ /* 0x000fe20003f8e000 */
[----:B------:R-:W2:Y:S01]  /*bba0*/  MUFU.EX2 R124, R124 ;  /* 0x0000007c007c7308 */ /* 0x000ea20000000800 */
[----:B------:R-:W-:Y:S01]  /*bbb0*/  @!P3 FMUL R19, R19, R19 ;  /* 0x000000131313b220 */ /* 0x000fe20000400000 */
[----:B------:R-:W-:Y:S01]  /*bbc0*/  FSETP.GEU.AND P3, PT, R128, -126, PT ;  /* 0xc2fc00008000780b */ /* 0x000fe20003f6e000 */
[----:B------:R-:W-:Y:S01]  /*bbd0*/  @!P2 FMUL R22, R22, R22 ;  /* 0x000000161616a220 */ /* 0x000fe20000400000 */
[----:B------:R-:W-:Y:S01]  /*bbe0*/  @!P1 FMUL R23, R23, R23 ;  /* 0x0000001717179220 */ /* 0x000fe20000400000 */
[----:B------:R-:W-:Y:S01]  /*bbf0*/  FSETP.GEU.AND P2, PT, R129, -126, PT ;  /* 0xc2fc00008100780b */ /* 0x000fe20003f4e000 */
[----:B------:R-:W-:Y:S01]  /*bc00*/  @!P6 FMUL R125, R125, 0.5 ;  /* 0x3f0000007d7de820 */ /* 0x000fe20000400000 */
[----:B------:R-:W-:Y:S01]  /*bc10*/  FSETP.GEU.AND P1, PT, R130, -126, PT ;  /* 0xc2fc00008200780b */ /* 0x000fe20003f2e000 */
[--C-:B------:R-:W-:Y:S01]  /*bc20*/  FFMA2 R132, R136.F32x2.HI_LO, UR37.F32, R0.reuse.F32 ;  /* 0x0000002588847c49 */ /* 0x100fe20009200000 */
[----:B------:R-:W-:Y:S01]  /*bc30*/  USHF.R.U32.HI UR4, URZ, 0x15, UR40 ;  /* 0x00000015ff047899 */ /* 0x000fe20008011628 */
[----:B------:R-:W-:Y:S01]  /*bc40*/  @!P5 FMUL R126, R126, 0.5 ;  /* 0x3f0000007e7ed820 */ /* 0x000fe20000400000 */
[--C-:B------:R-:W-:Y:S01]  /*bc50*/  FFMA2 R134, R138.F32x2.HI_LO, UR37.F32, R0.reuse.F32 ;  /* 0x000000258a867c49 */ /* 0x100fe20009200000 */
[----:B------:R-:W4:Y:S01]  /*bc60*/  MUFU.EX2 R125, R125 ;  /* 0x0000007d007d7308 */ /* 0x000f220000000800 */
[----:B------:R-:W-:Y:S01]  /*bc70*/  @!P4 FMUL R127, R127, 0.5 ;  /* 0x3f0000007f7fc820 */ /* 0x000fe20000400000 */
[--C-:B------:R-:W-:Y:S01]  /*bc80*/  FFMA2 R136, R140.F32x2.HI_LO, UR37.F32, R0.reuse.F32 ;  /* 0x000000258c887c49 */ /* 0x100fe20009200000 */
[----:B-1----:R-:W-:Y:S01]  /*bc90*/  MOV R3, UR4 ;  /* 0x0000000400037c02 */ /* 0x002fe20008000f00 */
[----:B------:R-:W-:Y:S01]  /*bca0*/  @!P3 FMUL R128, R128, 0.5 ;  /* 0x3f0000008080b820 */ /* 0x000fe20000400000 */
[----:B--2---:R-:W-:Y:S01]  /*bcb0*/  @!P0 FMUL R124, R124, R124 ;  /* 0x0000007c7c7c8220 */ /* 0x004fe20000400000 */
[----:B------:R-:W-:Y:S01]  /*bcc0*/  FSETP.GEU.AND P0, PT, R131, -126, PT ;  /* 0xc2fc00008300780b */ /* 0x000fe20003f0e000 */
[----:B------:R-:W-:Y:S01]  /*bcd0*/  @!P2 FMUL R129, R129, 0.5 ;  /* 0x3f0000008181a820 */ /* 0x000fe20000400000 */
[----:B------:R-:W-:Y:S01]  /*bce0*/  @!P1 FMUL R130, R130, 0.5 ;  /* 0x3f00000082829820 */ /* 0x000fe20000400000 */
[----:B------:R-:W1:Y:S01]  /*bcf0*/  MUFU.EX2 R126, R126 ;  /* 0x0000007e007e7308 */ /* 0x000e620000000800 */
[--C-:B------:R-:W-:Y:S01]  /*bd00*/  FFMA2 R138, R142.F32x2.HI_LO, UR37.F32, R0.reuse.F32 ;  /* 0x000000258e8a7c49 */ /* 0x100fe20009200000 */
[----:B------:R-:W-:Y:S01]  /*bd10*/  UISETP.NE.AND UP0, UPT, UR51, URZ, UPT ;  /* 0x000000ff3300728c */ /* 0x000fe2000bf05270 */
[--C-:B------:R-:W-:Y:S01]  /*bd20*/  FFMA2 R140, R144.F32x2.HI_LO, UR37.F32, R0.reuse.F32 ;  /* 0x00000025908c7c49 */ /* 0x100fe20009200000 */
[----:B------:R-:W-:Y:S01]  /*bd30*/  ULOP3.LUT UR50, UR50, 0x1, URZ, 0x3c, !UPT ;  /* 0x0000000132327892 */ /* 0x000fe2000f8e3cff */
[--C-:B------:R-:W-:Y:S01]  /*bd40*/  FFMA2 R142, R146.F32x2.HI_LO, UR37.F32, R0.reuse.F32 ;  /* 0x00000025928e7c49 */ /* 0x100fe20009200000 */
[----:B------:R-:W-:Y:S01]  /*bd50*/  USEL UR49, UR39, UR49, UP0 ;  /* 0x0000003127317287 */ /* 0x000fe20008000000 */
[--C-:B------:R-:W-:Y:S01]  /*bd60*/  FFMA2 R144, R148.F32x2.HI_LO, UR37.F32, R0.reuse.F32 ;  /* 0x0000002594907c49 */ /* 0x100fe20009200000 */
[----:B------:R-:W2:Y:S01]  /*bd70*/  MUFU.EX2 R127, R127 ;  /* 0x0000007f007f7308 */ /* 0x000ea20000000800 */
[----:B----4-:R-:W-:Y:S01]  /*bd80*/  @!P6 FMUL R125, R125, R125 ;  /* 0x0000007d7d7de220 */ /* 0x010fe20000400000 */
[----:B------:R-:W-:Y:S01]  /*bd90*/  @!P0 FMUL R131, R131, 0.5 ;  /* 0x3f00000083838820 */ /* 0x000fe20000400000 */
[----:B------:R-:W-:Y:S01]  /*bda0*/  FSETP.GEU.AND P6, PT, R132, -126, PT ;  /* 0xc2fc00008400780b */ /* 0x000fe20003fce000 */
[--C-:B------:R-:W-:Y:S01]  /*bdb0*/  FFMA2 R146, R150.F32x2.HI_LO, UR37.F32, R0.reuse.F32 ;  /* 0x0000002596927c49 */ /* 0x100fe20009200000 */
[----:B------:R-:W-:Y:S01]  /*bdc0*/  USEL UR46, UR46, UR39, UP0 ;  /* 0x000000272e2e7287 */ /* 0x000fe20008000000 */
[--C-:B------:R-:W-:Y:S01]  /*bdd0*/  FFMA2 R148, R152.F32x2.HI_LO, UR37.F32, R0.reuse.F32 ;  /* 0x0000002598947c49 */ /* 0x100fe20009200000 */
[----:B------:R-:W-:Y:S01]  /*bde0*/  SYNCS.ARRIVE.TRANS64.A1T0 RZ, [UR5], RZ ;  /* 0x000000ffffff79a7 */ /* 0x000fe20008100005 */
[----:B------:R-:W4:Y:S01]  /*bdf0*/  MUFU.EX2 R128, R128 ;  /* 0x0000008000807308 */ /* 0x000f220000000800 */
[----:B-1----:R-:W-:Y:S01]  /*be00*/  @!P5 FMUL R126, R126, R126 ;  /* 0x0000007e7e7ed220 */ /* 0x002fe20000400000 */
[----:B------:R-:W-:Y:S01]  /*be10*/  FSETP.GEU.AND P5, PT, R133, -126, PT ;  /* 0xc2fc00008500780b */ /* 0x000fe20003fae000 */
[--C-:B------:R-:W-:Y:S01]  /*be20*/  FFMA2 R154, R154.F32x2.HI_LO, UR37.F32, R0.reuse.F32 ;  /* 0x000000259a9a7c49 */ /* 0x100fe20009200000 */
[----:B------:R-:W-:Y:S01]  /*be30*/  F2FP.F16.F32.PACK_AB R57, R23, R22 ;  /* 0x000000161739723e */ /* 0x000fe200000000ff */
[--C-:B------:R-:W-:Y:S01]  /*be40*/  FFMA2 R8, R92.F32x2.HI_LO, UR37.F32, R0.reuse.F32 ;  /* 0x000000255c087c49 */ /* 0x100fe20009200000 */
[----:B------:R-:W-:Y:S01]  /*be50*/  F2FP.F16.F32.PACK_AB R58, R125, R124 ;  /* 0x0000007c7d3a723e */ /* 0x000fe200000000ff */
[--C-:B------:R-:W-:Y:S01]  /*be60*/  FFMA2 R6, R94.F32x2.HI_LO, UR37.F32, R0.reuse.F32 ;  /* 0x000000255e067c49 */ /* 0x100fe20009200000 */
[----:B------:R-:W1:Y:S01]  /*be70*/  MUFU.EX2 R129, R129 ;  /* 0x0000008100817308 */ /* 0x000e620000000800 */
[----:B--2---:R-:W-:Y:S01]  /*be80*/  @!P4 FMUL R127, R127, R127 ;  /* 0x0000007f7f7fc220 */ /* 0x004fe20000400000 */
[----:B------:R-:W-:Y:S01]  /*be90*/  FSETP.GEU.AND P4, PT, R134, -126, PT ;  /* 0xc2fc00008600780b */ /* 0x000fe20003f8e000 */
[----:B------:R-:W-:Y:S01]  /*bea0*/  @!P6 FMUL R132, R132, 0.5 ;  /* 0x3f0000008484e820 */ /* 0x000fe20000400000 */
[----:B------:R-:W-:-:S02]  /*beb0*/  FFMA2 R4, R96.F32x2.HI_LO, UR37.F32, R0.F32 ;  /* 0x0000002560047c49 */ /* 0x000fc40009200000 */
[--C-:B------:R-:W-:Y:S01]  /*bec0*/  FFMA2 R10, R98.F32x2.HI_LO, UR37.F32, R0.reuse.F32 ;  /* 0x00000025620a7c49 */ /* 0x100fe20009200000 */
[----:B------:R-:W-:Y:S01]  /*bed0*/  F2FP.F16.F32.PACK_AB R59, R127, R126 ;  /* 0x0000007e7f3b723e */ /* 0x000fe200000000ff */
[----:B------:R-:W2:Y:S01]  /*bee0*/  MUFU.EX2 R130, R130 ;  /* 0x0000008200827308 */ /* 0x000ea20000000800 */
[----:B----4-:R-:W-:Y:S01]  /*bef0*/  @!P3 FMUL R128, R128, R128 ;  /* 0x000000808080b220 */ /* 0x010fe20000400000 */
[----:B------:R-:W-:Y:S01]  /*bf00*/  FSETP.GEU.AND P3, PT, R135, -126, PT ;  /* 0xc2fc00008700780b */ /* 0x000fe20003f6e000 */
[----:B------:R-:W-:Y:S01]  /*bf10*/  @!P5 FMUL R133, R133, 0.5 ;  /* 0x3f0000008585d820 */ /* 0x000fe20000400000 */
[--C-:B------:R-:W-:Y:S02]  /*bf20*/  FFMA2 R150, R122.F32x2.HI_LO, UR37.F32, R0.reuse.F32 ;  /* 0x000000257a967c49 */ /* 0x100fe40009200000 */
[--C-:B------:R-:W-:Y:S02]  /*bf30*/  FFMA2 R24, R24.F32x2.HI_LO, UR37.F32, R0.reuse.F32 ;  /* 0x0000002518187c49 */ /* 0x100fe40009200000 */
[----:B------:R-:W4:Y:S01]  /*bf40*/  MUFU.EX2 R131, R131 ;  /* 0x0000008300837308 */ /* 0x000f220000000800 */
[----:B-1----:R-:W-:Y:S01]  /*bf50*/  @!P2 FMUL R129, R129, R129 ;  /* 0x000000818181a220 */ /* 0x002fe20000400000 */
[----:B------:R-:W-:Y:S01]  /*bf60*/  FSETP.GEU.AND P2, PT, R136, -126, PT ;  /* 0xc2fc00008800780b */ /* 0x000fe20003f4e000 */
[----:B------:R-:W-:Y:S01]  /*bf70*/  @!P4 FMUL R134, R134, 0.5 ;  /* 0x3f0000008686c820 */ /* 0x000fe20000400000 */
[----:B------:R-:W-:-:S02]  /*bf80*/  FFMA2 R26, R26.F32x2.HI_LO, UR37.F32, R0.F32 ;  /* 0x000000251a1a7c49 */ /* 0x000fc40009200000 */
[--C-:B------:R-:W-:Y:S02]  /*bf90*/  FFMA2 R28, R28.F32x2.HI_LO, UR37.F32, R0.reuse.F32 ;  /* 0x000000251c1c7c49 */ /* 0x100fe40009200000 */
[----:B------:R-:W-:Y:S01]  /*bfa0*/  @!P3 FMUL R135, R135, 0.5 ;  /* 0x3f0000008787b820 */ /* 0x000fe20000400000 */
[----:B--2---:R-:W-:Y:S01]  /*bfb0*/  @!P1 FMUL R130, R130, R130 ;  /* 0x0000008282829220 */ /* 0x004fe20000400000 */
[----:B------:R-:W-:Y:S01]  /*bfc0*/  FSETP.GEU.AND P1, PT, R137, -126, PT ;  /* 0xc2fc00008900780b */ /* 0x000fe20003f2e000 */
[----:B------:R-:W1:Y:S01]  /*bfd0*/  MUFU.EX2 R132, R132 ;  /* 0x0000008400847308 */ /* 0x000e620000000800 */
[--C-:B------:R-:W-:Y:S02]  /*bfe0*/  FFMA2 R30, R30.F32x2.HI_LO, UR37.F32, R0.reuse.F32 ;  /* 0x000000251e1e7c49 */ /* 0x100fe40009200000 */
[--C-:B------:R-:W-:Y:S02]  /*bff0*/  FFMA2 R32, R32.F32x2.HI_LO, UR37.F32, R0.reuse.F32 ;  /* 0x0000002520207c49 */ /* 0x100fe40009200000 */
[----:B------:R-:W-:Y:S01]  /*c000*/  @!P2 FMUL R136, R136, 0.5 ;  /* 0x3f0000008888a820 */ /* 0x000fe20000400000 */
[----:B----4-:R-:W-:Y:S01]  /*c010*/  @!P0 FMUL R131, R131, R131 ;  /* 0x0000008383838220 */ /* 0x010fe20000400000 */
[----:B------:R-:W-:Y:S01]  /*c020*/  FSETP.GEU.AND P0, PT, R138, -126, PT ;  /* 0xc2fc00008a00780b */ /* 0x000fe20003f0e000 */
[----:B------:R-:W2:Y:S01]  /*c030*/  MUFU.EX2 R133, R133 ;  /* 0x0000008500857308 */ /* 0x000ea20000000800 */
[----:B------:R-:W-:-:S02]  /*c040*/  FFMA2 R34, R34.F32x2.HI_LO, UR37.F32, R0.F32 ;  /* 0x0000002522227c49 */ /* 0x000fc40009200000 */
[--C-:B------:R-:W-:Y:S02]  /*c050*/  FFMA2 R36, R36.F32x2.HI_LO, UR37.F32, R0.reuse.F32 ;  /* 0x0000002524247c49 */ /* 0x100fe40009200000 */
[----:B------:R-:W-:Y:S01]  /*c060*/  @!P1 FMUL R137, R137, 0.5 ;  /* 0x3f00000089899820 */ /* 0x000fe20000400000 */
[--C-:B------:R-:W-:Y:S02]  /*c070*/  FFMA2 R38, R38.F32x2.HI_LO, UR37.F32, R0.reuse.F32 ;  /* 0x0000002526267c49 */ /* 0x100fe40009200000 */
[----:B------:R-:W4:Y:S01]  /*c080*/  MUFU.EX2 R134, R134 ;  /* 0x0000008600867308 */ /* 0x000f220000000800 */
[----:B-1----:R-:W-:Y:S01]  /*c090*/  @!P6 FMUL R132, R132, R132 ;  /* 0x000000848484e220 */ /* 0x002fe20000400000 */
[----:B------:R-:W-:Y:S01]  /*c0a0*/  FSETP.GEU.AND P6, PT, R139, -126, PT ;  /* 0xc2fc00008b00780b */ /* 0x000fe20003fce000 */
[--C-:B------:R-:W-:Y:S02]  /*c0b0*/  FFMA2 R40, R40.F32x2.HI_LO, UR37.F32, R0.reuse.F32 ;  /* 0x0000002528287c49 */ /* 0x100fe40009200000 */
[----:B------:R-:W-:Y:S01]  /*c0c0*/  @!P0 FMUL R138, R138, 0.5 ;  /* 0x3f0000008a8a8820 */ /* 0x000fe20000400000 */
[----:B------:R-:W-:-:S02]  /*c0d0*/  FFMA2 R42, R42.F32x2.HI_LO, UR37.F32, R0.F32 ;  /* 0x000000252a2a7c49 */ /* 0x000fc40009200000 */
[----:B------:R-:W1:Y:S01]  /*c0e0*/  MUFU.EX2 R135, R135 ;  /* 0x0000008700877308 */ /* 0x000e620000000800 */
[----:B--2---:R-:W-:Y:S01]  /*c0f0*/  @!P5 FMUL R133, R133, R133 ;  /* 0x000000858585d220 */ /* 0x004fe20000400000 */
[----:B------:R-:W-:Y:S01]  /*c100*/  FSETP.GEU.AND P5, PT, R140, -126, PT ;  /* 0xc2fc00008c00780b */ /* 0x000fe20003fae000 */
[--C-:B------:R-:W-:Y:S02]  /*c110*/  FFMA2 R44, R44.F32x2.HI_LO, UR37.F32, R0.reuse.F32 ;  /* 0x000000252c2c7c49 */ /* 0x100fe40009200000 */
[--C-:B------:R-:W-:Y:S02]  /*c120*/  FFMA2 R46, R46.F32x2.HI_LO, UR37.F32, R0.reuse.F32 ;  /* 0x000000252e2e7c49 */ /* 0x100fe40009200000 */
[----:B------:R-:W-:Y:S01]  /*c130*/  @!P6 FMUL R139, R139, 0.5 ;  /* 0x3f0000008b8be820 */ /* 0x000fe20000400000 */
[----:B------:R-:W2:Y:S01]  /*c140*/  MUFU.EX2 R136, R136 ;  /* 0x0000008800887308 */ /* 0x000ea20000000800 */
[----:B----4-:R-:W-:Y:S01]  /*c150*/  @!P4 FMUL R134, R134, R134 ;  /* 0x000000868686c220 */ /* 0x010fe20000400000 */
[----:B------:R-:W-:Y:S01]  /*c160*/  FSETP.GEU.AND P4, PT, R141, -126, PT ;  /* 0xc2fc00008d00780b */ /* 0x000fe20003f8e000 */
[----:B------:R-:W-:-:S02]  /*c170*/  FFMA2 R48, R48.F32x2.HI_LO, UR37.F32, R0.F32 ;  /* 0x0000002530307c49 */ /* 0x000fc40009200000 */
[--C-:B------:R-:W-:Y:S02]  /*c180*/  FFMA2 R50, R50.F32x2.HI_LO, UR37.F32, R0.reuse.F32 ;  /* 0x0000002532327c49 */ /* 0x100fe40009200000 */
[----:B------:R-:W-:Y:S01]  /*c190*/  @!P5 FMUL R140, R140, 0.5 ;  /* 0x3f0000008c8cd820 */ /* 0x000fe20000400000 */
[----:B------:R-:W4:Y:S01]  /*c1a0*/  MUFU.EX2 R137, R137 ;  /* 0x0000008900897308 */ /* 0x000f220000000800 */
[----:B-1----:R-:W-:Y:S01]  /*c1b0*/  @!P3 FMUL R135, R135, R135 ;  /* 0x000000878787b220 */ /* 0x002fe20000400000 */
[----:B------:R-:W-:Y:S01]  /*c1c0*/  FSETP.GEU.AND P3, PT, R142, -126, PT ;  /* 0xc2fc00008e00780b */ /* 0x000fe20003f6e000 */
[--C-:B------:R-:W-:Y:S02]  /*c1d0*/  FFMA2 R52, R52.F32x2.HI_LO, UR37.F32, R0.reuse.F32 ;  /* 0x0000002534347c49 */ /* 0x100fe40009200000 */
[--C-:B------:R-:W-:Y:S02]  /*c1e0*/  FFMA2 R54, R54.F32x2.HI_LO, UR37.F32, R0.reuse.F32 ;  /* 0x0000002536367c49 */ /* 0x100fe40009200000 */
[----:B------:R-:W-:Y:S01]  /*c1f0*/  @!P4 FMUL R141, R141, 0.5 ;  /* 0x3f0000008d8dc820 */ /* 0x000fe20000400000 */
[----:B------:R-:W1:Y:S01]  /*c200*/  MUFU.EX2 R138, R138 ;  /* 0x0000008a008a7308 */ /* 0x000e620000000800 */
[----:B--2---:R-:W-:Y:S01]  /*c210*/  @!P2 FMUL R136, R136, R136 ;  /* 0x000000888888a220 */ /* 0x004fe20000400000 */
[----:B------:R-:W-:Y:S01]  /*c220*/  FSETP.GEU.AND P2, PT, R143, -126, PT ;  /* 0xc2fc00008f00780b */ /* 0x000fe20003f4e000 */
[----:B------:R-:W-:-:S02]  /*c230*/  FFMA2 R60, R60.F32x2.HI_LO, UR37.F32, R0.F32 ;  /* 0x000000253c3c7c49 */ /* 0x000fc40009200000 */
[--C-:B------:R-:W-:Y:S02]  /*c240*/  FFMA2 R62, R62.F32x2.HI_LO, UR37.F32, R0.reuse.F32 ;  /* 0x000000253e3e7c49 */ /* 0x100fe40009200000 */
[----:B------:R-:W-:Y:S01]  /*c250*/  @!P3 FMUL R142, R142, 0.5 ;  /* 0x3f0000008e8eb820 */ /* 0x000fe20000400000 */
[----:B------:R-:W2:Y:S01]  /*c260*/  MUFU.EX2 R139, R139 ;  /* 0x0000008b008b7308 */ /* 0x000ea20000000800 */
[----:B----4-:R-:W-:Y:S01]  /*c270*/  @!P1 FMUL R137, R137, R137 ;  /* 0x0000008989899220 */ /* 0x010fe20000400000 */
[----:B------:R-:W-:Y:S01]  /*c280*/  FSETP.GEU.AND P1, PT, R144, -126, PT ;  /* 0xc2fc00009000780b */ /* 0x000fe20003f2e000 */
[--C-:B------:R-:W-:Y:S02]  /*c290*/  FFMA2 R64, R64.F32x2.HI_LO, UR37.F32, R0.reuse.F32 ;  /* 0x0000002540407c49 */ /* 0x100fe40009200000 */
[--C-:B------:R-:W-:Y:S02]  /*c2a0*/  FFMA2 R66, R66.F32x2.HI_LO, UR37.F32, R0.reuse.F32 ;  /* 0x0000002542427c49 */ /* 0x100fe40009200000 */
[----:B------:R-:W-:Y:S01]  /*c2b0*/  @!P2 FMUL R143, R143, 0.5 ;  /* 0x3f0000008f8fa820 */ /* 0x000fe20000400000 */
[----:B------:R-:W4:Y:S01]  /*c2c0*/  MUFU.EX2 R140, R140 ;  /* 0x0000008c008c7308 */ /* 0x000f220000000800 */
[----:B-1----:R-:W-:Y:S01]  /*c2d0*/  @!P0 FMUL R138, R138, R138 ;  /* 0x0000008a8a8a8220 */ /* 0x002fe20000400000 */
[----:B------:R-:W-:Y:S01]  /*c2e0*/  FSETP.GEU.AND P0, PT, R145, -126, PT ;  /* 0xc2fc00009100780b */ /* 0x000fe20003f0e000 */
[----:B------:R-:W-:-:S02]  /*c2f0*/  FFMA2 R68, R68.F32x2.HI_LO, UR37.F32, R0.F32 ;  /* 0x0000002544447c49 */ /* 0x000fc40009200000 */
[--C-:B------:R-:W-:Y:S02]  /*c300*/  FFMA2 R70, R70.F32x2.HI_LO, UR37.F32, R0.reuse.F32 ;  /* 0x0000002546467c49 */ /* 0x100fe40009200000 */
[----:B------:R-:W-:Y:S01]  /*c310*/  @!P1 FMUL R144, R144, 0.5 ;  /* 0x3f00000090909820 */ /* 0x000fe20000400000 */
        /* <DEDUP_REMOVED lines=22> */
[----:B------:R-:W-:Y:S02]  /*c480*/  FFMA2 R86, R86.F32x2.HI_LO, UR37.F32, R0.F32 ;  /* 0x0000002556567c49 */ /* 0x000fe40009200000 */
[----:B------:R-:W-:Y:S01]  /*c490*/  @!P4 FMUL R148, R148, 0.5 ;  /* 0x3f0000009494c820 */ /* 0x000fe20000400000 */
[----:B------:R-:W2:Y:S01]  /*c4a0*/  MUFU.EX2 R145, R145 ;  /* 0x0000009100917308 */ /* 0x000ea20000000800 */
[----:B----4-:R-:W-:Y:S01]  /*c4b0*/  @!P2 FMUL R143, R143, R143 ;  /* 0x0000008f8f8fa220 */ /* 0x010fe20000400000 */
[----:B------:R-:W-:-:S05]  /*c4c0*/  FSETP.GEU.AND P2, PT, R154, -126, PT ;  /* 0xc2fc00009a00780b */ /* 0x000fca0003f4e000 */
[----:B------:R-:W-:Y:S01]  /*c4d0*/  @!P3 FMUL R149, R149, 0.5 ;  /* 0x3f0000009595b820 */ /* 0x000fe20000400000 */
[----:B------:R-:W4:Y:S01]  /*c4e0*/  MUFU.EX2 R146, R146 ;  /* 0x0000009200927308 */ /* 0x000f220000000800 */
[----:B-1----:R-:W-:Y:S01]  /*c4f0*/  @!P1 FMUL R144, R144, R144 ;  /* 0x0000009090909220 */ /* 0x002fe20000400000 */
[----:B------:R-:W-:-:S05]  /*c500*/  FSETP.GEU.AND P1, PT, R155, -126, PT ;  /* 0xc2fc00009b00780b */ /* 0x000fca0003f2e000 */
[----:B------:R-:W-:Y:S01]  /*c510*/  @!P2 FMUL R154, R154, 0.5 ;  /* 0x3f0000009a9aa820 */ /* 0x000fe20000400000 */
[----:B------:R-:W1:Y:S01]  /*c520*/  MUFU.EX2 R147, R147 ;  /* 0x0000009300937308 */ /* 0x000e620000000800 */
[----:B--2---:R-:W-:Y:S01]  /*c530*/  @!P0 FMUL R145, R145, R145 ;  /* 0x0000009191918220 */ /* 0x004fe20000400000 */
[----:B------:R-:W-:-:S05]  /*c540*/  FSETP.GEU.AND P0, PT, R8, -126, PT ;  /* 0xc2fc00000800780b */ /* 0x000fca0003f0e000 */
        /* <DEDUP_REMOVED lines=21> */
[----:B------:R1:W5:Y:S01]  /*c6a0*/  MUFU.EX2 R95, R9 ;  /* 0x00000009005f7308 */ /* 0x0003620000000800 */
[----:B--2---:R-:W-:Y:S01]  /*c6b0*/  @!P1 FMUL R93, R93, R93 ;  /* 0x0000005d5d5d9220 */ /* 0x004fe20000400000 */
[----:B------:R-:W-:-:S05]  /*c6c0*/  FSETP.GEU.AND P1, PT, R10, -126, PT ;  /* 0xc2fc00000a00780b */ /* 0x000fca0003f2e000 */
[----:B------:R-:W-:Y:S01]  /*c6d0*/  @!P2 FMUL R5, R5, 0.5 ;  /* 0x3f0000000505a820 */ /* 0x000fe20000400000 */
[----:B------:R-:W2:Y:S01]  /*c6e0*/  MUFU.EX2 R96, R6 ;  /* 0x0000000600607308 */ /* 0x000ea20000000800 */
[----:B----4-:R-:W-:Y:S01]  /*c6f0*/  @!P0 FMUL R94, R94, R94 ;  /* 0x0000005e5e5e8220 */ /* 0x010fe20000400000 */
[----:B------:R-:W-:-:S05]  /*c700*/  FSETP.GEU.AND P0, PT, R11, -126, PT ;  /* 0xc2fc00000b00780b */ /* 0x000fca0003f0e000 */
[----:B------:R-:W-:Y:S01]  /*c710*/  @!P1 FMUL R10, R10, 0.5 ;  /* 0x3f0000000a0a9820 */ /* 0x000fe20000400000 */
[----:B------:R4:W3:Y:S01]  /*c720*/  MUFU.EX2 R97, R7 ;  /* 0x0000000700617308 */ /* 0x0008e20000000800 */
[----:B-1----:R-:W-:Y:S02]  /*c730*/  FFMA2 R8, R100.F32x2.HI_LO, UR37.F32, R0.F32 ;  /* 0x0000002564087c49 */ /* 0x002fe40009200000 */
[----:B-----5:R-:W-:-:S03]  /*c740*/  @!P6 FMUL R95, R95, R95 ;  /* 0x0000005f5f5fe220 */ /* 0x020fc60000400000 */
[----:B------:R-:W-:Y:S01]  /*c750*/  FSETP.GEU.AND P6, PT, R8, -126, PT ;  /* 0xc2fc00000800780b */ /* 0x000fe20003fce000 */
[----:B------:R-:W-:Y:S01]  /*c760*/  @!P0 FMUL R11, R11, 0.5 ;  /* 0x3f0000000b0b8820 */ /* 0x000fe20000400000 */
[----:B------:R-:W1:Y:S01]  /*c770*/  MUFU.EX2 R98, R4 ;  /* 0x0000000400627308 */ /* 0x000e620000000800 */
[----:B--2---:R-:W-:Y:S01]  /*c780*/  @!P5 FMUL R96, R96, R96 ;  /* 0x000000606060d220 */ /* 0x004fe20000400000 */
[----:B------:R-:W-:-:S06]  /*c790*/  FSETP.GEU.AND P5, PT, R9, -126, PT ;  /* 0xc2fc00000900780b */ /* 0x000fcc0003fae000 */
[----:B------:R2:W5:Y:S01]  /*c7a0*/  MUFU.EX2 R99, R5 ;  /* 0x0000000500637308 */ /* 0x0005620000000800 */
[----:B----4-:R-:W-:Y:S02]  /*c7b0*/  FFMA2 R6, R102.F32x2.HI_LO, UR37.F32, R0.F32 ;  /* 0x0000002566067c49 */ /* 0x010fe40009200000 */
[----:B---3--:R-:W-:Y:S01]  /*c7c0*/  @!P4 FMUL R97, R97, R97 ;  /* 0x000000616161c220 */ /* 0x008fe20000400000 */
[----:B------:R-:W-:Y:S02]  /*c7d0*/  @!P6 FMUL R8, R8, 0.5 ;  /* 0x3f0000000808e820 */ /* 0x000fe40000400000 */
[----:B------:R-:W-:Y:S01]  /*c7e0*/  FSETP.GEU.AND P4, PT, R6, -126, PT ;  /* 0xc2fc00000600780b */ /* 0x000fe20003f8e000 */
[----:B------:R-:W-:Y:S01]  /*c7f0*/  @!P5 FMUL R9, R9, 0.5 ;  /* 0x3f0000000909d820 */ /* 0x000fe20000400000 */
[----:B------:R-:W3:Y:S01]  /*c800*/  MUFU.EX2 R100, R10 ;  /* 0x0000000a00647308 */ /* 0x000ee20000000800 */
[----:B-1----:R-:W-:Y:S01]  /*c810*/  @!P3 FMUL R98, R98, R98 ;  /* 0x000000626262b220 */ /* 0x002fe20000400000 */
[----:B------:R-:W-:-:S06]  /*c820*/  FSETP.GEU.AND P3, PT, R7, -126, PT ;  /* 0xc2fc00000700780b */ /* 0x000fcc0003f6e000 */
[----:B------:R1:W4:Y:S01]  /*c830*/  MUFU.EX2 R101, R11 ;  /* 0x0000000b00657308 */ /* 0x0003220000000800 */
[----:B--2---:R-:W-:Y:S02]  /*c840*/  FFMA2 R4, R104.F32x2.HI_LO, UR37.F32, R0.F32 ;  /* 0x0000002568047c49 */ /* 0x004fe40009200000 */
[----:B-----5:R-:W-:Y:S01]  /*c850*/  @!P2 FMUL R99, R99, R99 ;  /* 0x000000636363a220 */ /* 0x020fe20000400000 */
[----:B------:R-:W-:Y:S02]  /*c860*/  @!P4 FMUL R6, R6, 0.5 ;  /* 0x3f0000000606c820 */ /* 0x000fe40000400000 */
[----:B------:R-:W-:Y:S01]  /*c870*/  FSETP.GEU.AND P2, PT, R4, -126, PT ;  /* 0xc2fc00000400780b */ /* 0x000fe20003f4e000 */
[----:B------:R-:W-:Y:S01]  /*c880*/  @!P3 FMUL R7, R7, 0.5 ;  /* 0x3f0000000707b820 */ /* 0x000fe20000400000 */
[----:B------:R-:W2:Y:S01]  /*c890*/  MUFU.EX2 R102, R8 ;  /* 0x0000000800667308 */ /* 0x000ea20000000800 */
[----:B---3--:R-:W-:Y:S01]  /*c8a0*/  @!P1 FMUL R100, R100, R100 ;  /* 0x0000006464649220 */ /* 0x008fe20000400000 */
[----:B------:R-:W-:-:S06]  /*c8b0*/  FSETP.GEU.AND P1, PT, R5, -126, PT ;  /* 0xc2fc00000500780b */ /* 0x000fcc0003f2e000 */
[----:B------:R3:W5:Y:S01]  /*c8c0*/  MUFU.EX2 R103, R9 ;  /* 0x0000000900677308 */ /* 0x0007620000000800 */
[----:B-1----:R-:W-:Y:S02]  /*c8d0*/  FFMA2 R10, R106.F32x2.HI_LO, UR37.F32, R0.F32 ;  /* 0x000000256a0a7c49 */ /* 0x002fe40009200000 */
[----:B----4-:R-:W-:Y:S01]  /*c8e0*/  @!P0 FMUL R101, R101, R101 ;  /* 0x0000006565658220 */ /* 0x010fe20000400000 */
[----:B------:R-:W-:Y:S02]  /*c8f0*/  @!P2 FMUL R4, R4, 0.5 ;  /* 0x3f0000000404a820 */ /* 0x000fe40000400000 */
[----:B------:R-:W-:Y:S01]  /*c900*/  FSETP.GEU.AND P0, PT, R10, -126, PT ;  /* 0xc2fc00000a00780b */ /* 0x000fe20003f0e000 */
[----:B------:R-:W-:Y:S01]  /*c910*/  @!P1 FMUL R5, R5, 0.5 ;  /* 0x3f00000005059820 */ /* 0x000fe20000400000 */
[----:B------:R-:W1:Y:S01]  /*c920*/  MUFU.EX2 R104, R6 ;  /* 0x0000000600687308 */ /* 0x000e620000000800 */
[----:B--2---:R-:W-:Y:S01]  /*c930*/  @!P6 FMUL R102, R102, R102 ;  /* 0x000000666666e220 */ /* 0x004fe20000400000 */
[----:B------:R-:W-:-:S06]  /*c940*/  FSETP.GEU.AND P6, PT, R11, -126, PT ;  /* 0xc2fc00000b00780b */ /* 0x000fcc0003fce000 */
[----:B------:R2:W4:Y:S01]  /*c950*/  MUFU.EX2 R105, R7 ;  /* 0x0000000700697308 */ /* 0x0005220000000800 */
[----:B---3--:R-:W-:Y:S02]  /*c960*/  FFMA2 R8, R108.F32x2.HI_LO, UR37.F32, R0.F32 ;  /* 0x000000256c087c49 */ /* 0x008fe40009200000 */
[----:B------:R-:W-:Y:S01]  /*c970*/  @!P0 FMUL R10, R10, 0.5 ;  /* 0x3f0000000a0a8820 */ /* 0x000fe20000400000 */
[----:B-----5:R-:W-:Y:S02]  /*c980*/  @!P5 FMUL R103, R103, R103 ;  /* 0x000000676767d220 */ /* 0x020fe40000400000 */
[----:B------:R-:W-:Y:S01]  /*c990*/  FSETP.GEU.AND P5, PT, R8, -126, PT ;  /* 0xc2fc00000800780b */ /* 0x000fe20003fae000 */
[----:B------:R-:W-:Y:S01]  /*c9a0*/  @!P6 FMUL R11, R11, 0.5 ;  /* 0x3f0000000b0be820 */ /* 0x000fe20000400000 */
[----:B------:R-:W3:Y:S01]  /*c9b0*/  MUFU.EX2 R106, R4 ;  /* 0x00000004006a7308 */ /* 0x000ee20000000800 */
[----:B-1----:R-:W-:Y:S01]  /*c9c0*/  @!P4 FMUL R104, R104, R104 ;  /* 0x000000686868c220 */ /* 0x002fe20000400000 */
[----:B------:R-:W-:-:S06]  /*c9d0*/  FSETP.GEU.AND P4, PT, R9, -126, PT ;  /* 0xc2fc00000900780b */ /* 0x000fcc0003f8e000 */
[----:B------:R1:W5:Y:S01]  /*c9e0*/  MUFU.EX2 R107, R5 ;  /* 0x00000005006b7308 */ /* 0x0003620000000800 */
[----:B--2---:R-:W-:Y:S02]  /*c9f0*/  FFMA2 R6, R110.F32x2.HI_LO, UR37.F32, R0.F32 ;  /* 0x000000256e067c49 */ /* 0x004fe40009200000 */
[----:B----4-:R-:W-:Y:S01]  /*ca00*/  @!P3 FMUL R105, R105, R105 ;  /* 0x000000696969b220 */ /* 0x010fe20000400000 */
[----:B------:R-:W-:Y:S02]  /*ca10*/  @!P5 FMUL R8, R8, 0.5 ;  /* 0x3f0000000808d820 */ /* 0x000fe40000400000 */
[----:B------:R-:W-:Y:S01]  /*ca20*/  FSETP.GEU.AND P3, PT, R6, -126, PT ;  /* 0xc2fc00000600780b */ /* 0x000fe20003f6e000 */
[----:B------:R-:W-:Y:S01]  /*ca30*/  @!P4 FMUL R9, R9, 0.5 ;  /* 0x3f0000000909c820 */ /* 0x000fe20000400000 */
[----:B------:R-:W2:Y:S01]  /*ca40*/  MUFU.EX2 R108, R10 ;  /* 0x0000000a006c7308 */ /* 0x000ea20000000800 */
[----:B---3--:R-:W-:Y:S01]  /*ca50*/  @!P2 FMUL R106, R106, R106 ;  /* 0x0000006a6a6aa220 */ /* 0x008fe20000400000 */
[----:B------:R-:W-:-:S06]  /*ca60*/  FSETP.GEU.AND P2, PT, R7, -126, PT ;  /* 0xc2fc00000700780b */ /* 0x000fcc0003f4e000 */
[----:B------:R3:W4:Y:S01]  /*ca70*/  MUFU.EX2 R109, R11 ;  /* 0x0000000b006d7308 */ /* 0x0007220000000800 */
[----:B-1----:R-:W-:Y:S02]  /*ca80*/  FFMA2 R4, R112.F32x2.HI_LO, UR37.F32, R0.F32 ;  /* 0x0000002570047c49 */ /* 0x002fe40009200000 */
[----:B-----5:R-:W-:Y:S01]  /*ca90*/  @!P1 FMUL R107, R107, R107 ;  /* 0x0000006b6b6b9220 */ /* 0x020fe20000400000 */
[----:B------:R-:W-:Y:S02]  /*caa0*/  @!P3 FMUL R6, R6, 0.5 ;  /* 0x3f0000000606b820 */ /* 0x000fe40000400000 */
[----:B------:R-:W-:Y:S01]  /*cab0*/  FSETP.GEU.AND P1, PT, R4, -126, PT ;  /* 0xc2fc00000400780b */ /* 0x000fe20003f2e000 */
[----:B------:R-:W-:Y:S01]  /*cac0*/  @!P2 FMUL R7, R7, 0.5 ;  /* 0x3f0000000707a820 */ /* 0x000fe20000400000 */
[----:B------:R-:W1:Y:S01]  /*cad0*/  MUFU.EX2 R110, R8 ;  /* 0x00000008006e7308 */ /* 0x000e620000000800 */
[----:B--2---:R-:W-:Y:S01]  /*cae0*/  @!P0 FMUL R108, R108, R108 ;  /* 0x0000006c6c6c8220 */ /* 0x004fe20000400000 */
[----:B------:R-:W-:-:S06]  /*caf0*/  FSETP.GEU.AND P0, PT, R5, -126, PT ;  /* 0xc2fc00000500780b */ /* 0x000fcc0003f0e000 */
[----:B------:R2:W5:Y:S01]  /*cb00*/  MUFU.EX2 R111, R9 ;  /* 0x00000009006f7308 */ /* 0x0005620000000800 */
[----:B---3--:R-:W-:Y:S02]  /*cb10*/  FFMA2 R10, R114.F32x2.HI_LO, UR37.F32, R0.F32 ;  /* 0x00000025720a7c49 */ /* 0x008fe40009200000 */
[----:B------:R-:W-:Y:S01]  /*cb20*/  @!P1 FMUL R4, R4, 0.5 ;  /* 0x3f00000004049820 */ /* 0x000fe20000400000 */
[----:B----4-:R-:W-:Y:S02]  /*cb30*/  @!P6 FMUL R109, R109, R109 ;  /* 0x0000006d6d6de220 */ /* 0x010fe40000400000 */
        /* <DEDUP_REMOVED lines=23> */
[----:B------:R-:W2:Y:S01]  /*ccb0*/  MUFU.EX2 R118, R8 ;  /* 0x0000000800767308 */ /* 0x000ea20000000800 */
[----:B---3--:R-:W-:Y:S02]  /*ccc0*/  FFMA2 R4, R120.F32x2.HI_LO, UR37.F32, R0.F32 ;  /* 0x0000002578047c49 */ /* 0x008fe40009200000 */
[----:B-----5:R-:W-:Y:S01]  /*ccd0*/  @!P0 FMUL R115, R115, R115 ;  /* 0x0000007373738220 */ /* 0x020fe20000400000 */
[----:B------:R-:W-:Y:S02]  /*cce0*/  @!P2 FMUL R6, R6, 0.5 ;  /* 0x3f0000000606a820 */ /* 0x000fe40000400000 */
[----:B------:R-:W-:Y:S01]  /*ccf0*/  FSETP.GEU.AND P0, PT, R4, -126, PT ;  /* 0xc2fc00000400780b */ /* 0x000fe20003f0e000 */
[----:B------:R-:W-:Y:S01]  /*cd00*/  @!P1 FMUL R7, R7, 0.5 ;  /* 0x3f00000007079820 */ /* 0x000fe20000400000 */
[----:B------:R-:W3:Y:S01]  /*cd10*/  MUFU.EX2 R116, R10 ;  /* 0x0000000a00747308 */ /* 0x000ee20000000800 */
[----:B-1----:R-:W-:Y:S01]  /*cd20*/  @!P5 FMUL R117, R117, R117 ;  /* 0x000000757575d220 */ /* 0x002fe20000400000 */
[----:B------:R-:W-:-:S06]  /*cd30*/  FSETP.GEU.AND P5, PT, R150, -126, PT ;  /* 0xc2fc00009600780b */ /* 0x000fcc0003fae000 */
[----:B------:R-:W1:Y:S01]  /*cd40*/  MUFU.EX2 R119, R9 ;  /* 0x0000000900777308 */ /* 0x000e620000000800 */
[----:B--2---:R-:W-:Y:S01]  /*cd50*/  @!P4 FMUL R118, R118, R118 ;  /* 0x000000767676c220 */ /* 0x004fe20000400000 */
[----:B------:R-:W-:Y:S01]  /*cd60*/  FSETP.GEU.AND P4, PT, R151, -126, PT ;  /* 0xc2fc00009700780b */ /* 0x000fe20003f8e000 */
[----:B------:R-:W-:-:S04]  /*cd70*/  @!P0 FMUL R4, R4, 0.5 ;  /* 0x3f00000004048820 */ /* 0x000fc80000400000 */
[----:B------:R-:W-:Y:S01]  /*cd80*/  @!P5 FMUL R150, R150, 0.5 ;  /* 0x3f0000009696d820 */ /* 0x000fe20000400000 */
[----:B------:R-:W2:Y:S01]  /*cd90*/  MUFU.EX2 R120, R6 ;  /* 0x0000000600787308 */ /* 0x000ea20000000800 */
[----:B---3--:R-:W-:Y:S01]  /*cda0*/  @!P6 FMUL R116, R116, R116 ;  /* 0x000000747474e220 */ /* 0x008fe20000400000 */
[----:B------:R-:W-:-:S05]  /*cdb0*/  FSETP.GEU.AND P6, PT, R5, -126, PT ;  /* 0xc2fc00000500780b */ /* 0x000fca0003fce000 */
[----:B------:R-:W-:Y:S01]  /*cdc0*/  @!P4 FMUL R151, R151, 0.5 ;  /* 0x3f0000009797c820 */ /* 0x000fe20000400000 */
[----:B------:R-:W3:Y:S01]  /*cdd0*/  MUFU.EX2 R121, R7 ;  /* 0x0000000700797308 */ /* 0x000ee20000000800 */
        /* <DEDUP_REMOVED lines=33> */
[----:B------:R-:W-:-:S04]  /*cff0*/  FSETP.GEU.AND P2, PT, R32, -126, PT ;  /* 0xc2fc00002000780b */ /* 0x000fc80003f4e000 */
[----:B------:R-:W-:Y:S01]  /*d000*/  F2FP.F16.F32.PACK_AB R24, R153, R152 ;  /* 0x000000989918723e */ /* 0x000fe200000000ff */
[----:B------:R-:W-:Y:S01]  /*d010*/  @!P3 FMUL R31, R31, 0.5 ;  /* 0x3f0000001f1fb820 */ /* 0x000fe20000400000 */
[----:B------:R-:W3:Y:S01]  /*d020*/  MUFU.EX2 R158, R28 ;  /* 0x0000001c009e7308 */ /* 0x000ee20000000800 */
[----:B-1----:R-:W-:Y:S01]  /*d030*/  @!P1 FMUL R154, R154, R154 ;  /* 0x0000009a9a9a9220 */ /* 0x002fe20000400000 */
[----:B------:R-:W-:-:S05]  /*d040*/  FSETP.GEU.AND P1, PT, R33, -126, PT ;  /* 0xc2fc00002100780b */ /* 0x000fca0003f2e000 */
[----:B------:R-:W-:Y:S01]  /*d050*/  @!P2 FMUL R32, R32, 0.5 ;  /* 0x3f0000002020a820 */ /* 0x000fe20000400000 */
[----:B------:R-:W1:Y:S01]  /*d060*/  MUFU.EX2 R159, R29 ;  /* 0x0000001d009f7308 */ /* 0x000e620000000800 */
[----:B--2---:R-:W-:Y:S01]  /*d070*/  @!P0 FMUL R155, R155, R155 ;  /* 0x0000009b9b9b8220 */ /* 0x004fe20000400000 */
[----:B------:R-:W-:-:S04]  /*d080*/  FSETP.GEU.AND P0, PT, R34, -126, PT ;  /* 0xc2fc00002200780b */ /* 0x000fc80003f0e000 */
[----:B------:R-:W-:Y:S01]  /*d090*/  F2FP.F16.F32.PACK_AB R25, R155, R154 ;  /* 0x0000009a9b19723e */ /* 0x000fe200000000ff */
[----:B------:R-:W-:Y:S01]  /*d0a0*/  @!P1 FMUL R33, R33, 0.5 ;  /* 0x3f00000021219820 */ /* 0x000fe20000400000 */
[----:B------:R-:W2:Y:S01]  /*d0b0*/  MUFU.EX2 R160, R30 ;  /* 0x0000001e00a07308 */ /* 0x000ea20000000800 */
[----:B---3--:R-:W-:Y:S01]  /*d0c0*/  @!P6 FMUL R158, R158, R158 ;  /* 0x0000009e9e9ee220 */ /* 0x008fe20000400000 */
[----:B------:R-:W-:-:S05]  /*d0d0*/  FSETP.GEU.AND P6, PT, R35, -126, PT ;  /* 0xc2fc00002300780b */ /* 0x000fca0003fce000 */
[----:B------:R-:W-:Y:S01]  /*d0e0*/  @!P0 FMUL R34, R34, 0.5 ;  /* 0x3f00000022228820 */ /* 0x000fe20000400000 */
[----:B------:R-:W3:Y:S01]  /*d0f0*/  MUFU.EX2 R161, R31 ;  /* 0x0000001f00a17308 */ /* 0x000ee20000000800 */
[----:B-1----:R-:W-:Y:S01]  /*d100*/  @!P5 FMUL R159, R159, R159 ;  /* 0x0000009f9f9fd220 */ /* 0x002fe20000400000 */
[----:B------:R-:W-:-:S04]  /*d110*/  FSETP.GEU.AND P5, PT, R36, -126, PT ;  /* 0xc2fc00002400780b */ /* 0x000fc80003fae000 */
[----:B------:R-:W-:Y:S01]  /*d120*/  F2FP.F16.F32.PACK_AB R26, R159, R158 ;  /* 0x0000009e9f1a723e */ /* 0x000fe200000000ff */
        /* <DEDUP_REMOVED lines=120> */
[----:B------:R-:W-:Y:S02]  /*d8b0*/  FSETP.GEU.AND P6, PT, R67, -126, PT ;  /* 0xc2fc00004300780b */ /* 0x000fe40003fce000 */
[----:B------:R-:W-:-:S03]  /*d8c0*/  F2FP.F16.F32.PACK_AB R60, R129, R128 ;  /* 0x00000080813c723e */ /* 0x000fc600000000ff */
[----:B------:R-:W-:Y:S01]  /*d8d0*/  @!P0 FMUL R66, R66, 0.5 ;  /* 0x3f00000042428820 */ /* 0x000fe20000400000 */
[----:B------:R-:W1:Y:S01]  /*d8e0*/  MUFU.EX2 R189, R63 ;  /* 0x0000003f00bd7308 */ /* 0x000e620000000800 */
[----:B--2---:R-:W-:Y:S01]  /*d8f0*/  @!P5 FMUL R187, R187, R187 ;  /* 0x000000bbbbbbd220 */ /* 0x004fe20000400000 */
[----:B------:R-:W-:Y:S02]  /*d900*/  FSETP.GEU.AND P5, PT, R68, -126, PT ;  /* 0xc2fc00004400780b */ /* 0x000fe40003fae000 */
[----:B------:R-:W-:Y:S02]  /*d910*/  F2FP.F16.F32.PACK_AB R61, R131, R130 ;  /* 0x00000082833d723e */ /* 0x000fe400000000ff */
[----:B------:R-:W-:Y:S01]  /*d920*/  F2FP.F16.F32.PACK_AB R40, R187, R186 ;  /* 0x000000babb28723e */ /* 0x000fe200000000ff */
[----:B------:R-:W-:Y:S01]  /*d930*/  @!P6 FMUL R67, R67, 0.5 ;  /* 0x3f0000004343e820 */ /* 0x000fe20000400000 */
[----:B------:R-:W2:Y:S01]  /*d940*/  MUFU.EX2 R42, R64 ;  /* 0x00000040002a7308 */ /* 0x000ea20000000800 */
[----:B---3--:R-:W-:Y:S01]  /*d950*/  @!P4 FMUL R188, R188, R188 ;  /* 0x000000bcbcbcc220 */ /* 0x008fe20000400000 */
[----:B------:R-:W-:-:S02]  /*d960*/  FSETP.GEU.AND P4, PT, R69, -126, PT ;  /* 0xc2fc00004500780b */ /* 0x000fc40003f8e000 */
[----:B------:R-:W-:-:S03]  /*d970*/  F2FP.F16.F32.PACK_AB R62, R133, R132 ;  /* 0x00000084853e723e */ /* 0x000fc600000000ff */
[----:B------:R-:W-:Y:S01]  /*d980*/  @!P5 FMUL R68, R68, 0.5 ;  /* 0x3f0000004444d820 */ /* 0x000fe20000400000 */
[----:B------:R-:W3:Y:S01]  /*d990*/  MUFU.EX2 R50, R65 ;  /* 0x0000004100327308 */ /* 0x000ee20000000800 */
[----:B-1----:R-:W-:Y:S01]  /*d9a0*/  @!P3 FMUL R189, R189, R189 ;  /* 0x000000bdbdbdb220 */ /* 0x002fe20000400000 */
[----:B------:R-:W-:Y:S02]  /*d9b0*/  FSETP.GEU.AND P3, PT, R70, -126, PT ;  /* 0xc2fc00004600780b */ /* 0x000fe40003f6e000 */
[----:B------:R-:W-:Y:S02]  /*d9c0*/  F2FP.F16.F32.PACK_AB R63, R135, R134 ;  /* 0x00000086873f723e */ /* 0x000fe400000000ff */
[----:B------:R-:W-:Y:S01]  /*d9d0*/  F2FP.F16.F32.PACK_AB R41, R189, R188 ;  /* 0x000000bcbd29723e */ /* 0x000fe200000000ff */
[----:B------:R-:W-:Y:S01]  /*d9e0*/  @!P4 FMUL R69, R69, 0.5 ;  /* 0x3f0000004545c820 */ /* 0x000fe20000400000 */
[----:B------:R-:W1:Y:S01]  /*d9f0*/  MUFU.EX2 R43, R66 ;  /* 0x00000042002b7308 */ /* 0x000e620000000800 */
[----:B--2---:R-:W-:Y:S01]  /*da00*/  @!P2 FMUL R42, R42, R42 ;  /* 0x0000002a2a2aa220 */ /* 0x004fe20000400000 */
[----:B------:R-:W-:-:S02]  /*da10*/  FSETP.GEU.AND P2, PT, R71, -126, PT ;  /* 0xc2fc00004700780b */ /* 0x000fc40003f4e000 */
[----:B------:R-:W-:Y:S02]  /*da20*/  F2FP.F16.F32.PACK_AB R64, R137, R136 ;  /* 0x000000888940723e */ /* 0x000fe400000000ff */
[----:B------:R2:W-:Y:S01]  /*da30*/  STL [R1+0x18], R42 ;  /* 0x0000182a01007387 */ /* 0x0005e20000100800 */
[----:B------:R-:W-:Y:S01]  /*da40*/  @!P3 FMUL R70, R70, 0.5 ;  /* 0x3f0000004646b820 */ /* 0x000fe20000400000 */
[----:B------:R-:W4:Y:S01]  /*da50*/  MUFU.EX2 R49, R67 ;  /* 0x0000004300317308 */ /* 0x000f220000000800 */
[----:B---3--:R-:W-:Y:S01]  /*da60*/  @!P1 FMUL R50, R50, R50 ;  /* 0x0000003232329220 */ /* 0x008fe20000400000 */
[----:B------:R-:W-:Y:S02]  /*da70*/  FSETP.GEU.AND P1, PT, R72, -126, PT ;  /* 0xc2fc00004800780b */ /* 0x000fe40003f2e000 */
[----:B------:R-:W-:Y:S02]  /*da80*/  F2FP.F16.F32.PACK_AB R65, R139, R138 ;  /* 0x0000008a8b41723e */ /* 0x000fe400000000ff */
[----:B------:R-:W-:Y:S01]  /*da90*/  STL [R1+0x1c], R50 ;  /* 0x00001c3201007387 */ /* 0x000fe20000100800 */
[----:B------:R-:W-:Y:S01]  /*daa0*/  @!P2 FMUL R71, R71, 0.5 ;  /* 0x3f0000004747a820 */ /* 0x000fe20000400000 */
[----:B------:R-:W3:Y:S01]  /*dab0*/  MUFU.EX2 R44, R68 ;  /* 0x00000044002c7308 */ /* 0x000ee20000000800 */
[----:B-1----:R-:W-:Y:S01]  /*dac0*/  @!P0 FMUL R43, R43, R43 ;  /* 0x0000002b2b2b8220 */ /* 0x002fe20000400000 */
[----:B------:R-:W-:-:S02]  /*dad0*/  FSETP.GEU.AND P0, PT, R73, -126, PT ;  /* 0xc2fc00004900780b */ /* 0x000fc40003f0e000 */
[----:B------:R-:W-:Y:S02]  /*dae0*/  F2FP.F16.F32.PACK_AB R66, R141, R140 ;  /* 0x0000008c8d42723e */ /* 0x000fe400000000ff */
[----:B------:R1:W-:Y:S01]  /*daf0*/  STL [R1+0x20], R43 ;  /* 0x0000202b01007387 */ /* 0x0003e20000100800 */
[----:B------:R-:W-:Y:S01]  /*db00*/  @!P1 FMUL R72, R72, 0.5 ;  /* 0x3f00000048489820 */ /* 0x000fe20000400000 */
[----:B------:R-:W5:Y:S01]  /*db10*/  MUFU.EX2 R48, R69 ;  /* 0x0000004500307308 */ /* 0x000f620000000800 */
[----:B----4-:R-:W-:Y:S01]  /*db20*/  @!P6 FMUL R49, R49, R49 ;  /* 0x000000313131e220 */ /* 0x010fe20000400000 */
[----:B------:R-:W-:Y:S02]  /*db30*/  FSETP.GEU.AND P6, PT, R74, -126, PT ;  /* 0xc2fc00004a00780b */ /* 0x000fe40003fce000 */
[----:B------:R-:W-:Y:S02]  /*db40*/  F2FP.F16.F32.PACK_AB R67, R143, R142 ;  /* 0x0000008e8f43723e */ /* 0x000fe400000000ff */
[----:B------:R-:W-:Y:S01]  /*db50*/  STL [R1+0x24], R49 ;  /* 0x0000243101007387 */ /* 0x000fe20000100800 */
[----:B------:R-:W-:Y:S01]  /*db60*/  @!P0 FMUL R73, R73, 0.5 ;  /* 0x3f00000049498820 */ /* 0x000fe20000400000 */
[----:B------:R-:W4:Y:S01]  /*db70*/  MUFU.EX2 R45, R70 ;  /* 0x00000046002d7308 */ /* 0x000f220000000800 */
[----:B---3--:R-:W-:Y:S01]  /*db80*/  @!P5 FMUL R44, R44, R44 ;  /* 0x0000002c2c2cd220 */ /* 0x008fe20000400000 */
[----:B------:R-:W-:-:S02]  /*db90*/  FSETP.GEU.AND P5, PT, R75, -126, PT ;  /* 0xc2fc00004b00780b */ /* 0x000fc40003fae000 */
[----:B--2---:R-:W-:Y:S02]  /*dba0*/  F2FP.F16.F32.PACK_AB R42, R50, R42 ;  /* 0x0000002a322a723e */ /* 0x004fe400000000ff */
[----:B------:R2:W-:Y:S01]  /*dbb0*/  STL [R1+0x28], R44 ;  /* 0x0000282c01007387 */ /* 0x0005e20000100800 */
[----:B------:R-:W-:Y:S01]  /*dbc0*/  @!P6 FMUL R74, R74, 0.5 ;  /* 0x3f0000004a4ae820 */ /* 0x000fe20000400000 */
[----:B------:R-:W3:Y:S01]  /*dbd0*/  MUFU.EX2 R47, R71 ;  /* 0x00000047002f7308 */ /* 0x000ee20000000800 */
[----:B-----5:R-:W-:Y:S01]  /*dbe0*/  @!P4 FMUL R48, R48, R48 ;  /* 0x000000303030c220 */ /* 0x020fe20000400000 */
[----:B------:R-:W-:Y:S02]  /*dbf0*/  FSETP.GEU.AND P4, PT, R76, -126, PT ;  /* 0xc2fc00004c00780b */ /* 0x000fe40003f8e000 */
[----:B------:R-:W-:Y:S02]  /*dc00*/  F2FP.F16.F32.PACK_AB R68, R145, R144 ;  /* 0x000000909144723e */ /* 0x000fe400000000ff */
[----:B------:R-:W-:Y:S01]  /*dc10*/  STL [R1+0x2c], R48 ;  /* 0x00002c3001007387 */ /* 0x000fe20000100800 */
[----:B------:R-:W-:Y:S01]  /*dc20*/  @!P5 FMUL R75, R75, 0.5 ;  /* 0x3f0000004b4bd820 */ /* 0x000fe20000400000 */
[----:B------:R-:W5:Y:S01]  /*dc30*/  MUFU.EX2 R5, R72 ;  /* 0x0000004800057308 */ /* 0x000f620000000800 */
[----:B----4-:R-:W-:Y:S01]  /*dc40*/  @!P3 FMUL R45, R45, R45 ;  /* 0x0000002d2d2db220 */ /* 0x010fe20000400000 */
[----:B------:R-:W-:-:S02]  /*dc50*/  FSETP.GEU.AND P3, PT, R77, -126, PT ;  /* 0xc2fc00004d00780b */ /* 0x000fc40003f6e000 */
[----:B-1----:R-:W-:Y:S02]  /*dc60*/  F2FP.F16.F32.PACK_AB R43, R49, R43 ;  /* 0x0000002b312b723e */ /* 0x002fe400000000ff */
        /* <DEDUP_REMOVED lines=9> */
[----:B-----5:R-:W-:Y:S01]  /*dd00*/  @!P1 FMUL R5, R5, R5 ;  /* 0x0000000505059220 */ /* 0x020fe20000400000 */
[----:B------:R-:W-:-:S02]  /*dd10*/  FSETP.GEU.AND P1, PT, R79, -126, PT ;  /* 0xc2fc00004f00780b */ /* 0x000fc40003f2e000 */
[----:B--2---:R-:W-:Y:S02]  /*dd20*/  F2FP.F16.F32.PACK_AB R44, R48, R44 ;  /* 0x0000002c302c723e */ /* 0x004fe400000000ff */
[----:B------:R-:W-:Y:S01]  /*dd30*/  STL [R1+0x38], R5 ;  /* 0x0000380501007387 */ /* 0x000fe20000100800 */
[----:B------:R-:W-:Y:S01]  /*dd40*/  @!P2 FMUL R78, R78, 0.5 ;  /* 0x3f0000004e4ea820 */ /* 0x000fe20000400000 */
[----:B------:R-:W2:Y:S01]  /*dd50*/  MUFU.EX2 R4, R75 ;  /* 0x0000004b00047308 */ /* 0x000ea20000000800 */
[----:B----4-:R-:W-:Y:S01]  /*dd60*/  @!P0 FMUL R46, R46, R46 ;  /* 0x0000002e2e2e8220 */ /* 0x010fe20000400000 */
[----:B------:R-:W-:Y:S02]  /*dd70*/  FSETP.GEU.AND P0, PT, R80, -126, PT ;  /* 0xc2fc00005000780b */ /* 0x000fe40003f0e000 */
[----:B------:R-:W-:Y:S02]  /*dd80*/  F2FP.F16.F32.PACK_AB R70, R149, R148 ;  /* 0x000000949546723e */ /* 0x000fe400000000ff */
[----:B------:R4:W-:Y:S01]  /*dd90*/  STL [R1+0x3c], R46 ;  /* 0x00003c2e01007387 */ /* 0x0009e20000100800 */
[----:B------:R-:W-:Y:S01]  /*dda0*/  @!P1 FMUL R79, R79, 0.5 ;  /* 0x3f0000004f4f9820 */ /* 0x000fe20000400000 */
[----:B------:R-:W5:Y:S01]  /*ddb0*/  MUFU.EX2 R9, R76 ;  /* 0x0000004c00097308 */ /* 0x000f620000000800 */
[----:B---3--:R-:W-:Y:S01]  /*ddc0*/  @!P6 FMUL R7, R7, R7 ;  /* 0x000000070707e220 */ /* 0x008fe20000400000 */
[----:B------:R-:W-:-:S02]  /*ddd0*/  FSETP.GEU.AND P6, PT, R81, -126, PT ;  /* 0xc2fc00005100780b */ /* 0x000fc40003fce000 */
[----:B-1----:R-:W-:Y:S02]  /*dde0*/  F2FP.F16.F32.PACK_AB R45, R47, R45 ;  /* 0x0000002d2f2d723e */ /* 0x002fe400000000ff */
[----:B------:R1:W-:Y:S01]  /*ddf0*/  STL [R1+0x40], R7 ;  /* 0x0000400701007387 */ /* 0x0003e20000100800 */
[----:B------:R-:W-:Y:S01]  /*de00*/  @!P0 FMUL R80, R80, 0.5 ;  /* 0x3f00000050508820 */ /* 0x000fe20000400000 */
[----:B------:R-:W3:Y:S01]  /*de10*/  MUFU.EX2 R6, R77 ;  /* 0x0000004d00067308 */ /* 0x000ee20000000800 */
[----:B--2---:R-:W-:Y:S01]  /*de20*/  @!P5 FMUL R4, R4, R4 ;  /* 0x000000040404d220 */ /* 0x004fe20000400000 */
[----:B------:R-:W-:Y:S02]  /*de30*/  FSETP.GEU.AND P5, PT, R82, -126, PT ;  /* 0xc2fc00005200780b */ /* 0x000fe40003fae000 */
[----:B------:R-:W-:Y:S02]  /*de40*/  F2FP.F16.F32.PACK_AB R71, R93, R92 ;  /* 0x0000005c5d47723e */ /* 0x000fe400000000ff */
[----:B------:R1:W-:Y:S01]  /*de50*/  STL [R1+0x44], R4 ;  /* 0x0000440401007387 */ /* 0x0003e20000100800 */
[----:B------:R-:W-:Y:S01]  /*de60*/  @!P6 FMUL R81, R81, 0.5 ;  /* 0x3f0000005151e820 */ /* 0x000fe20000400000 */
[----:B------:R-:W2:Y:S01]  /*de70*/  MUFU.EX2 R11, R78 ;  /* 0x0000004e000b7308 */ /* 0x000ea20000000800 */
[----:B-----5:R-:W-:Y:S01]  /*de80*/  @!P4 FMUL R9, R9, R9 ;  /* 0x000000090909c220 */ /* 0x020fe20000400000 */
[----:B------:R-:W-:-:S02]  /*de90*/  FSETP.GEU.AND P4, PT, R83, -126, PT ;  /* 0xc2fc00005300780b */ /* 0x000fc40003f8e000 */
[----:B------:R-:W-:Y:S02]  /*dea0*/  F2FP.F16.F32.PACK_AB R72, R95, R94 ;  /* 0x0000005e5f48723e */ /* 0x000fe400000000ff */
[----:B------:R1:W-:Y:S01]  /*deb0*/  STL [R1+0x48], R9 ;  /* 0x0000480901007387 */ /* 0x0003e20000100800 */
[----:B------:R-:W-:Y:S01]  /*dec0*/  @!P5 FMUL R82, R82, 0.5 ;  /* 0x3f0000005252d820 */ /* 0x000fe20000400000 */
[----:B------:R-:W5:Y:S01]  /*ded0*/  MUFU.EX2 R8, R79 ;  /* 0x0000004f00087308 */ /* 0x000f620000000800 */
[----:B---3--:R-:W-:Y:S01]  /*dee0*/  @!P3 FMUL R6, R6, R6 ;  /* 0x000000060606b220 */ /* 0x008fe20000400000 */
[----:B------:R-:W-:Y:S02]  /*def0*/  FSETP.GEU.AND P3, PT, R84, -126, PT ;  /* 0xc2fc00005400780b */ /* 0x000fe40003f6e000 */
[----:B------:R-:W-:Y:S02]  /*df00*/  F2FP.F16.F32.PACK_AB R73, R97, R96 ;  /* 0x000000606149723e */ /* 0x000fe400000000ff */
[----:B------:R1:W-:Y:S01]  /*df10*/  STL [R1+0x4c], R6 ;  /* 0x00004c0601007387 */ /* 0x0003e20000100800 */
[----:B------:R-:W-:Y:S01]  /*df20*/  @!P4 FMUL R83, R83, 0.5 ;  /* 0x3f0000005353c820 */ /* 0x000fe20000400000 */
[----:B------:R-:W3:Y:S01]  /*df30*/  MUFU.EX2 R157, R80 ;  /* 0x00000050009d7308 */ /* 0x000ee20000000800 */
[----:B--2---:R-:W-:Y:S01]  /*df40*/  @!P2 FMUL R11, R11, R11 ;  /* 0x0000000b0b0ba220 */ /* 0x004fe20000400000 */
[----:B------:R-:W-:-:S02]  /*df50*/  FSETP.GEU.AND P2, PT, R85, -126, PT ;  /* 0xc2fc00005500780b */ /* 0x000fc40003f4e000 */
[----:B------:R-:W-:Y:S02]  /*df60*/  F2FP.F16.F32.PACK_AB R74, R99, R98 ;  /* 0x00000062634a723e */ /* 0x000fe400000000ff */
[----:B------:R1:W-:Y:S01]  /*df70*/  STL [R1+0x50], R11 ;  /* 0x0000500b01007387 */ /* 0x0003e20000100800 */
[----:B------:R-:W-:Y:S01]  /*df80*/  @!P3 FMUL R84, R84, 0.5 ;  /* 0x3f0000005454b820 */ /* 0x000fe20000400000 */
[----:B------:R-:W2:Y:S01]  /*df90*/  MUFU.EX2 R10, R81 ;  /* 0x00000051000a7308 */ /* 0x000ea20000000800 */
[----:B-----5:R-:W-:Y:S01]  /*dfa0*/  @!P1 FMUL R8, R8, R8 ;  /* 0x0000000808089220 */ /* 0x020fe20000400000 */
[----:B------:R-:W-:Y:S02]  /*dfb0*/  FSETP.GEU.AND P1, PT, R86, -126, PT ;  /* 0xc2fc00005600780b */ /* 0x000fe40003f2e000 */
[----:B------:R-:W-:Y:S02]  /*dfc0*/  F2FP.F16.F32.PACK_AB R75, R101, R100 ;  /* 0x00000064654b723e */ /* 0x000fe400000000ff */
[----:B------:R1:W-:Y:S01]  /*dfd0*/  STL [R1+0x54], R8 ;  /* 0x0000540801007387 */ /* 0x0003e20000100800 */
[----:B------:R-:W-:Y:S01]  /*dfe0*/  @!P2 FMUL R85, R85, 0.5 ;  /* 0x3f0000005555a820 */ /* 0x000fe20000400000 */
[----:B------:R-:W5:Y:S01]  /*dff0*/  MUFU.EX2 R20, R82 ;  /* 0x0000005200147308 */ /* 0x000f620000000800 */
[----:B---3--:R-:W-:Y:S01]  /*e000*/  @!P0 FMUL R157, R157, R157 ;  /* 0x0000009d9d9d8220 */ /* 0x008fe20000400000 */
[----:B------:R-:W-:-:S02]  /*e010*/  FSETP.GEU.AND P0, PT, R87, -126, PT ;  /* 0xc2fc00005700780b */ /* 0x000fc40003f0e000 */
[----:B------:R-:W-:Y:S02]  /*e020*/  F2FP.F16.F32.PACK_AB R76, R103, R102 ;  /* 0x00000066674c723e */ /* 0x000fe400000000ff */
[----:B------:R1:W-:Y:S01]  /*e030*/  STL [R1+0x58], R157 ;  /* 0x0000589d01007387 */ /* 0x0003e20000100800 */
[----:B------:R-:W-:Y:S01]  /*e040*/  @!P1 FMUL R86, R86, 0.5 ;  /* 0x3f00000056569820 */ /* 0x000fe20000400000 */
[----:B------:R-:W3:Y:S01]  /*e050*/  MUFU.EX2 R21, R83 ;  /* 0x0000005300157308 */ /* 0x000ee20000000800 */
[----:B--2---:R-:W-:Y:S01]  /*e060*/  @!P6 FMUL R10, R10, R10 ;  /* 0x0000000a0a0ae220 */ /* 0x004fe20000400000 */
[----:B------:R-:W-:Y:S02]  /*e070*/  LOP3.LUT P6, RZ, R3, 0x3, R56, 0x48, !PT ;  /* 0x0000000303ff7812 */ /* 0x000fe400078c4838 */
[----:B------:R-:W-:Y:S02]  /*e080*/  F2FP.F16.F32.PACK_AB R56, R19, R18 ;  /* 0x000000121338723e */ /* 0x000fe400000000ff */
[----:B------:R1:W-:Y:S01]  /*e090*/  STL [R1+0x5c], R10 ;  /* 0x00005c0a01007387 */ /* 0x0003e20000100800 */
[----:B------:R-:W-:Y:S01]  /*e0a0*/  @!P0 FMUL R87, R87, 0.5 ;  /* 0x3f00000057578820 */ /* 0x000fe20000400000 */
[----:B------:R-:W2:Y:S01]  /*e0b0*/  MUFU.EX2 R14, R84 ;  /* 0x00000054000e7308 */ /* 0x000ea20000000800 */
[----:B-----5:R-:W-:Y:S01]  /*e0c0*/  @!P5 FMUL R20, R20, R20 ;  /* 0x000000141414d220 */ /* 0x020fe20000400000 */
[----:B------:R-:W-:-:S02]  /*e0d0*/  F2FP.F16.F32.PACK_AB R77, R105, R104 ;  /* 0x00000068694d723e */ /* 0x000fc400000000ff */
[----:B------:R-:W-:Y:S02]  /*e0e0*/  F2FP.F16.F32.PACK_AB R78, R107, R106 ;  /* 0x0000006a6b4e723e */ /* 0x000fe400000000ff */
[----:B------:R1:W-:Y:S01]  /*e0f0*/  STL [R1+0x60], R20 ;  /* 0x0000601401007387 */ /* 0x0003e20000100800 */
[----:B------:R-:W-:Y:S01]  /*e100*/  F2FP.F16.F32.PACK_AB R79, R109, R108 ;  /* 0x0000006c6d4f723e */ /* 0x000fe200000000ff */
[----:B------:R-:W5:Y:S01]  /*e110*/  MUFU.EX2 R15, R85 ;  /* 0x00000055000f7308 */ /* 0x000f620000000800 */
[----:B---3--:R-:W-:Y:S01]  /*e120*/  @!P4 FMUL R21, R21, R21 ;  /* 0x000000151515c220 */ /* 0x008fe20000400000 */
[----:B------:R-:W-:Y:S02]  /*e130*/  F2FP.F16.F32.PACK_AB R80, R111, R110 ;  /* 0x0000006e6f50723e */ /* 0x000fe400000000ff */
[----:B------:R-:W-:Y:S02]  /*e140*/  F2FP.F16.F32.PACK_AB R81, R113, R112 ;  /* 0x000000707151723e */ /* 0x000fe400000000ff */
[----:B------:R1:W-:Y:S01]  /*e150*/  STL [R1+0x64], R21 ;  /* 0x0000641501007387 */ /* 0x0003e20000100800 */
[----:B------:R-:W-:Y:S01]  /*e160*/  F2FP.F16.F32.PACK_AB R82, R115, R114 ;  /* 0x000000727352723e */ /* 0x000fe200000000ff */
[----:B------:R-:W3:Y:S01]  /*e170*/  MUFU.EX2 R12, R86 ;  /* 0x00000056000c7308 */ /* 0x000ee20000000800 */
[----:B--2---:R-:W-:Y:S01]  /*e180*/  @!P3 FMUL R14, R14, R14 ;  /* 0x0000000e0e0eb220 */ /* 0x004fe20000400000 */
[----:B------:R-:W-:-:S02]  /*e190*/  F2FP.F16.F32.PACK_AB R83, R117, R116 ;  /* 0x000000747553723e */ /* 0x000fc400000000ff */
[----:B------:R-:W-:Y:S02]  /*e1a0*/  F2FP.F16.F32.PACK_AB R84, R119, R118 ;  /* 0x000000767754723e */ /* 0x000fe400000000ff */
[----:B------:R1:W-:Y:S01]  /*e1b0*/  STL [R1+0x70], R14 ;  /* 0x0000700e01007387 */ /* 0x0003e20000100800 */
[----:B----4-:R-:W-:Y:S01]  /*e1c0*/  F2FP.F16.F32.PACK_AB R46, R46, R5 ;  /* 0x000000052e2e723e */ /* 0x010fe200000000ff */
[----:B------:R-:W2:Y:S01]  /*e1d0*/  MUFU.EX2 R13, R87 ;  /* 0x00000057000d7308 */ /* 0x000ea20000000800 */
[----:B-----5:R-:W-:Y:S01]  /*e1e0*/  @!P2 FMUL R15, R15, R15 ;  /* 0x0000000f0f0fa220 */ /* 0x020fe20000400000 */
[----:B------:R-:W-:Y:S02]  /*e1f0*/  F2FP.F16.F32.PACK_AB R85, R121, R120 ;  /* 0x000000787955723e */ /* 0x000fe400000000ff */
[----:B------:R-:W-:Y:S02]  /*e200*/  F2FP.F16.F32.PACK_AB R47, R4, R7 ;  /* 0x00000007042f723e */ /* 0x000fe400000000ff */
[----:B------:R1:W-:Y:S01]  /*e210*/  STL [R1+0x74], R15 ;  /* 0x0000740f01007387 */ /* 0x0003e20000100800 */
[----:B------:R-:W-:Y:S01]  /*e220*/  F2FP.F16.F32.PACK_AB R48, R6, R9 ;  /* 0x000000090630723e */ /* 0x000fe200000000ff */
[----:B---3--:R-:W-:Y:S01]  /*e230*/  @!P1 FMUL R12, R12, R12 ;  /* 0x0000000c0c0c9220 */ /* 0x008fe20000400000 */
[----:B------:R-:W-:-:S02]  /*e240*/  F2FP.F16.F32.PACK_AB R86, R123, R122 ;  /* 0x0000007a7b56723e */ /* 0x000fc400000000ff */
[----:B------:R-:W-:Y:S02]  /*e250*/  F2FP.F16.F32.PACK_AB R49, R8, R11 ;  /* 0x0000000b0831723e */ /* 0x000fe400000000ff */
[----:B------:R1:W-:Y:S01]  /*e260*/  STL [R1+0x68], R12 ;  /* 0x0000680c01007387 */ /* 0x0003e20000100800 */
[----:B------:R-:W-:Y:S01]  /*e270*/  F2FP.F16.F32.PACK_AB R50, R10, R157 ;  /* 0x0000009d0a32723e */ /* 0x000fe200000000ff */
[----:B--2---:R-:W-:Y:S01]  /*e280*/  @!P0 FMUL R13, R13, R13 ;  /* 0x0000000d0d0d8220 */ /* 0x004fe20000400000 */
[----:B------:R-:W-:Y:S02]  /*e290*/  F2FP.F16.F32.PACK_AB R87, R151, R150 ;  /* 0x000000969757723e */ /* 0x000fe400000000ff */
[----:B------:R-:W-:Y:S02]  /*e2a0*/  F2FP.F16.F32.PACK_AB R51, R21, R20 ;  /* 0x000000141533723e */ /* 0x000fe400000000ff */
[----:B------:R1:W-:Y:S01]  /*e2b0*/  STL [R1+0x6c], R13 ;  /* 0x00006c0d01007387 */ /* 0x0003e20000100800 */
[----:B------:R-:W-:-:S02]  /*e2c0*/  F2FP.F16.F32.PACK_AB R52, R15, R14 ;  /* 0x0000000e0f34723e */ /* 0x000fc400000000ff */
[----:B------:R-:W-:Y:S01]  /*e2d0*/  F2FP.F16.F32.PACK_AB R53, R13, R12 ;  /* 0x0000000c0d35723e */ /* 0x000fe200000000ff */
[----:B------:R-:W-:Y:S06]  /*e2e0*/  @!P6 BRA `(.L_x_233) ;  /* 0x000000000040e947 */ /* 0x000fec0003800000 */
[----:B-1----:R-:W-:Y:S01]  /*e2f0*/  MOV R14, 0x8 ;  /* 0x00000008000e7802 */ /* 0x002fe20000000f00 */
[----:B------:R-:W1:Y:S01]  /*e300*/  LDCU.64 UR6, c[0x4][0xb0] ;  /* 0x01001600ff0677ac */ /* 0x000e620008000a00 */
[----:B------:R-:W-:Y:S02]  /*e310*/  HFMA2 R12, -RZ, RZ, 0, 5.9604644775390625e-08 ;  /* 0x00000001ff0c7431 */ /* 0x000fe400000001ff */
[----:B------:R-:W-:Y:S01]  /*e320*/  IMAD.MOV.U32 R8, RZ, RZ, 0x1be ;  /* 0x000001beff087424 */ /* 0x000fe200078e00ff */
[----:B------:R-:W2:Y:S01]  /*e330*/  LDCU.64 UR4, c[0x4][0xb8] ;  /* 0x01001700ff0477ac */ /* 0x000ea20008000a00 */
[----:B------:R-:W3:Y:S01]  /*e340*/  LDC.64 R14, c[0x4][R14] ;  /* 0x010000000e0e7b82 */ /* 0x000ee20000000a00 */
[----:B------:R-:W-:Y:S01]  /*e350*/  IMAD.MOV.U32 R13, RZ, RZ, RZ ;  /* 0x000000ffff0d7224 */ /* 0x000fe200078e00ff */
[----:B------:R-:W4:Y:S01]  /*e360*/  LDCU.64 UR8, c[0x4][0x20] ;  /* 0x01000400ff0877ac */ /* 0x000f220008000a00 */
[----:B-1----:R-:W-:Y:S01]  /*e370*/  IMAD.U32 R4, RZ, RZ, UR6 ;  /* 0x00000006ff047e24 */ /* 0x002fe2000f8e00ff */
[----:B------:R-:W-:Y:S01]  /*e380*/  MOV R5, UR7 ;  /* 0x0000000700057c02 */ /* 0x000fe20008000f00 */
[----:B--2---:R-:W-:Y:S01]  /*e390*/  IMAD.U32 R6, RZ, RZ, UR4 ;  /* 0x00000004ff067e24 */ /* 0x004fe2000f8e00ff */
[----:B------:R-:W-:Y:S01]  /*e3a0*/  MOV R7, UR5 ;  /* 0x0000000500077c02 */ /* 0x000fe20008000f00 */
[----:B----4-:R-:W-:Y:S01]  /*e3b0*/  IMAD.U32 R10, RZ, RZ, UR8 ;  /* 0x00000008ff0a7e24 */ /* 0x010fe2000f8e00ff */
[----:B------:R-:W-:-:S02]  /*e3c0*/  MOV R11, UR9 ;  /* 0x00000009000b7c02 */ /* 0x000fc40008000f00 */
[----:B------:R-:W-:-:S07]  /*e3d0*/  LEPC R20, `(.L_x_233) ;  /* 0x000000001014794e */ /* 0x000fce0000000000 */
[----:B---3--:R-:W-:Y:S05]  /*e3e0*/  CALL.ABS.NOINC R14 ;  /* 0x000000000e007343 */ /* 0x008fea0003c00000 */
.L_x_233:
[C---:B------:R-:W-:Y:S01]  /*e3f0*/  FSETP.NEU.AND P0, PT, R17.reuse, -INF , PT ;  /* 0xff8000001100780b */ /* 0x040fe20003f0d000 */
[----:B-1----:R-:W1:Y:S01]  /*e400*/  S2R R157, SR_TID.X ;  /* 0x00000000009d7919 */ /* 0x002e620000002100 */
[----:B------:R-:W-:Y:S05]  /*e410*/  WARPSYNC.ALL ;  /* 0x0000000000007948 */ /* 0x000fea0003800000 */
[----:B------:R-:W-:Y:S01]  /*e420*/  FSEL R0, R17, RZ, P0 ;  /* 0x000000ff11007208 */ /* 0x000fe20000000000 */
[----:B------:R-:W-:Y:S01]  /*e430*/  UIADD3 UR4, UPT, UPT, UR40, 0x20, URZ ;  /* 0x0000002028047890 */ /* 0x000fe2000fffe0ff */
[----:B------:R2:W-:Y:S03]  /*e440*/  STTM.x32 tmem[UR40], R56 ;  /* 0x00000038000079ed */ /* 0x0005e600082c0028 */
[----:B------:R-:W-:Y:S01]  /*e450*/  FMUL R0, R0, -UR37 ;  /* 0x8000002500007c20 */ /* 0x000fe20008400000 */
[----:B------:R-:W-:-:S03]  /*e460*/  USHF.R.U32.HI UR4, URZ, 0x15, UR4 ;  /* 0x00000015ff047899 */ /* 0x000fc60008011604 */
[--C-:B------:R-:W-:Y:S02]  /*e470*/  FFMA2 R88, R88.F32x2.HI_LO, UR37.F32, R0.reuse.F32 ;  /* 0x0000002558587c49 */ /* 0x100fe40009200000 */
[----:B------:R-:W-:Y:S01]  /*e480*/  FFMA2 R90, R90.F32x2.HI_LO, UR37.F32, R0.F32 ;  /* 0x000000255a5a7c49 */ /* 0x000fe20009200000 */
[----:B------:R-:W-:Y:S02]  /*e490*/  MOV R3, UR4 ;  /* 0x0000000400037c02 */ /* 0x000fe40008000f00 */
[----:B------:R-:W-:Y:S02]  /*e4a0*/  FSETP.GEU.AND P4, PT, R88, -126, PT ;  /* 0xc2fc00005800780b */ /* 0x000fe40003f8e000 */
[----:B------:R-:W-:Y:S02]  /*e4b0*/  FSETP.GEU.AND P3, PT, R89, -126, PT ;  /* 0xc2fc00005900780b */ /* 0x000fe40003f6e000 */
[----:B------:R-:W-:Y:S02]  /*e4c0*/  FSETP.GEU.AND P2, PT, R90, -126, PT ;  /* 0xc2fc00005a00780b */ /* 0x000fe40003f4e000 */
[----:B------:R-:W-:-:S07]  /*e4d0*/  FSETP.GEU.AND P1, PT, R91, -126, PT ;  /* 0xc2fc00005b00780b */ /* 0x000fce0003f2e000 */
[----:B------:R-:W-:Y:S02]  /*e4e0*/  @!P4 FMUL R88, R88, 0.5 ;  /* 0x3f0000005858c820 */ /* 0x000fe40000400000 */
[----:B------:R-:W-:Y:S02]  /*e4f0*/  @!P3 FMUL R89, R89, 0.5 ;  /* 0x3f0000005959b820 */ /* 0x000fe40000400000 */
[----:B------:R-:W-:Y:S02]  /*e500*/  @!P2 FMUL R90, R90, 0.5 ;  /* 0x3f0000005a5aa820 */ /* 0x000fe40000400000 */
[----:B------:R-:W-:Y:S01]  /*e510*/  @!P1 FMUL R91, R91, 0.5 ;  /* 0x3f0000005b5b9820 */ /* 0x000fe20000400000 */
[----:B--2---:R-:W2:Y:S01]  /*e520*/  MUFU.EX2 R58, R88 ;  /* 0x00000058003a7308 */ /* 0x004ea20000000800 */
[----:B-1----:R-:W-:-:S04]  /*e530*/  SHF.R.U32.HI R60, RZ, 0x5, R157 ;  /* 0x00000005ff3c7819 */ /* 0x002fc8000001169d */
[----:B------:R-:W-:-:S03]  /*e540*/  LOP3.LUT P0, RZ, R3, 0x3, R60, 0x48, !PT ;  /* 0x0000000303ff7812 */ /* 0x000fc6000780483c */
[----:B------:R-:W1:Y:S08]  /*e550*/  MUFU.EX2 R59, R89 ;  /* 0x00000059003b7308 */ /* 0x000e700000000800 */
[----:B------:R-:W3:Y:S01]  /*e560*/  MUFU.EX2 R56, R90 ;  /* 0x0000005a00387308 */ /* 0x000ee20000000800 */
[----:B--2---:R-:W-:-:S07]  /*e570*/  @!P4 FMUL R58, R58, R58 ;  /* 0x0000003a3a3ac220 */ /* 0x004fce0000400000 */
[----:B------:R-:W2:Y:S01]  /*e580*/  MUFU.EX2 R57, R91 ;  /* 0x0000005b00397308 */ /* 0x000ea20000000800 */
[----:B-1----:R-:W-:-:S05]  /*e590*/  @!P3 FMUL R59, R59, R59 ;  /* 0x0000003b3b3bb220 */ /* 0x002fca0000400000 */
[----:B------:R-:W-:Y:S01]  /*e5a0*/  F2FP.F16.F32.PACK_AB R54, R59, R58 ;  /* 0x0000003a3b36723e */ /* 0x000fe200000000ff */
[----:B---3--:R-:W-:Y:S01]  /*e5b0*/  @!P2 FMUL R56, R56, R56 ;  /* 0x000000383838a220 */ /* 0x008fe20000400000 */
[----:B--2---:R-:W-:-:S05]  /*e5c0*/  @!P1 FMUL R57, R57, R57 ;  /* 0x0000003939399220 */ /* 0x004fca0000400000 */
[----:B------:R-:W-:Y:S01]  /*e5d0*/  F2FP.F16.F32.PACK_AB R55, R57, R56 ;  /* 0x000000383937723e */ /* 0x000fe200000000ff */
[----:B------:R-:W-:Y:S06]  /*e5e0*/  @!P0 BRA `(.L_x_234) ;  /* 0x0000000000408947 */ /* 0x000fec0003800000 */
[----:B------:R-:W-:Y:S01]  /*e5f0*/  MOV R14, 0x8 ;  /* 0x00000008000e7802 */ /* 0x000fe20000000f00 */
        /* <DEDUP_REMOVED lines=15> */
.L_x_234:
[----:B------:R-:W-:-:S04]  /*e6f0*/  UISETP.NE.AND UP0, UPT, UR51, URZ, UPT ;  /* 0x000000ff3300728c */ /* 0x000fc8000bf05270 */
[----:B------:R-:W-:-:S06]  /*e700*/  USEL UR4, UR44, UR43, UP0 ;  /* 0x0000002b2c047287 */ /* 0x000fcc0008000000 */
[----:B------:R-:W-:Y:S01]  /*e710*/  MOV R0, UR4 ;  /* 0x0000000400007c02 */ /* 0x000fe20008000f00 */
[----:B------:R-:W-:Y:S05]  /*e720*/  WARPSYNC.ALL ;  /* 0x0000000000007948 */ /* 0x000fea0003800000 */
[----:B------:R-:W-:Y:S01]  /*e730*/  ISETP.GT.U32.AND P1, PT, R0, 0x1, PT ;  /* 0x000000010000780c */ /* 0x000fe20003f24070 */
[----:B------:R1:W-:Y:S01]  /*e740*/  STTM.x32 tmem[UR40+0x20], R24 ;  /* 0x00002018000079ed */ /* 0x0003e200082c0028 */
[----:B------:R-:W2:Y:S11]  /*e750*/  FENCE.VIEW.ASYNC.T ;  /* 0x00000000000073c6 */ /* 0x000eb60000000200 */
[----:B------:R-:W-:Y:S05]  /*e760*/  @P1 BRA `(.L_x_235) ;  /* 0x0000000000081947 */ /* 0x000fea0003800000 */
[----:B------:R-:W-:Y:S05]  /*e770*/  BPT.TRAP 0x1 ;  /* 0x000000040000795c */ /* 0x000fea0000300000 */
[----:B------:R-:W-:Y:S05]  /*e780*/  BPT.TRAP 0x1 ;  /* 0x000000040000795c */ /* 0x000fea0000300000 */
.L_x_235:
[----:B------:R-:W3:Y:S01]  /*e790*/  S2UR UR5, SR_CgaCtaId ;  /* 0x00000000000579c3 */ /* 0x000ee20000008800 */
[----:B------:R-:W-:Y:S01]  /*e7a0*/  UISETP.NE.AND UP0, UPT, UR51, URZ, UPT ;  /* 0x000000ff3300728c */ /* 0x000fe2000bf05270 */
[----:B------:R-:W-:Y:S02]  /*e7b0*/  UMOV UR4, 0x400 ;  /* 0x0000040000047882 */ /* 0x000fe40000000000 */
[----:B---3--:R-:W-:-:S04]  /*e7c0*/  ULEA UR4, UR5, UR4, 0x18 ;  /* 0x0000000405047291 */ /* 0x008fc8000f8ec0ff */
[----:B------:R-:W-:-:S04]  /*e7d0*/  UIADD3 UR6, UPT, UPT, UR4, 0xa068, URZ ;  /* 0x0000a06804067890 */ /* 0x000fc8000fffe0ff */
[----:B------:R-:W-:-:S04]  /*e7e0*/  @UP0 UIADD3 UR6, UPT, UPT, UR4, 0xa058, URZ ;  /* 0x0000a05804060890 */ /* 0x000fc8000fffe0ff */
[----:B------:R-:W-:Y:S02]  /*e7f0*/  UPRMT UR6, UR5, 0x654, UR6 ;  /* 0x0000065405067896 */ /* 0x000fe40008000006 */
[----:B------:R-:W-:-:S04]  /*e800*/  USEL UR5, UR48, UR47, UP0 ;  /* 0x0000002f30057287 */ /* 0x000fc80008000000 */
[----:B------:R-:W-:-:S03]  /*e810*/  ULOP3.LUT UR5, UR5, 0x1, URZ, 0x3c, !UPT ;  /* 0x0000000105057892 */ /* 0x000fc6000f8e3cff */
[----:B--2---:R-:W-:Y:S01]  /*e820*/  SYNCS.ARRIVE.TRANS64.RED.A1T0 RZ, [UR6], RZ ;  /* 0x000000ffffff79a7 */ /* 0x004fe20008100406 */
[----:B------:R-:W-:Y:S02]  /*e830*/  USEL UR48, UR5, UR48, UP0 ;  /* 0x0000003005307287 */ /* 0x000fe40008000000 */
[----:B------:R-:W-:Y:S02]  /*e840*/  USEL UR47, UR47, UR5, UP0 ;  /* 0x000000052f2f7287 */ /* 0x000fe40008000000 */
[----:B------:R-:W-:-:S09]  /*e850*/  UISETP.NE.AND UP0, UPT, UR41, URZ, UPT ;  /* 0x000000ff2900728c */ /* 0x000fd2000bf05270 */
[----:B------:R-:W-:Y:S05]  /*e860*/  BRA.U UP0, `(.L_x_236) ;  /* 0x0000000100047547 */ /* 0x000fea000b800000 */
[----:B------:R-:W-:Y:S05]  /*e870*/  BPT.TRAP 0x1 ;  /* 0x000000040000795c */ /* 0x000fea0000300000 */
.L_x_236:
[----:B------:R-:W-:Y:S01]  /*e880*/  UISETP.NE.AND UP0, UPT, UR51, URZ, UPT ;  /* 0x000000ff3300728c */ /* 0x000fe2000bf05270 */
[----:B------:R-:W-:Y:S01]  /*e890*/  MOV R0, UR39 ;  /* 0x0000002700007c02 */ /* 0x000fe20008000f00 */
[----:B------:R-:W-:Y:S01]  /*e8a0*/  UIADD3 UR6, UPT, UPT, UR4, 0xa078, URZ ;  /* 0x0000a07804067890 */ /* 0x000fe2000fffe0ff */
[----:B------:R-:W-:Y:S01]  /*e8b0*/  FADD2 R22, R22.F32x2.HI_LO, RZ.F32 ;  /* 0x000000ff1616724b */ /* 0x000fe20000200000 */
[----:B------:R-:W-:Y:S01]  /*e8c0*/  FSETP.NEU.AND P0, PT, R17, -INF , PT ;  /* 0xff8000001100780b */ /* 0x000fe20003f0d000 */
[----:B------:R-:W-:Y:S01]  /*e8d0*/  FADD2 R124, R124.F32x2.HI_LO, RZ.F32 ;  /* 0x000000ff7c7c724b */ /* 0x000fe20000200000 */
[----:B------:R-:W-:Y:S01]  /*e8e0*/  SHF.L.U32 R0, R0, 0x1f, RZ ;  /* 0x0000001f00007819 */ /* 0x000fe200000006ff */
[----:B------:R-:W-:Y:S01]  /*e8f0*/  FADD2 R22, R22.F32x2.HI_LO, R130.F32x2.HI_LO ;  /* 0x000000821616724b */ /* 0x000fe20000000000 */
[----:B------:R-:W-:Y:S01]  /*e900*/  FSEL R3, R17, RZ, P0 ;  /* 0x000000ff11037208 */ /* 0x000fe20000000000 */
[----:B------:R-:W-:Y:S02]  /*e910*/  FADD2 R126, R126.F32x2.HI_LO, RZ.F32 ;  /* 0x000000ff7e7e724b */ /* 0x000fe40000200000 */
[----:B------:R-:W-:Y:S01]  /*e920*/  @!UP0 UIADD3 UR6, UPT, UPT, UR4, 0xa088, URZ ;  /* 0x0000a08804068890 */ /* 0x000fe2000fffe0ff */
[----:B------:R-:W-:Y:S01]  /*e930*/  FADD2 R124, R124.F32x2.HI_LO, R132.F32x2.HI_LO ;  /* 0x000000847c7c724b */ /* 0x000fe20000000000 */
[----:B------:R-:W-:Y:S01]  /*e940*/  FSETP.NEU.AND P0, PT, R156, R3, PT ;  /* 0x000000039c00720b */ /* 0x000fe20003f0d000 */
[----:B------:R-:W-:-:S02]  /*e950*/  FADD2 R126, R126.F32x2.HI_LO, R134.F32x2.HI_LO ;  /* 0x000000867e7e724b */ /* 0x000fc40000000000 */
[----:B------:R-:W-:Y:S02]  /*e960*/  FADD2 R22, R22.F32x2.HI_LO, R138.F32x2.HI_LO ;  /* 0x0000008a1616724b */ /* 0x000fe40000000000 */
[----:B------:R-:W-:Y:S02]  /*e970*/  FADD2 R124, R124.F32x2.HI_LO, R140.F32x2.HI_LO ;  /* 0x0000008c7c7c724b */ /* 0x000fe40000000000 */
[----:B------:R-:W2:Y:S01]  /*e980*/  SYNCS.PHASECHK.TRANS64.TRYWAIT P2, [UR6], R0 ;  /* 0x00000000ff0075a7 */ /* 0x000ea20008041106 */
[----:B------:R-:W-:Y:S02]  /*e990*/  FADD2 R126, R126.F32x2.HI_LO, R142.F32x2.HI_LO ;  /* 0x0000008e7e7e724b */ /* 0x000fe40000000000 */
[----:B------:R-:W-:Y:S02]  /*e9a0*/  FADD2 R22, R22.F32x2.HI_LO, R146.F32x2.HI_LO ;  /* 0x000000921616724b */ /* 0x000fe40000000000 */
[----:B------:R-:W-:Y:S02]  /*e9b0*/  FADD2 R124, R124.F32x2.HI_LO, R148.F32x2.HI_LO ;  /* 0x000000947c7c724b */ /* 0x000fe40000000000 */
[----:B------:R-:W-:-:S02]  /*e9c0*/  FADD2 R126, R126.F32x2.HI_LO, R92.F32x2.HI_LO ;  /* 0x0000005c7e7e724b */ /* 0x000fc40000000000 */
[----:B------:R-:W-:Y:S02]  /*e9d0*/  FADD2 R22, R22.F32x2.HI_LO, R96.F32x2.HI_LO ;  /* 0x000000601616724b */ /* 0x000fe40000000000 */
[----:B------:R-:W-:Y:S02]  /*e9e0*/  FADD2 R124, R124.F32x2.HI_LO, R98.F32x2.HI_LO ;  /* 0x000000627c7c724b */ /* 0x000fe40000000000 */
[----:B------:R-:W-:Y:S02]  /*e9f0*/  FADD2 R126, R126.F32x2.HI_LO, R100.F32x2.HI_LO ;  /* 0x000000647e7e724b */ /* 0x000fe40000000000 */
[----:B------:R-:W-:Y:S01]  /*ea00*/  FADD2 R22, R22.F32x2.HI_LO, R104.F32x2.HI_LO ;  /* 0x000000681616724b */ /* 0x000fe20000000000 */
[----:B--2---:R-:W-:Y:S06]  /*ea10*/  @!P2 BRA `(.L_x_237) ;  /* 0x000000980084a947 */ /* 0x004fec0003800000 */
.L_x_408:
[----:B------:R-:W-:Y:S01]  /*ea20*/  BSSY.RECONVERGENT B0, `(.L_x_238) ;  /* 0x000000a000007945 */ /* 0x000fe20003800200 */
[----:B--2---:R-:W-:-:S03]  /*ea30*/  MOV R5, 0x3f000000 ;  /* 0x3f00000000057802 */ /* 0x004fc60000000f00 */
[----:B------:R-:W-:Y:S05]  /*ea40*/  @!P0 BRA `(.L_x_239) ;  /* 0x00000000001c8947 */ /* 0x000fea0003800000 */
[----:B------:R-:W-:-:S04]  /*ea50*/  FADD R0, -R3, R156 ;  /* 0x0000009c03007221 */ /* 0x000fc80000000100 */
[----:B------:R-:W-:-:S05]  /*ea60*/  FMUL R0, R0, UR37 ;  /* 0x0000002500007c20 */ /* 0x000fca0008400000 */
[----:B------:R-:W-:-:S13]  /*ea70*/  FSETP.GEU.AND P0, PT, R0, -126, PT ;  /* 0xc2fc00000000780b */ /* 0x000fda0003f0e000 */
[----:B------:R-:W-:-:S04]  /*ea80*/  @!P0 FMUL R0, R0, 0.5 ;  /* 0x3f00000000008820 */ /* 0x000fc80000400000 */
[----:B------:R-:W2:Y:S02]  /*ea90*/  MUFU.EX2 R5, R0 ;  /* 0x0000000000057308 */ /* 0x000ea40000000800 */
[----:B--2---:R-:W-:-:S04]  /*eaa0*/  @!P0 FMUL R5, R5, R5 ;  /* 0x0000000505058220 */ /* 0x004fc80000400000 */
[----:B------:R-:W-:Y:S02]  /*eab0*/  FMUL R5, R5, 0.5 ;  /* 0x3f00000005057820 */ /* 0x000fe40000400000 */
.L_x_239:
[----:B------:R-:W-:Y:S05]  /*eac0*/  BSYNC.RECONVERGENT B0 ;  /* 0x0000000000007941 */ /* 0x000fea0003800200 */
.L_x_238:
[----:B-1----:R-:W2:Y:S04]  /*ead0*/  LDL.LU.64 R34, [R1+0x18] ;  /* 0x0000180001227983 */ /* 0x002ea80000300a00 */
[----:B------:R-:W3:Y:S04]  /*eae0*/  LDL.LU.64 R32, [R1+0x20] ;  /* 0x0000200001207983 */ /* 0x000ee80000300a00 */
[----:B------:R-:W4:Y:S04]  /*eaf0*/  LDL.LU.64 R30, [R1+0x30] ;  /* 0x00003000011e7983 */ /* 0x000f280000300a00 */
[----:B------:R-:W5:Y:S04]  /*eb00*/  LDL.LU.64 R28, [R1+0x38] ;  /* 0x00003800011c7983 */ /* 0x000f680000300a00 */
[----:B------:R-:W5:Y:S04]  /*eb10*/  LDL.LU.64 R26, [R1+0x40] ;  /* 0x00004000011a7983 */ /* 0x000f680000300a00 */
[----:B------:R-:W5:Y:S04]  /*eb20*/  LDL.LU.64 R14, [R1+0x28] ;  /* 0x00002800010e7983 */ /* 0x000f680000300a00 */
[----:B------:R-:W5:Y:S04]  /*eb30*/  LDL.LU.64 R24, [R1+0x50] ;  /* 0x0000500001187983 */ /* 0x000f680000300a00 */
[----:B------:R-:W5:Y:S04]  /*eb40*/  LDL.LU.64 R20, [R1+0x58] ;  /* 0x0000580001147983 */ /* 0x000f680000300a00 */
[----:B------:R-:W5:Y:S04]  /*eb50*/  LDL.LU.64 R12, [R1+0x60] ;  /* 0x00006000010c7983 */ /* 0x000f680000300a00 */
[----:B------:R-:W5:Y:S04]  /*eb60*/  LDL.LU.64 R8, [R1+0x48] ;  /* 0x0000480001087983 */ /* 0x000f680000300a00 */
[----:B------:R-:W5:Y:S04]  /*eb70*/  LDL.LU.64 R10, [R1+0x68] ;  /* 0x00006800010a7983 */ /* 0x000f680000300a00 */
[----:B------:R-:W5:Y:S01]  /*eb80*/  LDL.LU.64 R6, [R1+0x70] ;  /* 0x0000700001067983 */ /* 0x000f620000300a00 */
[----:B------:R-:W-:-:S04]  /*eb90*/  FMUL R16, R5, R16 ;  /* 0x0000001005107220 */ /* 0x000fc80000400000 */
[----:B------:R-:W-:-:S04]  /*eba0*/  FADD2 R18, R16.F32, R18.F32x2.HI_LO ;  /* 0x000000121012724b */ /* 0x000fc80000040000 */
[----:B------:R-:W-:-:S04]  /*ebb0*/  FADD2 R18, R18.F32x2.HI_LO, R128.F32x2.HI_LO ;  /* 0x000000801212724b */ /* 0x000fc80000000000 */
[----:B------:R-:W-:-:S04]  /*ebc0*/  FADD2 R18, R18.F32x2.HI_LO, R136.F32x2.HI_LO ;  /* 0x000000881212724b */ /* 0x000fc80000000000 */
[----:B------:R-:W-:-:S04]  /*ebd0*/  FADD2 R18, R18.F32x2.HI_LO, R144.F32x2.HI_LO ;  /* 0x000000901212724b */ /* 0x000fc80000000000 */
[----:B------:R-:W-:Y:S02]  /*ebe0*/  FADD2 R18, R18.F32x2.HI_LO, R94.F32x2.HI_LO ;  /* 0x0000005e1212724b */ /* 0x000fe40000000000 */
[----:B------:R-:W-:Y:S02]  /*ebf0*/  FADD2 R124, R124.F32x2.HI_LO, R106.F32x2.HI_LO ;  /* 0x0000006a7c7c724b */ /* 0x000fe40000000000 */
[----:B------:R-:W-:Y:S02]  /*ec00*/  FADD2 R126, R126.F32x2.HI_LO, R108.F32x2.HI_LO ;  /* 0x0000006c7e7e724b */ /* 0x000fe40000000000 */
[----:B------:R-:W-:Y:S02]  /*ec10*/  FADD2 R18, R18.F32x2.HI_LO, R102.F32x2.HI_LO ;  /* 0x000000661212724b */ /* 0x000fe40000000000 */
[----:B------:R-:W-:Y:S02]  /*ec20*/  FADD2 R22, R22.F32x2.HI_LO, R112.F32x2.HI_LO ;  /* 0x000000701616724b */ /* 0x000fe40000000000 */
[----:B------:R-:W-:-:S02]  /*ec30*/  FADD2 R124, R124.F32x2.HI_LO, R114.F32x2.HI_LO ;  /* 0x000000727c7c724b */ /* 0x000fc40000000000 */
        /* <DEDUP_REMOVED lines=23> */
[----:B------:R-:W-:Y:S01]  /*edb0*/  FADD2 R18, R18.F32x2.HI_LO, R186.F32x2.HI_LO ;  /* 0x000000ba1212724b */ /* 0x000fe20000000000 */
[----:B------:R-:W-:Y:S01]  /*edc0*/  ULOP3.LUT UP0, URZ, UR45, 0x7f, UR36, 0xf8, !UPT ;  /* 0x0000007f2dff7892 */ /* 0x000fe2000f80f824 */
[----:B--2---:R-:W-:-:S02]  /*edd0*/  FADD2 R124, R124.F32x2.HI_LO, R34.F32x2.HI_LO ;  /* 0x000000227c7c724b */ /* 0x004fc40000000000 */
[----:B---3--:R-:W-:Y:S02]  /*ede0*/  FADD2 R126, R126.F32x2.HI_LO, R32.F32x2.HI_LO ;  /* 0x000000207e7e724b */ /* 0x008fe40000000000 */
[----:B----4-:R-:W-:Y:S02]  /*edf0*/  FADD2 R22, R22.F32x2.HI_LO, R30.F32x2.HI_LO ;  /* 0x0000001e1616724b */ /* 0x010fe40000000000 */
[----:B-----5:R-:W-:Y:S02]  /*ee00*/  FADD2 R124, R124.F32x2.HI_LO, R28.F32x2.HI_LO ;  /* 0x0000001c7c7c724b */ /* 0x020fe40000000000 */
        /* <DEDUP_REMOVED lines=11> */
[----:B------:R-:W-:-:S04]  /*eec0*/  FADD2 R18, R18.F32x2.HI_LO, R22.F32x2.HI_LO ;  /* 0x000000161212724b */ /* 0x000fc80000000000 */
[----:B------:R-:W-:-:S04]  /*eed0*/  FADD2 R18, R18.F32x2.HI_LO, R124.F32x2.HI_LO ;  /* 0x0000007c1212724b */ /* 0x000fc80000000000 */
[----:B------:R-:W-:Y:S01]  /*eee0*/  FADD R16, R18, R19 ;  /* 0x0000001312107221 */ /* 0x000fe20000000000 */
[----:B------:R-:W-:Y:S06]  /*eef0*/  BRA.U UP0, `(.L_x_240) ;  /* 0x0000000100907547 */ /* 0x000fec000b800000 */
[----:B------:R-:W-:Y:S05]  /*ef00*/  @P1 BRA `(.L_x_241) ;  /* 0x0000000000041947 */ /* 0x000fea0003800000 */
[----:B------:R-:W-:Y:S05]  /*ef10*/  BPT.TRAP 0x1 ;  /* 0x000000040000795c */ /* 0x000fea0000300000 */
.L_x_241:
[----:B------:R-:W-:Y:S01]  /*ef20*/  UISETP.NE.AND UP0, UPT, UR51, URZ, UPT ;  /* 0x000000ff3300728c */ /* 0x000fe2000bf05270 */
[----:B------:R-:W-:Y:S01]  /*ef30*/  IMAD.U32 R0, RZ, RZ, UR5 ;  /* 0x00000005ff007e24 */ /* 0x000fe2000f8e00ff */
[----:B------:R-:W-:Y:S01]  /*ef40*/  UIADD3 UR6, UPT, UPT, UR4, 0xa060, URZ ;  /* 0x0000a06004067890 */ /* 0x000fe2000fffe0ff */
[----:B------:R-:W-:Y:S01]  /*ef50*/  IMAD.U32 R18, R157, 0x10000, RZ ;  /* 0x000100009d127824 */ /* 0x000fe200078e00ff */
[----:B------:R-:W-:Y:S02]  /*ef60*/  LOP3.LUT R60, R60, 0x3, RZ, 0xc0, !PT ;  /* 0x000000033c3c7812 */ /* 0x000fe400078ec0ff */
[----:B------:R-:W-:Y:S02]  /*ef70*/  SHF.L.U32 R0, R0, 0x1f, RZ ;  /* 0x0000001f00007819 */ /* 0x000fe400000006ff */
[----:B------:R-:W-:-:S03]  /*ef80*/  LOP3.LUT R18, R18, 0x600000, RZ, 0xc0, !PT ;  /* 0x0060000012127812 */ /* 0x000fc600078ec0ff */
[----:B------:R-:W-:Y:S01]  /*ef90*/  @UP0 UIADD3 UR6, UPT, UPT, UR4, 0xa050, URZ ;  /* 0x0000a05004060890 */ /* 0x000fe2000fffe0ff */
[----:B------:R-:W-:Y:S01]  /*efa0*/  SHF.R.U32.HI R3, RZ, 0x15, R18 ;  /* 0x00000015ff037819 */ /* 0x000fe20000011612 */
[----:B------:R-:W-:-:S03]  /*efb0*/  USEL UR4, URZ, 0x80, UP0 ;  /* 0x00000080ff047887 */ /* 0x000fc60008000000 */
[----:B------:R-:W-:-:S03]  /*efc0*/  ISETP.NE.AND P0, PT, R60, R3, PT ;  /* 0x000000033c00720c */ /* 0x000fc60003f05270 */
[----:B------:R-:W-:Y:S01]  /*efd0*/  LOP3.LUT R18, R18, UR4, RZ, 0xfc, !PT ;  /* 0x0000000412127c12 */ /* 0x000fe2000f8efcff */
[----:B------:R-:W1:Y:S02]  /*efe0*/  SYNCS.PHASECHK.TRANS64.TRYWAIT P1, [UR6], R0 ;  /* 0x00000000ff0075a7 */ /* 0x000e640008021106 */
[----:B-1----:R-:W-:Y:S07]  /*eff0*/  @!P1 BRA `(.L_x_242) ;  /* 0x0000009400249947 */ /* 0x002fee0003800000 */
.L_x_410:
        /* <DEDUP_REMOVED lines=17> */
.L_x_243:
[----:B------:R-:W-:Y:S05]  /*f110*/  WARPSYNC.ALL ;  /* 0x0000000000007948 */ /* 0x000fea0003800000 */
[----:B------:R-:W-:-:S13]  /*f120*/  R2UR UR4, R18 ;  /* 0x00000000120472ca */ /* 0x000fda00000e0000 */
[----:B------:R2:W-:Y:S02]  /*f130*/  STTM.x2 tmem[UR4], R16 ;  /* 0x00000010000079ed */ /* 0x0005e400080c0004 */
.L_x_240:
[----:B------:R-:W-:Y:S01]  /*f140*/  UIADD3 UR4, UPT, UPT, UR45, 0x1, URZ ;  /* 0x000000012d047890 */ /* 0x000fe2000fffe0ff */
[----:B------:R-:W-:Y:S01]  /*f150*/  MOV R156, R17 ;  /* 0x00000011009c7202 */ /* 0x000fe20000000f00 */
[----:B------:R-:W-:Y:S02]  /*f160*/  UIADD3 UR45, UPT, UPT, UR45, -0x1, URZ ;  /* 0xffffffff2d2d7890 */ /* 0x000fe4000fffe0ff */
[----:B------:R-:W-:-:S09]  /*f170*/  UISETP.GT.U32.AND UP0, UPT, UR4, 0x1, UPT ;  /* 0x000000010400788c */ /* 0x000fd2000bf04070 */
[----:B------:R-:W-:Y:S05]  /*f180*/  BRA.U UP0, `(.L_x_244) ;  /* 0xffffffb900947547 */ /* 0x000fea000b83ffff */
.L_x_223:
[----:B------:R-:W3:Y:S02]  /*f190*/  LDCU UR4, c[0x0][0x384] ;  /* 0x00007080ff0477ac */ /* 0x000ee40008000800 */
[----:B---3--:R-:W-:-:S09]  /*f1a0*/  ULOP3.LUT UP0, URZ, UR4, 0x7f, URZ, 0xc0, !UPT ;  /* 0x0000007f04ff7892 */ /* 0x008fd2000f80c0ff */
[----:B------:R-:W-:Y:S05]  /*f1b0*/  BRA.U !UP0, `(.L_x_245) ;  /* 0x0000005d08787547 */ /* 0x000fea000b800000 */
[----:B-1----:R-:W1:Y:S01]  /*f1c0*/  S2R R0, SR_TID.X ;  /* 0x0000000000007919 */ /* 0x002e620000002100 */
[----:B------:R-:W-:Y:S01]  /*f1d0*/  UISETP.NE.AND UP0, UPT, UR51, URZ, UPT ;  /* 0x000000ff3300728c */ /* 0x000fe2000bf05270 */
[----:B------:R-:W-:-:S03]  /*f1e0*/  UMOV UR4, 0x20 ;  /* 0x0000002000047882 */ /* 0x000fc60000000000 */
[----:B------:R-:W-:Y:S02]  /*f1f0*/  USEL UR4, UR4, 0xa0, UP0 ;  /* 0x000000a004047887 */ /* 0x000fe40008000000 */
[----:B------:R-:W-:Y:S02]  /*f200*/  USEL UR5, URZ, 0x80, UP0 ;  /* 0x00000080ff057887 */ /* 0x000fe40008000000 */
[----:B------:R-:W-:Y:S01]  /*f210*/  USEL UR47, UR48, UR47, UP0 ;  /* 0x0000002f302f7287 */ /* 0x000fe20008000000 */
[----:B-1----:R-:W-:-:S05]  /*f220*/  IMAD.U32 R18, R0, 0x10000, RZ ;  /* 0x0001000000127824 */ /* 0x002fca00078e00ff */
[----:B------:R-:W-:-:S05]  /*f230*/  LOP3.LUT R18, R18, 0x600000, RZ, 0xc0, !PT ;  /* 0x0060000012127812 */ /* 0x000fca00078ec0ff */
[C---:B------:R-:W-:Y:S01]  /*f240*/  VIADD R3, R18.reuse, UR4 ;  /* 0x0000000412037c36 */ /* 0x040fe20008000000 */
[----:B------:R-:W-:Y:S01]  /*f250*/  USEL UR4, UR44, UR43, UP0 ;  /* 0x0000002b2c047287 */ /* 0x000fe20008000000 */
[----:B------:R-:W-:-:S03]  /*f260*/  LOP3.LUT R18, R18, UR5, RZ, 0xfc, !PT ;  /* 0x0000000512127c12 */ /* 0x000fc6000f8efcff */
[----:B------:R-:W-:Y:S01]  /*f270*/  UISETP.GT.U32.AND UP0, UPT, UR4, 0x1, UPT ;  /* 0x000000010400788c */ /* 0x000fe2000bf04070 */
[----:B------:R-:W1:Y:S02]  /*f280*/  SHFL.IDX PT, R3, R3, RZ, 0x1f ;  /* 0x00001fff03037589 */ /* 0x000e6400000e0000 */
[----:B-1----:R-:W-:-:S06]  /*f290*/  R2UR UR36, R3 ;  /* 0x00000000032472ca */ /* 0x002fcc00000e0000 */
[----:B------:R-:W-:Y:S09]  /*f2a0*/  BRA.U UP0, `(.L_x_246) ;  /* 0x0000000100047547 */ /* 0x000ff2000b800000 */
[----:B------:R-:W-:Y:S05]  /*f2b0*/  BPT.TRAP 0x1 ;  /* 0x000000040000795c */ /* 0x000fea0000300000 */
.L_x_246:
[----:B------:R-:W1:Y:S01]  /*f2c0*/  S2UR UR38, SR_CgaCtaId ;  /* 0x00000000002679c3 */ /* 0x000e620000008800 */
[----:B------:R-:W-:Y:S01]  /*f2d0*/  UISETP.NE.AND UP0, UPT, UR51, URZ, UPT ;  /* 0x000000ff3300728c */ /* 0x000fe2000bf05270 */
[----:B------:R-:W-:Y:S01]  /*f2e0*/  IMAD.U32 R3, RZ, RZ, UR47 ;  /* 0x0000002fff037e24 */ /* 0x000fe2000f8e00ff */
[----:B------:R-:W-:Y:S01]  /*f2f0*/  UMOV UR37, 0x400 ;  /* 0x0000040000257882 */ /* 0x000fe20000000000 */
[----:B------:R-:W-:Y:S02]  /*f300*/  SHF.R.U32.HI R0, RZ, 0x5, R0 ;  /* 0x00000005ff007819 */ /* 0x000fe40000011600 */
[----:B------:R-:W-:Y:S02]  /*f310*/  SHF.R.U32.HI R22, RZ, 0x15, R18 ;  /* 0x00000015ff167819 */ /* 0x000fe40000011612 */
[----:B------:R-:W-:Y:S02]  /*f320*/  SHF.L.U32 R3, R3, 0x1f, RZ ;  /* 0x0000001f03037819 */ /* 0x000fe400000006ff */
[----:B------:R-:W-:-:S04]  /*f330*/  LOP3.LUT R19, R0, 0x3, RZ, 0xc0, !PT ;  /* 0x0000000300137812 */ /* 0x000fc800078ec0ff */
[----:B------:R-:W-:Y:S01]  /*f340*/  ISETP.NE.AND P0, PT, R19, R22, PT ;  /* 0x000000161300720c */ /* 0x000fe20003f05270 */
[----:B-1----:R-:W-:-:S04]  /*f350*/  ULEA UR37, UR38, UR37, 0x18 ;  /* 0x0000002526257291 */ /* 0x002fc8000f8ec0ff */
[----:B------:R-:W-:Y:S02]  /*f360*/  UIADD3 UR4, UPT, UPT, UR37, 0xa050, URZ ;  /* 0x0000a05025047890 */ /* 0x000fe4000fffe0ff */
[----:B------:R-:W-:-:S09]  /*f370*/  @!UP0 UIADD3 UR4, UPT, UPT, UR37, 0xa060, URZ ;  /* 0x0000a06025048890 */ /* 0x000fd2000fffe0ff */
[----:B------:R-:W1:Y:S02]  /*f380*/  SYNCS.PHASECHK.TRANS64.TRYWAIT P1, [UR4], R3 ;  /* 0x00000003ff0075a7 */ /* 0x000e640008021104 */
[----:B-1----:R-:W-:Y:S05]  /*f390*/  @!P1 BRA `(.L_x_247) ;  /* 0x0000009000549947 */ /* 0x002fea0003800000 */
.L_x_412:
[----:B------:R-:W-:Y:S05]  /*f3a0*/  @!P0 BRA `(.L_x_248) ;  /* 0x0000000000408947 */ /* 0x000fea0003800000 */
        /* <DEDUP_REMOVED lines=16> */
.L_x_248:
        /* <DEDUP_REMOVED lines=11> */
[----:B------:R-:W3:Y:S01]  /*f560*/  LDCU.64 UR6, c[0x4][0xb8] ;  /* 0x01001700ff0677ac */ /* 0x000ee20008000a00 */
[----:B------:R-:W4:Y:S01]  /*f570*/  LDC.64 R14, c[0x4][R14] ;  /* 0x010000000e0e7b82 */ /* 0x000f220000000a00 */
        /* <DEDUP_REMOVED lines=10> */
.L_x_249:
        /* <DEDUP_REMOVED lines=23> */
.L_x_250:
        /* <DEDUP_REMOVED lines=23> */
.L_x_251:
[----:B------:R-:W-:Y:S05]  /*f900*/  WARPSYNC.ALL ;  /* 0x0000000000007948 */ /* 0x000fea0003800000 */
[----:B------:R-:W1:Y:S01]  /*f910*/  LDCU UR5, c[0x0][0x384] ;  /* 0x00007080ff0577ac */ /* 0x000e620008000800 */
[----:B------:R-:W-:Y:S01]  /*f920*/  VIADD R0, R2, 0x1 ;  /* 0x0000000102007836 */ /* 0x000fe20000000000 */
[----:B------:R-:W-:Y:S01]  /*f930*/  R2UR UR4, R18 ;  /* 0x00000000120472ca */ /* 0x000fe200000e0000 */
[C---:B------:R-:W-:Y:S02]  /*f940*/  VIADD R3, R2.reuse, 0x2 ;  /* 0x0000000202037836 */ /* 0x040fe40000000000 */
[----:B------:R-:W-:-:S10]  /*f950*/  VIADD R4, R2, 0x4 ;  /* 0x0000000402047836 */ /* 0x000fd40000000000 */
[----:B------:R-:W3:Y:S01]  /*f960*/  LDTM.x32 R120, tmem[UR4+0x60] ;  /* 0x00006004007879ee */ /* 0x000ee200082c0000 */
[----:B-1----:R-:W-:Y:S01]  /*f970*/  ISETP.GE.AND P4, PT, R0, UR5, PT ;  /* 0x0000000500007c0c */ /* 0x002fe2000bf86270 */
[C---:B------:R-:W-:Y:S01]  /*f980*/  VIADD R0, R2.reuse, 0x5 ;  /* 0x0000000502007836 */ /* 0x040fe20000000000 */
[----:B------:R-:W-:Y:S01]  /*f990*/  ISETP.GE.AND P3, PT, R3, UR5, PT ;  /* 0x0000000503007c0c */ /* 0x000fe2000bf66270 */
[C---:B------:R-:W-:Y:S01]  /*f9a0*/  VIADD R3, R2.reuse, 0x6 ;  /* 0x0000000602037836 */ /* 0x040fe20000000000 */
[----:B------:R-:W-:Y:S02]  /*f9b0*/  ISETP.GE.AND P5, PT, R2, UR5, PT ;  /* 0x0000000502007c0c */ /* 0x000fe4000bfa6270 */
[----:B------:R-:W-:Y:S01]  /*f9c0*/  ISETP.GE.AND P1, PT, R0, UR5, PT ;  /* 0x0000000500007c0c */ /* 0x000fe2000bf26270 */
[C---:B------:R-:W-:Y:S01]  /*f9d0*/  VIADD R0, R2.reuse, 0x8 ;  /* 0x0000000802007836 */ /* 0x040fe20000000000 */
[----:B------:R-:W-:Y:S01]  /*f9e0*/  ISETP.GE.AND P0, PT, R3, UR5, PT ;  /* 0x0000000503007c0c */ /* 0x000fe2000bf06270 */
[----:B------:R-:W-:Y:S01]  /*f9f0*/  VIADD R3, R2, 0x9 ;  /* 0x0000000902037836 */ /* 0x000fe20000000000 */
[----:B------:R-:W-:-:S02]  /*fa00*/  FSEL R88, R88, -INF , !P5 ;  /* 0xff80000058587808 */ /* 0x000fc40006800000 */
[----:B------:R-:W-:Y:S01]  /*fa10*/  ISETP.GE.AND P6, PT, R0, UR5, PT ;  /* 0x0000000500007c0c */ /* 0x000fe2000bfc6270 */
[C---:B------:R-:W-:Y:S01]  /*fa20*/  VIADD R0, R2.reuse, 0xa ;  /* 0x0000000a02007836 */ /* 0x040fe20000000000 */
[----:B------:R-:W-:Y:S02]  /*fa30*/  FSEL R89, R89, -INF , !P4 ;  /* 0xff80000059597808 */ /* 0x000fe40006000000 */
[----:B------:R-:W-:Y:S01]  /*fa40*/  ISETP.GE.AND P5, PT, R3, UR5, PT ;  /* 0x0000000503007c0c */ /* 0x000fe2000bfa6270 */
[----:B------:R-:W-:Y:S01]  /*fa50*/  VIADD R3, R2, 0xc ;  /* 0x0000000c02037836 */ /* 0x000fe20000000000 */
[----:B------:R-:W-:Y:S01]  /*fa60*/  ISETP.GE.AND P4, PT, R0, UR5, PT ;  /* 0x0000000500007c0c */ /* 0x000fe2000bf86270 */
[----:B------:R-:W-:Y:S01]  /*fa70*/  VIADD R0, R2, 0xd ;  /* 0x0000000d02007836 */ /* 0x000fe20000000000 */
[----:B------:R-:W-:Y:S02]  /*fa80*/  ISETP.GE.AND P2, PT, R4, UR5, PT ;  /* 0x0000000504007c0c */ /* 0x000fe4000bf46270 */
[----:B------:R-:W-:-:S02]  /*fa90*/  FSEL R90, R90, -INF , !P3 ;  /* 0xff8000005a5a7808 */ /* 0x000fc40005800000 */
[----:B------:R-:W-:Y:S02]  /*faa0*/  FSEL R92, R92, -INF , !P2 ;  /* 0xff8000005c5c7808 */ /* 0x000fe40005000000 */
[----:B------:R-:W-:Y:S01]  /*fab0*/  ISETP.GE.AND P3, PT, R3, UR5, PT ;  /* 0x0000000503007c0c */ /* 0x000fe2000bf66270 */
[----:B------:R-:W-:Y:S01]  /*fac0*/  VIADD R3, R2, 0xe ;  /* 0x0000000e02037836 */ /* 0x000fe20000000000 */
[----:B------:R-:W-:Y:S01]  /*fad0*/  ISETP.GE.AND P2, PT, R0, UR5, PT ;  /* 0x0000000500007c0c */ /* 0x000fe2000bf46270 */
[----:B------:R-:W-:Y:S01]  /*fae0*/  VIADD R0, R2, 0x10 ;  /* 0x0000001002007836 */ /* 0x000fe20000000000 */
[----:B------:R-:W-:Y:S02]  /*faf0*/  FSEL R93, R93, -INF , !P1 ;  /* 0xff8000005d5d7808 */ /* 0x000fe40004800000 */
[----:B------:R-:W-:Y:S02]  /*fb00*/  FSEL R94, R94, -INF , !P0 ;  /* 0xff8000005e5e7808 */ /* 0x000fe40004000000 */
[----:B------:R-:W-:Y:S01]  /*fb10*/  ISETP.GE.AND P1, PT, R3, UR5, PT ;  /* 0x0000000503007c0c */ /* 0x000fe2000bf26270 */
[----:B------:R-:W-:Y:S01]  /*fb20*/  VIADD R3, R2, 0x11 ;  /* 0x0000001102037836 */ /* 0x000fe20000000000 */
[----:B------:R-:W-:Y:S01]  /*fb30*/  ISETP.GE.AND P0, PT, R0, UR5, PT ;  /* 0x0000000500007c0c */ /* 0x000fe2000bf06270 */
[----:B------:R-:W-:Y:S01]  /*fb40*/  VIADD R0, R2, 0x12 ;  /* 0x0000001202007836 */ /* 0x000fe20000000000 */
        /* <DEDUP_REMOVED lines=198> */
[----:B---3--:R-:W-:Y:S02]  /*107b0*/  FSEL R120, R120, -INF , !P3 ;  /* 0xff80000078787808 */ /* 0x008fe40005800000 */
        /* <DEDUP_REMOVED lines=70> */
[C---:B------:R-:W-:Y:S01]  /*10c20*/  VIADD R0, R2.reuse, 0x1f ;  /* 0x0000001f02007836 */ /* 0x040fe20000000000 */
        /* <DEDUP_REMOVED lines=65> */
[C---:B------:R-:W-:Y:S01]  /*11040*/  VIADD R0, R2.reuse, 0x77 ;  /* 0x0000007702007836 */ /* 0x040fe20000000000 */
[----:B------:R-:W-:Y:S01]  /*11050*/  FSEL R47, R47, -INF , !P6 ;  /* 0xff8000002f2f7808 */ /* 0x000fe20007000000 */
[----:B------:R-:W-:Y:S01]  /*11060*/  VIADD R2, R2, 0x7b ;  /* 0x0000007b02027836 */ /* 0x000fe20000000000 */
[----:B------:R-:W-:-:S02]  /*11070*/  ISETP.GE.AND P6, PT, R3, UR5, PT ;  /* 0x0000000503007c0c */ /* 0x000fc4000bfc6270 */
[----:B------:R-:W-:Y:S02]  /*11080*/  FSEL R55, R55, -INF , !P4 ;  /* 0xff80000037377808 */ /* 0x000fe40006000000 */
[----:B------:R-:W-:Y:S02]  /*11090*/  ISETP.GE.AND P4, PT, R2, UR5, PT ;  /* 0x0000000502007c0c */ /* 0x000fe4000bf86270 */
[C---:B------:R-:W-:Y:S02]  /*110a0*/  FMNMX3 R3, R17.reuse, R88, R92, !PT ;  /* 0x0000005811037276 */ /* 0x040fe4000780005c */
[C---:B------:R-:W-:Y:S02]  /*110b0*/  FMNMX3 R2, R17.reuse, R89, R93, !PT ;  /* 0x0000005911027276 */ /* 0x040fe4000780005d */
[----:B------:R-:W-:Y:S02]  /*110c0*/  FMNMX3 R5, R17, R90, R94, !PT ;  /* 0x0000005a11057276 */ /* 0x000fe4000780005e */
[----:B------:R-:W-:-:S02]  /*110d0*/  FSEL R51, R51, -INF , !P5 ;  /* 0xff80000033337808 */ /* 0x000fc40006800000 */
[----:B------:R-:W-:Y:S02]  /*110e0*/  FMNMX3 R3, R3, R96, R100, !PT ;  /* 0x0000006003037276 */ /* 0x000fe40007800064 */
[----:B------:R-:W-:Y:S02]  /*110f0*/  ISETP.GE.AND P5, PT, R0, UR5, PT ;  /* 0x0000000500007c0c */ /* 0x000fe4000bfa6270 */
        /* <DEDUP_REMOVED lines=45> */
[----:B------:R-:W-:-:S02]  /*113d0*/  FSEL R123, R123, -INF , !P3 ;  /* 0xff8000007b7b7808 */ /* 0x000fc40005800000 */
[----:B------:R-:W-:Y:S02]  /*113e0*/  FSEL R127, R127, -INF , !P2 ;  /* 0xff8000007f7f7808 */ /* 0x000fe40005000000 */
        /* <DEDUP_REMOVED lines=17> */
[----:B------:R-:W-:Y:S02]  /*11500*/  FMNMX3 R0, R0, R153, R155, !PT ;  /* 0x0000009900007276 */ /* 0x000fe4000780009b */
[----:B------:R-:W-:Y:S02]  /*11510*/  FMNMX3 R2, R5, R156, R150, !PT ;  /* 0x0000009c05027276 */ /* 0x000fe40007800096 */
[----:B------:R-:W-:Y:S02]  /*11520*/  FMNMX3 R0, R0, R157, R151, !PT ;  /* 0x0000009d00007276 */ /* 0x000fe40007800097 */
[----:B------:R-:W-:Y:S02]  /*11530*/  FMNMX3 R3, R4, R3, R2, !PT ;  /* 0x0000000304037276 */ /* 0x000fe40007800002 */
[----:B------:R-:W-:Y:S02]  /*11540*/  ISETP.NE.AND P0, PT, R19, R22, PT ;  /* 0x000000161300720c */ /* 0x000fe40003f05270 */
[----:B------:R-:W-:-:S04]  /*11550*/  FMNMX R23, R0, R3, !PT ;  /* 0x0000000300177209 */ /* 0x000fc80007800000 */
[C---:B------:R-:W-:Y:S01]  /*11560*/  FSETP.NEU.AND P1, PT, R23.reuse, -INF , PT ;  /* 0xff8000001700780b */ /* 0x040fe20003f2d000 */
[----:B------:R1:W-:Y:S03]  /*11570*/  STL [R1+0x74], R23 ;  /* 0x0000741701007387 */ /* 0x0003e60000100800 */
[----:B------:R-:W-:-:S03]  /*11580*/  FSEL R19, R23, RZ, P1 ;  /* 0x000000ff17137208 */ /* 0x000fc60000800000 */
        /* <DEDUP_REMOVED lines=17> */
.L_x_252:
[----:B------:R-:W-:Y:S05]  /*116a0*/  WARPSYNC.ALL ;  /* 0x0000000000007948 */ /* 0x000fea0003800000 */
[----:B------:R-:W-:Y:S01]  /*116b0*/  R2UR UR4, R18 ;  /* 0x00000000120472ca */ /* 0x000fe200000e0000 */
[----:B------:R-:W-:Y:S01]  /*116c0*/  IMAD.MOV.U32 R18, RZ, RZ, R17 ;  /* 0x000000ffff127224 */ /* 0x000fe200078e0011 */
[----:B------:R-:W-:-:S11]  /*116d0*/  ISETP.NE.AND P0, PT, RZ, UR41, PT ;  /* 0x00000029ff007c0c */ /* 0x000fd6000bf05270 */
[----:B------:R3:W-:Y:S02]  /*116e0*/  STTM.x2 tmem[UR4], R18 ;  /* 0x00000012000079ed */ /* 0x0007e400080c0004 */
[----:B------:R-:W-:Y:S05]  /*116f0*/  @P0 BRA `(.L_x_253) ;  /* 0x0000000000040947 */ /* 0x000fea0003800000 */
[----:B------:R-:W-:Y:S05]  /*11700*/  BPT.TRAP 0x1 ;  /* 0x000000040000795c */ /* 0x000fea0000300000 */
.L_x_253:
[----:B------:R-:W-:Y:S01]  /*11710*/  UISETP.NE.AND UP0, UPT, UR51, URZ, UPT ;  /* 0x000000ff3300728c */ /* 0x000fe2000bf05270 */
[----:B------:R-:W-:Y:S01]  /*11720*/  MOV R2, UR50 ;  /* 0x0000003200027c02 */ /* 0x000fe20008000f00 */
[----:B------:R-:W-:Y:S01]  /*11730*/  UIADD3 UR4, UPT, UPT, UR37, 0xa070, URZ ;  /* 0x0000a07025047890 */ /* 0x000fe2000fffe0ff */
[C---:B------:R-:W-:Y:S01]  /*11740*/  FSETP.NEU.AND P0, PT, R23.reuse, -INF , PT ;  /* 0xff8000001700780b */ /* 0x040fe20003f0d000 */
[----:B------:R-:W-:Y:S01]  /*11750*/  UIADD3 UR5, UPT, UPT, UR37, 0xa0d0, URZ ;  /* 0x0000a0d025057890 */ /* 0x000fe2000fffe0ff */
[----:B------:R-:W-:Y:S01]  /*11760*/  SHF.L.U32 R2, R2, 0x1f, RZ ;  /* 0x0000001f02027819 */ /* 0x000fe200000006ff */
[----:B------:R-:W-:Y:S01]  /*11770*/  USHF.L.U32 UR42, UR42, 0x3, URZ ;  /* 0x000000032a2a7899 */ /* 0x000fe200080006ff */
[----:B------:R-:W-:-:S03]  /*11780*/  FSEL R0, R23, RZ, P0 ;  /* 0x000000ff17007208 */ /* 0x000fc60000000000 */
[----:B------:R-:W-:Y:S01]  /*11790*/  MOV R3, UR5 ;  /* 0x0000000500037c02 */ /* 0x000fe20008000f00 */
[----:B------:R-:W-:Y:S02]  /*117a0*/  @!UP0 UIADD3 UR4, UPT, UPT, UR37, 0xa080, URZ ;  /* 0x0000a08025048890 */ /* 0x000fe4000fffe0ff */
[----:B------:R-:W-:-:S07]  /*117b0*/  UIADD3 UR6, UPT, UPT, UR42, UR5, URZ ;  /* 0x000000052a067290 */ /* 0x000fce000fffe0ff */
[----:B------:R-:W-:Y:S02]  /*117c0*/  SYNCS.ARRIVE.TRANS64.A1T0 RZ, [UR4], RZ ;  /* 0x000000ffffff79a7 */ /* 0x000fe40008100004 */
[----:B------:R-:W4:Y:S01]  /*117d0*/  LDCU UR4, c[0x0][0x704] ;  /* 0x0000e080ff0477ac */ /* 0x000f220008000800 */
[----:B------:R-:W5:Y:S01]  /*117e0*/  SYNCS.PHASECHK.TRANS64.TRYWAIT P5, [R3+UR42], R2 ;  /* 0x00000002030075a7 */ /* 0x000f6200080a112a */
[----:B----4-:R-:W-:-:S04]  /*117f0*/  FMUL R0, R0, -UR4 ;  /* 0x8000000400007c20 */ /* 0x010fc80008400000 */
[--C-:B---3--:R-:W-:Y:S02]  /*11800*/  FFMA2 R18, R88.F32x2.HI_LO, UR4.F32, R0.reuse.F32 ;  /* 0x0000000458127c49 */ /* 0x108fe40009200000 */
[--C-:B-1----:R-:W-:Y:S02]  /*11810*/  FFMA2 R22, R90.F32x2.HI_LO, UR4.F32, R0.reuse.F32 ;  /* 0x000000045a167c49 */ /* 0x102fe40009200000 */
[--C-:B------:R-:W-:Y:S01]  /*11820*/  FFMA2 R88, R92.F32x2.HI_LO, UR4.F32, R0.reuse.F32 ;  /* 0x000000045c587c49 */ /* 0x100fe20009200000 */
[----:B------:R-:W-:Y:S01]  /*11830*/  FSETP.GEU.AND P4, PT, R18, -126, PT ;  /* 0xc2fc00001200780b */ /* 0x000fe20003f8e000 */
[----:B------:R-:W-:Y:S01]  /*11840*/  FFMA2 R90, R94.F32x2.HI_LO, UR4.F32, R0.F32 ;  /* 0x000000045e5a7c49 */ /* 0x000fe20009200000 */
[----:B------:R-:W-:Y:S02]  /*11850*/  FSETP.GEU.AND P3, PT, R19, -126, PT ;  /* 0xc2fc00001300780b */ /* 0x000fe40003f6e000 */
[----:B------:R-:W-:Y:S02]  /*11860*/  FSETP.GEU.AND P2, PT, R22, -126, PT ;  /* 0xc2fc00001600780b */ /* 0x000fe40003f4e000 */
[----:B------:R-:W-:-:S02]  /*11870*/  FSETP.GEU.AND P1, PT, R23, -126, PT ;  /* 0xc2fc00001700780b */ /* 0x000fc40003f2e000 */
[----:B------:R-:W-:Y:S02]  /*11880*/  FSETP.GEU.AND P0, PT, R88, -126, PT ;  /* 0xc2fc00005800780b */ /* 0x000fe40003f0e000 */
[----:B------:R-:W-:-:S03]  /*11890*/  FSETP.GEU.AND P6, PT, R89, -126, PT ;  /* 0xc2fc00005900780b */ /* 0x000fc60003fce000 */
[----:B------:R-:W-:Y:S02]  /*118a0*/  @!P4 FMUL R18, R18, 0.5 ;  /* 0x3f0000001212c820 */ /* 0x000fe40000400000 */
[----:B------:R-:W-:Y:S02]  /*118b0*/  @!P3 FMUL R19, R19, 0.5 ;  /* 0x3f0000001313b820 */ /* 0x000fe40000400000 */
[----:B------:R-:W-:Y:S02]  /*118c0*/  @!P2 FMUL R22, R22, 0.5 ;  /* 0x3f0000001616a820 */ /* 0x000fe40000400000 */
[----:B------:R-:W-:Y:S01]  /*118d0*/  @!P1 FMUL R23, R23, 0.5 ;  /* 0x3f00000017179820 */ /* 0x000fe20000400000 */
[----:B------:R-:W1:Y:S08]  /*118e0*/  MUFU.EX2 R18, R18 ;  /* 0x0000001200127308 */ /* 0x000e700000000800 */
[----:B------:R-:W3:Y:S08]  /*118f0*/  MUFU.EX2 R19, R19 ;  /* 0x0000001300137308 */ /* 0x000ef00000000800 */
[----:B------:R-:W4:Y:S08]  /*11900*/  MUFU.EX2 R22, R22 ;  /* 0x0000001600167308 */ /* 0x000f300000000800 */
[----:B------:R-:W1:Y:S02]  /*11910*/  MUFU.EX2 R23, R23 ;  /* 0x0000001700177308 */ /* 0x000e640000000800 */
[----:B-1-345:R-:W-:Y:S05]  /*11920*/  @!P5 BRA `(.L_x_254) ;  /* 0x0000006c0008d947 */ /* 0x03afea0003800000 */
.L_x_414:
[--C-:B------:R-:W-:Y:S01]  /*11930*/  FFMA2 R92, R96.F32x2.HI_LO, UR4.F32, R0.reuse.F32 ;  /* 0x00000004605c7c49 */ /* 0x100fe20009200000 */
[----:B------:R-:W-:Y:S01]  /*11940*/  FSETP.GEU.AND P5, PT, R90, -126, PT ;  /* 0xc2fc00005a00780b */ /* 0x000fe20003fae000 */
[----:B------:R-:W-:Y:S01]  /*11950*/  @!P2 FMUL R22, R22, R22 ;  /* 0x000000161616a220 */ /* 0x000fe20000400000 */
[----:B------:R-:W-:Y:S01]  /*11960*/  @!P0 FMUL R88, R88, 0.5 ;  /* 0x3f00000058588820 */ /* 0x000fe20000400000 */
[----:B------:R-:W-:Y:S01]  /*11970*/  @!P3 FMUL R19, R19, R19 ;  /* 0x000000131313b220 */ /* 0x000fe20000400000 */
[----:B------:R-:W-:Y:S01]  /*11980*/  FSETP.GEU.AND P2, PT, R93, -126, PT ;  /* 0xc2fc00005d00780b */ /* 0x000fe20003f4e000 */
[----:B------:R-:W-:Y:S01]  /*11990*/  @!P4 FMUL R18, R18, R18 ;  /* 0x000000121212c220 */ /* 0x000fe20000400000 */
[----:B------:R-:W-:Y:S01]  /*119a0*/  FSETP.GEU.AND P3, PT, R92, -126, PT ;  /* 0xc2fc00005c00780b */ /* 0x000fe20003f6e000 */
[--C-:B------:R-:W-:Y:S01]  /*119b0*/  FFMA2 R94, R98.F32x2.HI_LO, UR4.F32, R0.reuse.F32 ;  /* 0x00000004625e7c49 */ /* 0x100fe20009200000 */
[----:B------:R-:W3:Y:S01]  /*119c0*/  MUFU.EX2 R88, R88 ;  /* 0x0000005800587308 */ /* 0x000ee20000000800 */
[----:B------:R-:W-:Y:S01]  /*119d0*/  FSETP.GEU.AND P4, PT, R91, -126, PT ;  /* 0xc2fc00005b00780b */ /* 0x000fe20003f8e000 */
[----:B------:R-:W-:Y:S01]  /*119e0*/  @!P1 FMUL R23, R23, R23 ;  /* 0x0000001717179220 */ /* 0x000fe20000400000 */
[--C-:B------:R-:W-:Y:S01]  /*119f0*/  FFMA2 R96, R100.F32x2.HI_LO, UR4.F32, R0.reuse.F32 ;  /* 0x0000000464607c49 */ /* 0x100fe20009200000 */
[----:B------:R-:W-:Y:S01]  /*11a00*/  FSETP.GEU.AND P1, PT, R94, -126, PT ;  /* 0xc2fc00005e00780b */ /* 0x000fe20003f2e000 */
[----:B------:R-:W-:Y:S01]  /*11a10*/  @!P6 FMUL R89, R89, 0.5 ;  /* 0x3f0000005959e820 */ /* 0x000fe20000400000 */
[--C-:B------:R-:W-:Y:S01]  /*11a20*/  FFMA2 R100, R104.F32x2.HI_LO, UR4.F32, R0.reuse.F32 ;  /* 0x0000000468647c49 */ /* 0x100fe20009200000 */
[----:B------:R-:W-:Y:S01]  /*11a30*/  ULOP3.LUT UR42, UR42, 0x8, URZ, 0x3c, !UPT ;  /* 0x000000082a2a7892 */ /* 0x000fe2000f8e3cff */
[----:B------:R-:W-:Y:S01]  /*11a40*/  @!P5 FMUL R90, R90, 0.5 ;  /* 0x3f0000005a5ad820 */ /* 0x000fe20000400000 */
[----:B------:R-:W-:Y:S01]  /*11a50*/  @!P2 FMUL R93, R93, 0.5 ;  /* 0x3f0000005d5da820 */ /* 0x000fe20000400000 */
[--C-:B------:R-:W-:Y:S01]  /*11a60*/  FFMA2 R98, R102.F32x2.HI_LO, UR4.F32, R0.reuse.F32 ;  /* 0x0000000466627c49 */ /* 0x100fe20009200000 */
[----:B------:R-:W4:Y:S01]  /*11a70*/  MUFU.EX2 R89, R89 ;  /* 0x0000005900597308 */ /* 0x000f220000000800 */
[----:B------:R-:W-:Y:S01]  /*11a80*/  @!P3 FMUL R92, R92, 0.5 ;  /* 0x3f0000005c5cb820 */ /* 0x000fe20000400000 */
[----:B------:R-:W-:-:S02]  /*11a90*/  FFMA2 R102, R106.F32x2.HI_LO, UR4.F32, R0.F32 ;  /* 0x000000046a667c49 */ /* 0x000fc40009200000 */
[----:B------:R-:W-:Y:S01]  /*11aa0*/  @!P4 FMUL R91, R91, 0.5 ;  /* 0x3f0000005b5bc820 */ /* 0x000fe20000400000 */
[--C-:B------:R-:W-:Y:S02]  /*11ab0*/  FFMA2 R106, R110.F32x2.HI_LO, UR4.F32, R0.reuse.F32 ;  /* 0x000000046e6a7c49 */ /* 0x100fe40009200000 */
[----:B---3--:R-:W-:Y:S01]  /*11ac0*/  @!P0 FMUL R88, R88, R88 ;  /* 0x0000005858588220 */ /* 0x008fe20000400000 */
[----:B------:R-:W3:Y:S01]  /*11ad0*/  MUFU.EX2 R93, R93 ;  /* 0x0000005d005d7308 */ /* 0x000ee20000000800 */
[----:B------:R-:W-:Y:S01]  /*11ae0*/  @!P1 FMUL R94, R94, 0.5 ;  /* 0x3f0000005e5e9820 */ /* 0x000fe20000400000 */
[----:B------:R-:W-:Y:S01]  /*11af0*/  FSETP.GEU.AND P0, PT, R95, -126, PT ;  /* 0xc2fc00005f00780b */ /* 0x000fe20003f0e000 */
[--C-:B------:R-:W-:Y:S02]  /*11b00*/  FFMA2 R104, R108.F32x2.HI_LO, UR4.F32, R0.reuse.F32 ;  /* 0x000000046c687c49 */ /* 0x100fe40009200000 */
[--C-:B------:R-:W-:Y:S02]  /*11b10*/  FFMA2 R108, R112.F32x2.HI_LO, UR4.F32, R0.reuse.F32 ;  /* 0x00000004706c7c49 */ /* 0x100fe40009200000 */
[--C-:B------:R-:W-:Y:S01]  /*11b20*/  FFMA2 R110, R114.F32x2.HI_LO, UR4.F32, R0.reuse.F32 ;  /* 0x00000004726e7c49 */ /* 0x100fe20009200000 */
[----:B------:R-:W5:Y:S01]  /*11b30*/  MUFU.EX2 R92, R92 ;  /* 0x0000005c005c7308 */ /* 0x000f620000000800 */
[----:B----4-:R-:W-:Y:S01]  /*11b40*/  @!P6 FMUL R89, R89, R89 ;  /* 0x000000595959e220 */ /* 0x010fe20000400000 */
[----:B------:R-:W-:Y:S01]  /*11b50*/  FSETP.GEU.AND P6, PT, R96, -126, PT ;  /* 0xc2fc00006000780b */ /* 0x000fe20003fce000 */
[----:B------:R-:W-:-:S02]  /*11b60*/  FFMA2 R114, R118.F32x2.HI_LO, UR4.F32, R0.F32 ;  /* 0x0000000476727c49 */ /* 0x000fc40009200000 */
[--C-:B------:R-:W-:Y:S02]  /*11b70*/  FFMA2 R112, R116.F32x2.HI_LO, UR4.F32, R0.reuse.F32 ;  /* 0x0000000474707c49 */ /* 0x100fe40009200000 */
[----:B------:R-:W-:Y:S01]  /*11b80*/  @!P0 FMUL R95, R95, 0.5 ;  /* 0x3f0000005f5f8820 */ /* 0x000fe20000400000 */
[----:B------:R-:W4:Y:S01]  /*11b90*/  MUFU.EX2 R91, R91 ;  /* 0x0000005b005b7308 */ /* 0x000f220000000800 */
[----:B---3--:R-:W-:Y:S01]  /*11ba0*/  @!P2 FMUL R93, R93, R93 ;  /* 0x0000005d5d5da220 */ /* 0x008fe20000400000 */
[----:B------:R-:W-:Y:S01]  /*11bb0*/  FSETP.GEU.AND P2, PT, R100, -126, PT ;  /* 0xc2fc00006400780b */ /* 0x000fe20003f4e000 */
[--C-:B------:R-:W-:Y:S02]  /*11bc0*/  FFMA2 R56, R56.F32x2.HI_LO, UR4.F32, R0.reuse.F32 ;  /* 0x0000000438387c49 */ /* 0x100fe40009200000 */
[--C-:B------:R-:W-:Y:S02]  /*11bd0*/  FFMA2 R60, R60.F32x2.HI_LO, UR4.F32, R0.reuse.F32 ;  /* 0x000000043c3c7c49 */ /* 0x100fe40009200000 */
[----:B------:R-:W-:Y:S01]  /*11be0*/  @!P6 FMUL R96, R96, 0.5 ;  /* 0x3f0000006060e820 */ /* 0x000fe20000400000 */
[----:B------:R-:W3:Y:S01]  /*11bf0*/  MUFU.EX2 R94, R94 ;  /* 0x0000005e005e7308 */ /* 0x000ee20000000800 */
[----:B-----5:R-:W-:Y:S01]  /*11c00*/  @!P3 FMUL R92, R92, R92 ;  /* 0x0000005c5c5cb220 */ /* 0x020fe20000400000 */
[----:B------:R-:W-:Y:S01]  /*11c10*/  FSETP.GEU.AND P3, PT, R99, -126, PT ;  /* 0xc2fc00006300780b */ /* 0x000fe20003f6e000 */
[----:B------:R-:W-:-:S02]  /*11c20*/  FFMA2 R58, R58.F32x2.HI_LO, UR4.F32, R0.F32 ;  /* 0x000000043a3a7c49 */ /* 0x000fc40009200000 */
[--C-:B------:R-:W-:Y:S02]  /*11c30*/  FFMA2 R62, R62.F32x2.HI_LO, UR4.F32, R0.reuse.F32 ;  /* 0x000000043e3e7c49 */ /* 0x100fe40009200000 */
[----:B------:R-:W-:Y:S01]  /*11c40*/  @!P2 FMUL R100, R100, 0.5 ;  /* 0x3f0000006464a820 */ /* 0x000fe20000400000 */
[----:B------:R-:W5:Y:S01]  /*11c50*/  MUFU.EX2 R90, R90 ;  /* 0x0000005a005a7308 */ /* 0x000f620000000800 */
[----:B----4-:R-:W-:Y:S01]  /*11c60*/  @!P4 FMUL R91, R91, R91 ;  /* 0x0000005b5b5bc220 */ /* 0x010fe20000400000 */
[----:B------:R-:W-:Y:S01]  /*11c70*/  FSETP.GEU.AND P4, PT, R98, -126, PT ;  /* 0xc2fc00006200780b */ /* 0x000fe20003f8e000 */
[--C-:B------:R-:W-:Y:S02]  /*11c80*/  FFMA2 R68, R68.F32x2.HI_LO, UR4.F32, R0.reuse.F32 ;  /* 0x0000000444447c49 */ /* 0x100fe40009200000 */
[--C-:B------:R-:W-:Y:S02]  /*11c90*/  FFMA2 R66, R66.F32x2.HI_LO, UR4.F32, R0.reuse.F32 ;  /* 0x0000000442427c49 */ /* 0x100fe40009200000 */
[----:B------:R-:W-:Y:S01]  /*11ca0*/  @!P3 FMUL R99, R99, 0.5 ;  /* 0x3f0000006363b820 */ /* 0x000fe20000400000 */
[----:B------:R-:W4:Y:S01]  /*11cb0*/  MUFU.EX2 R95, R95 ;  /* 0x0000005f005f7308 */ /* 0x000f220000000800 */
[----:B---3--:R-:W-:Y:S01]  /*11cc0*/  @!P1 FMUL R94, R94, R94 ;  /* 0x0000005e5e5e9220 */ /* 0x008fe20000400000 */
[----:B------:R-:W-:Y:S01]  /*11cd0*/  FSETP.GEU.AND P1, PT, R101, -126, PT ;  /* 0xc2fc00006500780b */ /* 0x000fe20003f2e000 */
[----:B------:R-:W-:-:S02]  /*11ce0*/  FFMA2 R64, R64.F32x2.HI_LO, UR4.F32, R0.F32 ;  /* 0x0000000440407c49 */ /* 0x000fc40009200000 */
[--C-:B------:R-:W-:Y:S02]  /*11cf0*/  FFMA2 R70, R70.F32x2.HI_LO, UR4.F32, R0.reuse.F32 ;  /* 0x0000000446467c49 */ /* 0x100fe40009200000 */
[----:B------:R-:W-:Y:S01]  /*11d00*/  @!P4 FMUL R98, R98, 0.5 ;  /* 0x3f0000006262c820 */ /* 0x000fe20000400000 */
[----:B------:R-:W3:Y:S01]  /*11d10*/  MUFU.EX2 R100, R100 ;  /* 0x0000006400647308 */ /* 0x000ee20000000800 */
[----:B-----5:R-:W-:Y:S01]  /*11d20*/  @!P5 FMUL R90, R90, R90 ;  /* 0x0000005a5a5ad220 */ /* 0x020fe20000400000 */
[----:B------:R-:W-:Y:S01]  /*11d30*/  FSETP.GEU.AND P5, PT, R97, -126, PT ;  /* 0xc2fc00006100780b */ /* 0x000fe20003fae000 */
[--C-:B------:R-:W-:Y:S02]  /*11d40*/  FFMA2 R74, R74.F32x2.HI_LO, UR4.F32, R0.reuse.F32 ;  /* 0x000000044a4a7c49 */ /* 0x100fe40009200000 */
[--C-:B------:R-:W-:Y:S02]  /*11d50*/  FFMA2 R72, R72.F32x2.HI_LO, UR4.F32, R0.reuse.F32 ;  /* 0x0000000448487c49 */ /* 0x100fe40009200000 */
[----:B------:R-:W-:Y:S01]  /*11d60*/  @!P1 FMUL R101, R101, 0.5 ;  /* 0x3f00000065659820 */ /* 0x000fe20000400000 */
        /* <DEDUP_REMOVED lines=76> */
[----:B------:R-:W-:Y:S02]  /*12230*/  FFMA2 R156, R156.F32x2.HI_LO, UR4.F32, R0.F32 ;  /* 0x000000049c9c7c49 */ /* 0x000fe40009200000 */
[----:B------:R-:W-:Y:S01]  /*12240*/  @!P1 FMUL R115, R115, 0.5 ;  /* 0x3f00000073739820 */ /* 0x000fe20000400000 */
[----:B------:R-:W4:Y:S01]  /*12250*/  MUFU.EX2 R114, R114 ;  /* 0x0000007200727308 */ /* 0x000f220000000800 */
[----:B---3--:R-:W-:Y:S01]  /*12260*/  @!P5 FMUL R104, R104, R104 ;  /* 0x000000686868d220 */ /* 0x008fe20000400000 */
[----:B------:R-:W-:-:S05]  /*12270*/  FSETP.GEU.AND P5, PT, R111, -126, PT ;  /* 0xc2fc00006f00780b */ /* 0x000fca0003fae000 */
[----:B------:R-:W-:Y:S01]  /*12280*/  @!P6 FMUL R110, R110, 0.5 ;  /* 0x3f0000006e6ee820 */ /* 0x000fe20000400000 */
[----:B------:R-:W3:Y:S01]  /*12290*/  MUFU.EX2 R113, R113 ;  /* 0x0000007100717308 */ /* 0x000ee20000000800 */
[----:B-----5:R-:W-:Y:S01]  /*122a0*/  @!P0 FMUL R109, R109, R109 ;  /* 0x0000006d6d6d8220 */ /* 0x020fe20000400000 */
[----:B------:R-:W-:-:S05]  /*122b0*/  FSETP.GEU.AND P0, PT, R56, -126, PT ;  /* 0xc2fc00003800780b */ /* 0x000fca0003f0e000 */
[----:B------:R-:W-:Y:S01]  /*122c0*/  @!P5 FMUL R111, R111, 0.5 ;  /* 0x3f0000006f6fd820 */ /* 0x000fe20000400000 */
[----:B------:R-:W5:Y:S01]  /*122d0*/  MUFU.EX2 R112, R112 ;  /* 0x0000007000707308 */ /* 0x000f620000000800 */
[----:B----4-:R-:W-:Y:S01]  /*122e0*/  @!P2 FMUL R114, R114, R114 ;  /* 0x000000727272a220 */ /* 0x010fe20000400000 */
[----:B------:R-:W-:-:S05]  /*122f0*/  FSETP.GEU.AND P2, PT, R61, -126, PT ;  /* 0xc2fc00003d00780b */ /* 0x000fca0003f4e000 */
        /* <DEDUP_REMOVED lines=27> */
[----:B------:R-:W-:Y:S02]  /*124b0*/  FSETP.GEU.AND P2, PT, R68, -126, PT ;  /* 0xc2fc00004400780b */ /* 0x000fe40003f4e000 */
[----:B------:R-:W-:-:S03]  /*124c0*/  F2FP.F16.F32.PACK_AB R61, R95, R94 ;  /* 0x0000005e5f3d723e */ /* 0x000fc600000000ff */
[----:B------:R-:W-:Y:S01]  /*124d0*/  @!P0 FMUL R63, R63, 0.5 ;  /* 0x3f0000003f3f8820 */ /* 0x000fe20000400000 */
[----:B------:R-:W3:Y:S01]  /*124e0*/  MUFU.EX2 R142, R62 ;  /* 0x0000003e008e7308 */ /* 0x000ee20000000800 */
[----:B-----5:R-:W-:Y:S01]  /*124f0*/  @!P3 FMUL R138, R138, R138 ;  /* 0x0000008a8a8ab220 */ /* 0x020fe20000400000 */
[----:B------:R-:W-:Y:S02]  /*12500*/  FSETP.GEU.AND P3, PT, R67, -126, PT ;  /* 0xc2fc00004300780b */ /* 0x000fe40003f6e000 */
[----:B------:R-:W-:-:S03]  /*12510*/  F2FP.F16.F32.PACK_AB R60, R93, R92 ;  /* 0x0000005c5d3c723e */ /* 0x000fc600000000ff */
[----:B------:R-:W-:Y:S01]  /*12520*/  @!P2 FMUL R68, R68, 0.5 ;  /* 0x3f0000004444a820 */ /* 0x000fe20000400000 */
[----:B------:R-:W5:Y:S01]  /*12530*/  MUFU.EX2 R117, R57 ;  /* 0x0000003900757308 */ /* 0x000f620000000800 */
[----:B----4-:R-:W-:Y:S01]  /*12540*/  @!P4 FMUL R119, R119, R119 ;  /* 0x000000777777c220 */ /* 0x010fe20000400000 */
[----:B------:R-:W-:Y:S02]  /*12550*/  FSETP.GEU.AND P4, PT, R66, -126, PT ;  /* 0xc2fc00004200780b */ /* 0x000fe40003f8e000 */
[----:B------:R-:W-:-:S03]  /*12560*/  F2FP.F16.F32.PACK_AB R59, R91, R90 ;  /* 0x0000005a5b3b723e */ /* 0x000fc600000000ff */
        /* <DEDUP_REMOVED lines=108> */
[----:B------:R-:W-:-:S05]  /*12c30*/  FSETP.GEU.AND P1, PT, R26, -126, PT ;  /* 0xc2fc00001a00780b */ /* 0x000fca0003f2e000 */
        /* <DEDUP_REMOVED lines=9> */
[----:B------:R-:W-:Y:S02]  /*12cd0*/  F2FP.F16.F32.PACK_AB R79, R163, R162 ;  /* 0x000000a2a34f723e */ /* 0x000fe400000000ff */
[----:B------:R-:W-:Y:S01]  /*12ce0*/  F2FP.F16.F32.PACK_AB R83, R171, R170 ;  /* 0x000000aaab53723e */ /* 0x000fe200000000ff */
[----:B------:R-:W-:Y:S01]  /*12cf0*/  @!P6 FMUL R85, R85, 0.5 ;  /* 0x3f0000005555e820 */ /* 0x000fe20000400000 */
[----:B------:R-:W4:Y:S01]  /*12d00*/  MUFU.EX2 R180, R24 ;  /* 0x0000001800b47308 */ /* 0x000f220000000800 */
[----:B---3--:R-:W-:Y:S01]  /*12d10*/  @!P0 FMUL R176, R176, R176 ;  /* 0x000000b0b0b08220 */ /* 0x008fe20000400000 */
[----:B------:R-:W-:-:S02]  /*12d20*/  FSETP.GEU.AND P0, PT, R27, -126, PT ;  /* 0xc2fc00001b00780b */ /* 0x000fc40003f0e000 */
[----:B------:R-:W-:-:S03]  /*12d30*/  F2FP.F16.F32.PACK_AB R84, R173, R172 ;  /* 0x000000acad54723e */ /* 0x000fc600000000ff */
[----:B------:R-:W-:Y:S01]  /*12d40*/  @!P5 FMUL R86, R86, 0.5 ;  /* 0x3f0000005656d820 */ /* 0x000fe20000400000 */
[----:B------:R-:W3:Y:S01]  /*12d50*/  MUFU.EX2 R179, R87 ;  /* 0x0000005700b37308 */ /* 0x000ee20000000800 */
[----:B-----5:R-:W-:Y:S01]  /*12d60*/  @!P2 FMUL R181, R181, R181 ;  /* 0x000000b5b5b5a220 */ /* 0x020fe20000400000 */
[----:B------:R-:W-:-:S05]  /*12d70*/  FSETP.GEU.AND P2, PT, R32, -126, PT ;  /* 0xc2fc00002000780b */ /* 0x000fca0003f4e000 */
[----:B------:R-:W-:Y:S01]  /*12d80*/  @!P0 FMUL R27, R27, 0.5 ;  /* 0x3f0000001b1b8820 */ /* 0x000fe20000400000 */
[----:B------:R-:W5:Y:S01]  /*12d90*/  MUFU.EX2 R182, R26 ;  /* 0x0000001a00b67308 */ /* 0x000f620000000800 */
[----:B----4-:R-:W-:Y:S01]  /*12da0*/  @!P3 FMUL R180, R180, R180 ;  /* 0x000000b4b4b4b220 */ /* 0x010fe20000400000 */
[----:B------:R-:W-:Y:S01]  /*12db0*/  FSETP.GEU.AND P3, PT, R31, -126, PT ;  /* 0xc2fc00001f00780b */ /* 0x000fe20003f6e000 */
[----:B------:R-:W4:Y:S04]  /*12dc0*/  S2R R24, SR_TID.X ;  /* 0x0000000000187919 */ /* 0x000f280000002100 */
[----:B------:R-:W-:Y:S01]  /*12dd0*/  @!P2 FMUL R32, R32, 0.5 ;  /* 0x3f0000002020a820 */ /* 0x000fe20000400000 */
[----:B------:R-:W1:Y:S01]  /*12de0*/  MUFU.EX2 R177, R85 ;  /* 0x0000005500b17308 */ /* 0x000e620000000800 */
        /* <DEDUP_REMOVED lines=8> */
[----:B-1----:R-:W-:Y:S01]  /*12e70*/  @!P6 FMUL R177, R177, R177 ;  /* 0x000000b1b1b1e220 */ /* 0x002fe20000400000 */
[----:B------:R-:W-:Y:S02]  /*12e80*/  FSETP.GEU.AND P6, PT, R28, -126, PT ;  /* 0xc2fc00001c00780b */ /* 0x000fe40003fce000 */
[----:B------:R-:W-:-:S03]  /*12e90*/  F2FP.F16.F32.PACK_AB R85, R175, R174 ;  /* 0x000000aeaf55723e */ /* 0x000fc600000000ff */
[----:B------:R-:W-:Y:S01]  /*12ea0*/  @!P1 FMUL R33, R33, 0.5 ;  /* 0x3f00000021219820 */ /* 0x000fe20000400000 */
[----:B------:R-:W1:Y:S01]  /*12eb0*/  MUFU.EX2 R188, R32 ;  /* 0x0000002000bc7308 */ /* 0x000e620000000800 */
[----:B---3--:R-:W-:Y:S01]  /*12ec0*/  @!P5 FMUL R178, R178, R178 ;  /* 0x000000b2b2b2d220 */ /* 0x008fe20000400000 */
[----:B------:R-:W-:Y:S02]  /*12ed0*/  FSETP.GEU.AND P5, PT, R29, -126, PT ;  /* 0xc2fc00001d00780b */ /* 0x000fe40003fae000 */
[----:B----4-:R-:W-:Y:S02]  /*12ee0*/  SHF.R.U32.HI R24, RZ, 0x5, R24 ;  /* 0x00000005ff187819 */ /* 0x010fe40000011618 */
[----:B------:R-:W-:Y:S01]  /*12ef0*/  F2FP.F16.F32.PACK_AB R86, R177, R176 ;  /* 0x000000b0b156723e */ /* 0x000fe200000000ff */
[----:B------:R-:W-:Y:S01]  /*12f00*/  @!P6 FMUL R28, R28, 0.5 ;  /* 0x3f0000001c1ce820 */ /* 0x000fe20000400000 */
[----:B------:R-:W3:Y:S01]  /*12f10*/  MUFU.EX2 R187, R31 ;  /* 0x0000001f00bb7308 */ /* 0x000ee20000000800 */
[----:B-----5:R-:W-:Y:S01]  /*12f20*/  @!P0 FMUL R183, R183, R183 ;  /* 0x000000b7b7b78220 */ /* 0x020fe20000400000 */
[----:B------:R-:W-:-:S02]  /*12f30*/  FSETP.GEU.AND P0, PT, R34, -126, PT ;  /* 0xc2fc00002200780b */ /* 0x000fc40003f0e000 */
[----:B------:R-:W-:Y:S02]  /*12f40*/  F2FP.F16.F32.PACK_AB R87, R179, R178 ;  /* 0x000000b2b357723e */ /* 0x000fe400000000ff */
[----:B------:R-:W-:Y:S01]  /*12f50*/  F2FP.F16.F32.PACK_AB R25, R183, R182 ;  /* 0x000000b6b719723e */ /* 0x000fe200000000ff */
[----:B------:R-:W-:Y:S01]  /*12f60*/  @!P5 FMUL R29, R29, 0.5 ;  /* 0x3f0000001d1dd820 */ /* 0x000fe20000400000 */
[----:B------:R-:W4:Y:S01]  /*12f70*/  MUFU.EX2 R186, R30 ;  /* 0x0000001e00ba7308 */ /* 0x000f220000000800 */
[----:B-1----:R-:W-:Y:S01]  /*12f80*/  @!P2 FMUL R188, R188, R188 ;  /* 0x000000bcbcbca220 */ /* 0x002fe20000400000 */
[----:B------:R-:W-:-:S05]  /*12f90*/  FSETP.GEU.AND P2, PT, R39, -126, PT ;  /* 0xc2fc00002700780b */ /* 0x000fca0003f4e000 */
[----:B------:R-:W-:Y:S01]  /*12fa0*/  @!P0 FMUL R34, R34, 0.5 ;  /* 0x3f00000022228820 */ /* 0x000fe20000400000 */
[----:B------:R-:W1:Y:S01]  /*12fb0*/  MUFU.EX2 R189, R33 ;  /* 0x0000002100bd7308 */ /* 0x000e620000000800 */
[----:B---3--:R-:W-:Y:S01]  /*12fc0*/  @!P3 FMUL R187, R187, R187 ;  /* 0x000000bbbbbbb220 */ /* 0x008fe20000400000 */
[----:B------:R-:W-:-:S05]  /*12fd0*/  FSETP.GEU.AND P3, PT, R38, -126, PT ;  /* 0xc2fc00002600780b */ /* 0x000fca0003f6e000 */
[----:B------:R-:W-:Y:S01]  /*12fe0*/  @!P2 FMUL R39, R39, 0.5 ;  /* 0x3f0000002727a820 */ /* 0x000fe20000400000 */
[----:B------:R-:W3:Y:S01]  /*12ff0*/  MUFU.EX2 R184, R28 ;  /* 0x0000001c00b87308 */ /* 0x000ee20000000800 */
[----:B----4-:R-:W-:Y:S01]  /*13000*/  @!P4 FMUL R186, R186, R186 ;  /* 0x000000bababac220 */ /* 0x010fe20000400000 */
[----:B------:R-:W-:-:S04]  /*13010*/  FSETP.GEU.AND P4, PT, R37, -126, PT ;  /* 0xc2fc00002500780b */ /* 0x000fc80003f8e000 */
        /* <DEDUP_REMOVED lines=8> */
[----:B------:R-:W-:Y:S02]  /*130a0*/  FSETP.GEU.AND P6, PT, R35, -126, PT ;  /* 0xc2fc00002300780b */ /* 0x000fe40003fce000 */
[----:B------:R-:W-:-:S03]  /*130b0*/  F2FP.F16.F32.PACK_AB R28, R189, R188 ;  /* 0x000000bcbd1c723e */ /* 0x000fc600000000ff */
        /* <DEDUP_REMOVED lines=8> */
[----:B------:R-:W-:-:S04]  /*13140*/  FSETP.GEU.AND P0, PT, R41, -126, PT ;  /* 0xc2fc00002900780b */ /* 0x000fc80003f0e000 */
[----:B------:R-:W-:Y:S01]  /*13150*/  STL [R1+0x18], R29 ;  /* 0x0000181d01007387 */ /* 0x000fe20000100800 */
[----:B------:R-:W-:Y:S01]  /*13160*/  @!P5 FMUL R36, R36, 0.5 ;  /* 0x3f0000002424d820 */ /* 0x000fe20000400000 */
[----:B------:R-:W1:Y:S02]  /*13170*/  MUFU.EX2 R2, R37 ;  /* 0x0000002500027308 */ /* 0x000e640000000800 */
[----:B---3--:R-:W-:Y:S05]  /*13180*/  STL [R1+0x2c], R3 ;  /* 0x00002c0301007387 */ /* 0x008fea0000100800 */
[----:B------:R-:W-:Y:S01]  /*13190*/  @!P0 FMUL R41, R41, 0.5 ;  /* 0x3f00000029298820 */ /* 0x000fe20000400000 */
[----:B------:R3:W5:Y:S01]  /*131a0*/  MUFU.EX2 R32, R40 ;  /* 0x0000002800207308 */ /* 0x0007620000000800 */
[----:B----4-:R-:W-:Y:S01]  /*131b0*/  @!P3 FMUL R31, R31, R31 ;  /* 0x0000001f1f1fb220 */ /* 0x010fe20000400000 */
[----:B------:R-:W-:-:S04]  /*131c0*/  FSETP.GEU.AND P3, PT, R45, -126, PT ;  /* 0xc2fc00002d00780b */ /* 0x000fc80003f6e000 */
[----:B------:R4:W-:Y:S02]  /*131d0*/  STL [R1+0x28], R31 ;  /* 0x0000281f01007387 */ /* 0x0009e40000100800 */
[----:B------:R-:W2:Y:S02]  /*131e0*/  MUFU.EX2 R56, R35 ;  /* 0x0000002300387308 */ /* 0x000ea40000000800 */
[----:B-1----:R1:W-:Y:S05]  /*131f0*/  STL [R1+0x24], R2 ;  /* 0x0000240201007387 */ /* 0x0023ea0000100800 */
[----:B------:R-:W-:Y:S01]  /*13200*/  @!P3 FMUL R45, R45, 0.5 ;  /* 0x3f0000002d2db820 */ /* 0x000fe20000400000 */
[----:B------:R-:W4:Y:S01]  /*13210*/  MUFU.EX2 R30, R36 ;  /* 0x00000024001e7308 */ /* 0x000f220000000800 */
[----:B---3--:R-:W-:Y:S01]  /*13220*/  MOV R40, R3 ;  /* 0x0000000300287202 */ /* 0x008fe20000000f00 */
[----:B-----5:R-:W-:Y:S01]  /*13230*/  @!P1 FMUL R32, R32, R32 ;  /* 0x0000002020209220 */ /* 0x020fe20000400000 */
[----:B------:R-:W-:-:S03]  /*13240*/  FSETP.GEU.AND P1, PT, R47, -126, PT ;  /* 0xc2fc00002f00780b */ /* 0x000fc60003f2e000 */
[----:B------:R-:W-:Y:S01]  /*13250*/  @!P2 FMUL R40, R40, R40 ;  /* 0x000000282828a220 */ /* 0x000fe20000400000 */
[----:B------:R3:W-:Y:S01]  /*13260*/  STL [R1+0x30], R32 ;  /* 0x0000302001007387 */ /* 0x0007e20000100800 */
[----:B------:R5:W1:Y:S01]  /*13270*/  MUFU.EX2 R39, R41 ;  /* 0x0000002900277308 */ /* 0x000a620000000800 */
[----:B--2---:R-:W-:Y:S01]  /*13280*/  @!P6 FMUL R56, R56, R56 ;  /* 0x000000383838e220 */ /* 0x004fe20000400000 */
[----:B------:R-:W-:Y:S01]  /*13290*/  FSETP.GEU.AND P6, PT, R42, -126, PT ;  /* 0xc2fc00002a00780b */ /* 0x000fe20003fce000 */
[----:B------:R-:W-:Y:S01]  /*132a0*/  @!P2 STL [R1+0x2c], R40 ;  /* 0x00002c280100a387 */ /* 0x000fe20000100800 */
[----:B------:R-:W-:-:S03]  /*132b0*/  FSETP.GEU.AND P2, PT, R46, -126, PT ;  /* 0xc2fc00002e00780b */ /* 0x000fc60003f4e000 */
[----:B------:R-:W-:Y:S01]  /*132c0*/  STL [R1+0x1c], R56 ;  /* 0x00001c3801007387 */ /* 0x000fe20000100800 */
[----:B------:R-:W2:Y:S01]  /*132d0*/  MUFU.EX2 R37, R45 ;  /* 0x0000002d00257308 */ /* 0x000ea20000000800 */
[----:B----4-:R-:W-:Y:S01]  /*132e0*/  @!P5 FMUL R30, R30, R30 ;  /* 0x0000001e1e1ed220 */ /* 0x010fe20000400000 */
[----:B------:R-:W-:Y:S01]  /*132f0*/  FSETP.GEU.AND P5, PT, R43, -126, PT ;  /* 0xc2fc00002b00780b */ /* 0x000fe20003fae000 */
[----:B------:R-:W-:Y:S01]  /*13300*/  @!P1 FMUL R47, R47, 0.5 ;  /* 0x3f0000002f2f9820 */ /* 0x000fe20000400000 */
[----:B------:R-:W-:Y:S02]  /*13310*/  F2FP.F16.F32.PACK_AB R31, R40, R31 ;  /* 0x0000001f281f723e */ /* 0x000fe400000000ff */
[----:B------:R4:W-:Y:S01]  /*13320*/  STL [R1+0x20], R30 ;  /* 0x0000201e01007387 */ /* 0x0009e20000100800 */
[----:B------:R-:W-:Y:S01]  /*13330*/  @!P6 FMUL R42, R42, 0.5 ;  /* 0x3f0000002a2ae820 */ /* 0x000fe20000400000 */
[----:B------:R-:W3:Y:S01]  /*13340*/  MUFU.EX2 R36, R47 ;  /* 0x0000002f00247308 */ /* 0x000ee20000000800 */
[----:B-----5:R-:W-:Y:S01]  /*13350*/  MOV R41, R2 ;  /* 0x0000000200297202 */ /* 0x020fe20000000f00 */
[----:B------:R-:W-:Y:S01]  /*13360*/  @!P2 FMUL R46, R46, 0.5 ;  /* 0x3f0000002e2ea820 */ /* 0x000fe20000400000 */
[----:B-1----:R-:W-:Y:S01]  /*13370*/  @!P0 FMUL R39, R39, R39 ;  /* 0x0000002727278220 */ /* 0x002fe20000400000 */
[----:B------:R-:W-:Y:S01]  /*13380*/  FSETP.GEU.AND P0, PT, R48, -126, PT ;  /* 0xc2fc00003000780b */ /* 0x000fe20003f0e000 */
[----:B------:R-:W-:-:S02]  /*13390*/  FFMA2 R2, R120.F32x2.HI_LO, UR4.F32, R0.F32 ;  /* 0x0000000478027c49 */ /* 0x000fc40009200000 */
[----:B------:R-:W-:Y:S01]  /*133a0*/  @!P4 FMUL R41, R41, R41 ;  /* 0x000000292929c220 */ /* 0x000fe20000400000 */
[----:B------:R-:W1:Y:S01]  /*133b0*/  MUFU.EX2 R35, R46 ;  /* 0x0000002e00237308 */ /* 0x000e620000000800 */
[----:B------:R-:W-:Y:S01]  /*133c0*/  @!P5 FMUL R43, R43, 0.5 ;  /* 0x3f0000002b2bd820 */ /* 0x000fe20000400000 */
[----:B--2---:R-:W-:Y:S01]  /*133d0*/  @!P3 FMUL R37, R37, R37 ;  /* 0x000000252525b220 */ /* 0x004fe20000400000 */
[----:B------:R-:W-:Y:S01]  /*133e0*/  FSETP.GEU.AND P3, PT, R52, -126, PT ;  /* 0xc2fc00003400780b */ /* 0x000fe20003f6e000 */
[----:B------:R-:W-:Y:S01]  /*133f0*/  @!P4 STL [R1+0x24], R41 ;  /* 0x000024290100c387 */ /* 0x000fe20000100800 */
[----:B------:R-:W-:Y:S02]  /*13400*/  FSETP.GEU.AND P4, PT, R44, -126, PT ;  /* 0xc2fc00002c00780b */ /* 0x000fe40003f8e000 */
[----:B---3--:R-:W-:Y:S01]  /*13410*/  F2FP.F16.F32.PACK_AB R32, R39, R32 ;  /* 0x000000202720723e */ /* 0x008fe200000000ff */
[----:B------:R-:W2:Y:S01]  /*13420*/  MUFU.EX2 R33, R42 ;  /* 0x0000002a00217308 */ /* 0x000ea20000000800 */
[----:B------:R-:W-:Y:S01]  /*13430*/  @!P0 FMUL R48, R48, 0.5 ;  /* 0x3f00000030308820 */ /* 0x000fe20000400000 */
[----:B------:R-:W-:Y:S01]  /*13440*/  @!P1 FMUL R36, R36, R36 ;  /* 0x0000002424249220 */ /* 0x000fe20000400000 */
[----:B------:R-:W-:Y:S01]  /*13450*/  FSETP.GEU.AND P1, PT, R54, -126, PT ;  /* 0xc2fc00003600780b */ /* 0x000fe20003f2e000 */
[----:B------:R-:W-:Y:S01]  /*13460*/  STL [R1+0x34], R39 ;  /* 0x0000342701007387 */ /* 0x000fe20000100800 */
[----:B----4-:R-:W-:-:S03]  /*13470*/  F2FP.F16.F32.PACK_AB R30, R41, R30 ;  /* 0x0000001e291e723e */ /* 0x010fc600000000ff */
[----:B------:R-:W3:Y:S01]  /*13480*/  MUFU.EX2 R38, R43 ;  /* 0x0000002b00267308 */ /* 0x000ee20000000800 */
[----:B-1----:R-:W-:Y:S01]  /*13490*/  @!P2 FMUL R35, R35, R35 ;  /* 0x000000232323a220 */ /* 0x002fe20000400000 */
[----:B------:R-:W-:Y:S01]  /*134a0*/  @!P4 FMUL R44, R44, 0.5 ;  /* 0x3f0000002c2cc820 */ /* 0x000fe20000400000 */
[----:B------:R-:W-:Y:S01]  /*134b0*/  FSETP.GEU.AND P2, PT, R53, -126, PT ;  /* 0xc2fc00003500780b */ /* 0x000fe20003f4e000 */
[----:B------:R-:W-:Y:S01]  /*134c0*/  @!P3 FMUL R52, R52, 0.5 ;  /* 0x3f0000003434b820 */ /* 0x000fe20000400000 */
[----:B------:R-:W-:Y:S03]  /*134d0*/  STL [R1+0x44], R37 ;  /* 0x0000442501007387 */ /* 0x000fe60000100800 */
[----:B------:R-:W1:Y:S01]  /*134e0*/  MUFU.EX2 R34, R44 ;  /* 0x0000002c00227308 */ /* 0x000e620000000800 */
[----:B--2---:R-:W-:Y:S01]  /*134f0*/  @!P6 FMUL R33, R33, R33 ;  /* 0x000000212121e220 */ /* 0x004fe20000400000 */
[----:B------:R-:W-:Y:S01]  /*13500*/  FSETP.GEU.AND P6, PT, R49, -126, PT ;  /* 0xc2fc00003100780b */ /* 0x000fe20003fce000 */
[----:B------:R-:W-:Y:S01]  /*13510*/  @!P1 FMUL R54, R54, 0.5 ;  /* 0x3f00000036369820 */ /* 0x000fe20000400000 */
[----:B------:R-:W-:Y:S01]  /*13520*/  MOV R42, R56 ;  /* 0x00000038002a7202 */ /* 0x000fe20000000f00 */
[----:B------:R2:W-:Y:S01]  /*13530*/  STL [R1+0x48], R35 ;  /* 0x0000482301007387 */ /* 0x0005e20000100800 */
[----:B------:R-:W-:-:S02]  /*13540*/  F2FP.F16.F32.PACK_AB R56, R19, R18 ;  /* 0x000000121338723e */ /* 0x000fc400000000ff */
[----:B------:R-:W4:Y:S01]  /*13550*/  MUFU.EX2 R20, R48 ;  /* 0x0000003000147308 */ /* 0x000f220000000800 */
[----:B---3--:R-:W-:Y:S01]  /*13560*/  @!P5 FMUL R38, R38, R38 ;  /* 0x000000262626d220 */ /* 0x008fe20000400000 */
[----:B------:R-:W-:Y:S01]  /*13570*/  FSETP.GEU.AND P5, PT, R50, -126, PT ;  /* 0xc2fc00003200780b */ /* 0x000fe20003fae000 */
[----:B------:R-:W-:Y:S01]  /*13580*/  @!P2 FMUL R53, R53, 0.5 ;  /* 0x3f0000003535a820 */ /* 0x000fe20000400000 */
[----:B------:R3:W-:Y:S01]  /*13590*/  STL [R1+0x38], R33 ;  /* 0x0000382101007387 */ /* 0x0007e20000100800 */
[----:B------:R-:W-:Y:S02]  /*135a0*/  F2FP.F16.F32.PACK_AB R29, R42, R29 ;  /* 0x0000001d2a1d723e */ /* 0x000fe400000000ff */
[----:B------:R-:W-:Y:S01]  /*135b0*/  @!P6 FMUL R49, R49, 0.5 ;  /* 0x3f0000003131e820 */ /* 0x000fe20000400000 */
[----:B------:R-:W5:Y:S01]  /*135c0*/  MUFU.EX2 R12, R52 ;  /* 0x00000034000c7308 */ /* 0x000f620000000800 */
[----:B-1----:R-:W-:Y:S01]  /*135d0*/  @!P4 FMUL R34, R34, R34 ;  /* 0x000000222222c220 */ /* 0x002fe20000400000 */
[----:B------:R-:W-:Y:S01]  /*135e0*/  FSETP.GEU.AND P4, PT, R51, -126, PT ;  /* 0xc2fc00003300780b */ /* 0x000fe20003f8e000 */
[----:B------:R1:W-:Y:S04]  /*135f0*/  STL [R1+0x3c], R38 ;  /* 0x00003c2601007387 */ /* 0x0003e80000100800 */
[----:B------:R-:W-:Y:S01]  /*13600*/  @!P5 FMUL R50, R50, 0.5 ;  /* 0x3f0000003232d820 */ /* 0x000fe20000400000 */
[----:B------:R-:W1:Y:S01]  /*13610*/  MUFU.EX2 R13, R53 ;  /* 0x00000035000d7308 */ /* 0x000e620000000800 */
[----:B----4-:R-:W-:Y:S01]  /*13620*/  @!P0 FMUL R20, R20, R20 ;  /* 0x0000001414148220 */ /* 0x010fe20000400000 */
[----:B------:R-:W-:Y:S01]  /*13630*/  FSETP.GEU.AND P0, PT, R55, -126, PT ;  /* 0xc2fc00003700780b */ /* 0x000fe20003f0e000 */
[----:B------:R4:W-:Y:S01]  /*13640*/  STL [R1+0x40], R34 ;  /* 0x0000402201007387 */ /* 0x0009e20000100800 */
[----:B--2---:R-:W-:-:S03]  /*13650*/  F2FP.F16.F32.PACK_AB R35, R36, R35 ;  /* 0x000000232423723e */ /* 0x004fc600000000ff */
[----:B------:R-:W-:Y:S01]  /*13660*/  @!P4 FMUL R51, R51, 0.5 ;  /* 0x3f0000003333c820 */ /* 0x000fe20000400000 */
[----:B------:R-:W2:Y:S01]  /*13670*/  MUFU.EX2 R21, R49 ;  /* 0x0000003100157308 */ /* 0x000ea20000000800 */
[----:B-----5:R-:W-:Y:S01]  /*13680*/  @!P3 FMUL R12, R12, R12 ;  /* 0x0000000c0c0cb220 */ /* 0x020fe20000400000 */
[----:B------:R-:W-:Y:S01]  /*13690*/  FSETP.GEU.AND P3, PT, R9, -126, PT ;  /* 0xc2fc00000900780b */ /* 0x000fe20003f6e000 */
[----:B------:R-:W-:Y:S01]  /*136a0*/  STL [R1+0x50], R20 ;  /* 0x0000501401007387 */ /* 0x000fe20000100800 */
[----:B---3--:R-:W-:-:S03]  /*136b0*/  F2FP.F16.F32.PACK_AB R33, R38, R33 ;  /* 0x000000212621723e */ /* 0x008fc600000000ff */
[----:B------:R-:W-:Y:S01]  /*136c0*/  @!P0 FMUL R55, R55, 0.5 ;  /* 0x3f00000037378820 */ /* 0x000fe20000400000 */
[----:B------:R-:W3:Y:S01]  /*136d0*/  MUFU.EX2 R14, R50 ;  /* 0x00000032000e7308 */ /* 0x000ee20000000800 */
[----:B-1----:R-:W-:Y:S01]  /*136e0*/  @!P2 FMUL R13, R13, R13 ;  /* 0x0000000d0d0da220 */ /* 0x002fe20000400000 */
[----:B------:R-:W-:Y:S01]  /*136f0*/  FSETP.GEU.AND P2, PT, R6, -126, PT ;  /* 0xc2fc00000600780b */ /* 0x000fe20003f4e000 */
[----:B------:R-:W-:Y:S03]  /*13700*/  STL [R1+0x60], R12 ;  /* 0x0000600c01007387 */ /* 0x000fe60000100800 */
[----:B------:R-:W-:Y:S01]  /*13710*/  F2FP.F16.F32.PACK_AB R38, R13, R12 ;  /* 0x0000000c0d26723e */ /* 0x000fe200000000ff */
[----:B------:R-:W-:Y:S01]  /*13720*/  @!P3 FMUL R9, R9, 0.5 ;  /* 0x3f0000000909b820 */ /* 0x000fe20000400000 */
[----:B------:R-:W1:Y:S01]  /*13730*/  MUFU.EX2 R15, R51 ;  /* 0x00000033000f7308 */ /* 0x000e620000000800 */
[----:B--2---:R-:W-:Y:S01]  /*13740*/  @!P6 FMUL R21, R21, R21 ;  /* 0x000000151515e220 */ /* 0x004fe20000400000 */
[----:B------:R-:W-:Y:S01]  /*13750*/  FSETP.GEU.AND P6, PT, R2, -126, PT ;  /* 0xc2fc00000200780b */ /* 0x000fe20003fce000 */
[----:B------:R-:W-:Y:S01]  /*13760*/  STL [R1+0x64], R13 ;  /* 0x0000640d01007387 */ /* 0x000fe20000100800 */
[----:B----4-:R-:W-:-:S03]  /*13770*/  F2FP.F16.F32.PACK_AB R34, R37, R34 ;  /* 0x000000222522723e */ /* 0x010fc600000000ff */
[----:B------:R-:W-:Y:S01]  /*13780*/  @!P2 FMUL R6, R6, 0.5 ;  /* 0x3f0000000606a820 */ /* 0x000fe20000400000 */
[----:B------:R-:W2:Y:S01]  /*13790*/  MUFU.EX2 R120, R54 ;  /* 0x0000003600787308 */ /* 0x000ea20000000800 */
[----:B---3--:R-:W-:Y:S01]  /*137a0*/  @!P5 FMUL R14, R14, R14 ;  /* 0x0000000e0e0ed220 */ /* 0x008fe20000400000 */
[----:B------:R-:W-:Y:S01]  /*137b0*/  FSETP.GEU.AND P5, PT, R3, -126, PT ;  /* 0xc2fc00000300780b */ /* 0x000fe20003fae000 */
[----:B------:R-:W-:Y:S04]  /*137c0*/  STL [R1+0x54], R21 ;  /* 0x0000541501007387 */ /* 0x000fe80000100800 */
        /* <DEDUP_REMOVED lines=10> */
[----:B------:R-:W-:Y:S04]  /*13870*/  STL [R1+0x5c], R15 ;  /* 0x00005c0f01007387 */ /* 0x000fe80000100800 */
[----:B------:R-:W-:Y:S01]  /*13880*/  @!P4 FMUL R8, R8, 0.5 ;  /* 0x3f0000000808c820 */ /* 0x000fe20000400000 */
[----:B------:R-:W2:Y:S01]  /*13890*/  MUFU.EX2 R126, R6 ;  /* 0x00000006007e7308 */ /* 0x000ea20000000800 */
[----:B---3--:R-:W-:Y:S01]  /*138a0*/  @!P0 FMUL R121, R121, R121 ;  /* 0x0000007979798220 */ /* 0x008fe20000400000 */
[----:B------:R-:W-:Y:S01]  /*138b0*/  FSETP.GEU.AND P0, PT, R4, -126, PT ;  /* 0xc2fc00000400780b */ /* 0x000fe20003f0e000 */
[----:B------:R3:W-:Y:S03]  /*138c0*/  STL [R1+0x4c], R36 ;  /* 0x00004c2401007387 */ /* 0x0007e60000100800 */
[----:B------:R-:W-:Y:S01]  /*138d0*/  F2FP.F16.F32.PACK_AB R39, R121, R120 ;  /* 0x000000787927723e */ /* 0x000fe200000000ff */
[----:B------:R-:W-:Y:S01]  /*138e0*/  @!P1 FMUL R7, R7, 0.5 ;  /* 0x3f00000007079820 */ /* 0x000fe20000400000 */
[----:B------:R-:W4:Y:S01]  /*138f0*/  MUFU.EX2 R122, R2 ;  /* 0x00000002007a7308 */ /* 0x000f220000000800 */
[----:B-1----:R-:W-:-:S06]  /*13900*/  @!P3 FMUL R125, R125, R125 ;  /* 0x0000007d7d7db220 */ /* 0x002fcc0000400000 */
[----:B------:R-:W-:Y:S01]  /*13910*/  @!P0 FMUL R4, R4, 0.5 ;  /* 0x3f00000004048820 */ /* 0x000fe20000400000 */
[----:B------:R1:W5:Y:S01]  /*13920*/  MUFU.EX2 R123, R3 ;  /* 0x00000003007b7308 */ /* 0x0003620000000800 */
[----:B--2---:R-:W-:-:S07]  /*13930*/  @!P2 FMUL R126, R126, R126 ;  /* 0x0000007e7e7ea220 */ /* 0x004fce0000400000 */
[----:B------:R2:W2:Y:S01]  /*13940*/  MUFU.EX2 R124, R8 ;  /* 0x00000008007c7308 */ /* 0x0004a20000000800 */
[----:B----4-:R-:W-:Y:S01]  /*13950*/  @!P6 FMUL R122, R122, R122 ;  /* 0x0000007a7a7ae220 */ /* 0x010fe20000400000 */
[----:B------:R-:W-:Y:S02]  /*13960*/  FSETP.GEU.AND P6, PT, R5, -126, PT ;  /* 0xc2fc00000500780b */ /* 0x000fe40003fce000 */
[----:B---3--:R-:W-:-:S04]  /*13970*/  F2FP.F16.F32.PACK_AB R36, R21, R20 ;  /* 0x000000141524723e */ /* 0x008fc800000000ff */
[----:B------:R3:W4:Y:S01]  /*13980*/  MUFU.EX2 R127, R7 ;  /* 0x00000007007f7308 */ /* 0x0007220000000800 */
[----:B-1----:R-:W-:Y:S02]  /*13990*/  FFMA2 R2, R128.F32x2.HI_LO, UR4.F32, R0.F32 ;  /* 0x0000000480027c49 */ /* 0x002fe40009200000 */
[----:B-----5:R-:W-:-:S03]  /*139a0*/  @!P5 FMUL R123, R123, R123 ;  /* 0x0000007b7b7bd220 */ /* 0x020fc60000400000 */
[----:B------:R-:W-:Y:S01]  /*139b0*/  FSETP.GEU.AND P5, PT, R2, -126, PT ;  /* 0xc2fc00000200780b */ /* 0x000fe20003fae000 */
[----:B------:R-:W-:Y:S01]  /*139c0*/  @!P6 FMUL R5, R5, 0.5 ;  /* 0x3f0000000505e820 */ /* 0x000fe20000400000 */
[----:B------:R-:W1:Y:S01]  /*139d0*/  MUFU.EX2 R128, R4 ;  /* 0x0000000400807308 */ /* 0x000e620000000800 */
[--C-:B--2---:R-:W-:Y:S01]  /*139e0*/  FFMA2 R8, R130.F32x2.HI_LO, UR4.F32, R0.reuse.F32 ;  /* 0x0000000482087c49 */ /* 0x104fe20009200000 */
[----:B------:R-:W-:Y:S01]  /*139f0*/  F2FP.F16.F32.PACK_AB R40, R123, R122 ;  /* 0x0000007a7b28723e */ /* 0x000fe200000000ff */
[----:B------:R-:W-:Y:S01]  /*13a00*/  @!P4 FMUL R124, R124, R124 ;  /* 0x0000007c7c7cc220 */ /* 0x000fe20000400000 */
[----:B------:R-:W-:Y:S02]  /*13a10*/  FSETP.GEU.AND P4, PT, R3, -126, PT ;  /* 0xc2fc00000300780b */ /* 0x000fe40003f8e000 */
[----:B------:R-:W-:Y:S02]  /*13a20*/  FSETP.GEU.AND P3, PT, R8, -126, PT ;  /* 0xc2fc00000800780b */ /* 0x000fe40003f6e000 */
[----:B------:R-:W-:Y:S01]  /*13a30*/  FSETP.GEU.AND P2, PT, R9, -126, PT ;  /* 0xc2fc00000900780b */ /* 0x000fe20003f4e000 */
[----:B---3--:R-:W-:Y:S01]  /*13a40*/  FFMA2 R6, R132.F32x2.HI_LO, UR4.F32, R0.F32 ;  /* 0x0000000484067c49 */ /* 0x008fe20009200000 */
[----:B------:R2:W3:Y:S01]  /*13a50*/  MUFU.EX2 R129, R5 ;  /* 0x0000000500817308 */ /* 0x0004e20000000800 */
[----:B----4-:R-:W-:Y:S01]  /*13a60*/  @!P1 FMUL R127, R127, R127 ;  /* 0x0000007f7f7f9220 */ /* 0x010fe20000400000 */
[----:B------:R-:W-:Y:S01]  /*13a70*/  @!P5 FMUL R2, R2, 0.5 ;  /* 0x3f0000000202d820 */ /* 0x000fe20000400000 */
[----:B------:R-:W-:-:S02]  /*13a80*/  F2FP.F16.F32.PACK_AB R41, R125, R124 ;  /* 0x0000007c7d29723e */ /* 0x000fc400000000ff */
[----:B------:R-:W-:Y:S01]  /*13a90*/  FSETP.GEU.AND P1, PT, R6, -126, PT ;  /* 0xc2fc00000600780b */ /* 0x000fe20003f2e000 */
[----:B-1----:R-:W-:Y:S01]  /*13aa0*/  @!P0 FMUL R128, R128, R128 ;  /* 0x0000008080808220 */ /* 0x002fe20000400000 */
[----:B------:R-:W-:Y:S02]  /*13ab0*/  FSETP.GEU.AND P0, PT, R7, -126, PT ;  /* 0xc2fc00000700780b */ /* 0x000fe40003f0e000 */
[----:B------:R-:W-:Y:S01]  /*13ac0*/  @!P3 FMUL R8, R8, 0.5 ;  /* 0x3f0000000808b820 */ /* 0x000fe20000400000 */
[----:B------:R-:W-:Y:S01]  /*13ad0*/  @!P4 FMUL R3, R3, 0.5 ;  /* 0x3f0000000303c820 */ /* 0x000fe20000400000 */
[----:B------:R-:W-:Y:S01]  /*13ae0*/  @!P2 FMUL R9, R9, 0.5 ;  /* 0x3f0000000909a820 */ /* 0x000fe20000400000 */
[----:B------:R-:W1:Y:S01]  /*13af0*/  MUFU.EX2 R130, R2 ;  /* 0x0000000200827308 */ /* 0x000e620000000800 */
[----:B------:R-:W-:Y:S01]  /*13b00*/  F2FP.F16.F32.PACK_AB R42, R127, R126 ;  /* 0x0000007e7f2a723e */ /* 0x000fe200000000ff */
[----:B--2---:R-:W-:-:S04]  /*13b10*/  FFMA2 R4, R134.F32x2.HI_LO, UR4.F32, R0.F32 ;  /* 0x0000000486047c49 */ /* 0x004fc80009200000 */
[----:B------:R-:W-:Y:S02]  /*13b20*/  @!P1 FMUL R6, R6, 0.5 ;  /* 0x3f00000006069820 */ /* 0x000fe40000400000 */
[----:B------:R-:W2:Y:S01]  /*13b30*/  MUFU.EX2 R132, R8 ;  /* 0x0000000800847308 */ /* 0x000ea20000000800 */
[----:B------:R-:W-:Y:S01]  /*13b40*/  @!P0 FMUL R7, R7, 0.5 ;  /* 0x3f00000007078820 */ /* 0x000fe20000400000 */
[----:B---3--:R-:W-:Y:S01]  /*13b50*/  @!P6 FMUL R129, R129, R129 ;  /* 0x000000818181e220 */ /* 0x008fe20000400000 */
[----:B------:R-:W-:-:S04]  /*13b60*/  FSETP.GEU.AND P6, PT, R4, -126, PT ;  /* 0xc2fc00000400780b */ /* 0x000fc80003fce000 */
[----:B------:R-:W-:Y:S01]  /*13b70*/  F2FP.F16.F32.PACK_AB R43, R129, R128 ;  /* 0x00000080812b723e */ /* 0x000fe200000000ff */
[----:B------:R3:W4:Y:S01]  /*13b80*/  MUFU.EX2 R133, R9 ;  /* 0x0000000900857308 */ /* 0x0007220000000800 */
[----:B-1----:R-:W-:Y:S01]  /*13b90*/  @!P5 FMUL R130, R130, R130 ;  /* 0x000000828282d220 */ /* 0x002fe20000400000 */
[----:B------:R-:W-:-:S06]  /*13ba0*/  FSETP.GEU.AND P5, PT, R5, -126, PT ;  /* 0xc2fc00000500780b */ /* 0x000fcc0003fae000 */
[----:B------:R1:W5:Y:S01]  /*13bb0*/  MUFU.EX2 R131, R3 ;  /* 0x0000000300837308 */ /* 0x0003620000000800 */
[----:B--2---:R-:W-:Y:S01]  /*13bc0*/  @!P3 FMUL R132, R132, R132 ;  /* 0x000000848484b220 */ /* 0x004fe20000400000 */
[----:B------:R-:W-:-:S05]  /*13bd0*/  @!P6 FMUL R4, R4, 0.5 ;  /* 0x3f0000000404e820 */ /* 0x000fca0000400000 */
[----:B------:R-:W-:Y:S01]  /*13be0*/  @!P5 FMUL R5, R5, 0.5 ;  /* 0x3f0000000505d820 */ /* 0x000fe20000400000 */
[----:B------:R-:W2:Y:S01]  /*13bf0*/  MUFU.EX2 R134, R6 ;  /* 0x0000000600867308 */ /* 0x000ea20000000800 */
[----:B---3--:R-:W-:Y:S02]  /*13c00*/  FFMA2 R8, R152.F32x2.HI_LO, UR4.F32, R0.F32 ;  /* 0x0000000498087c49 */ /* 0x008fe40009200000 */
[----:B----4-:R-:W-:-:S03]  /*13c10*/  @!P2 FMUL R133, R133, R133 ;  /* 0x000000858585a220 */ /* 0x010fc60000400000 */
[----:B------:R-:W-:Y:S02]  /*13c20*/  FSETP.GEU.AND P2, PT, R8, -126, PT ;  /* 0xc2fc00000800780b */ /* 0x000fe40003f4e000 */
[----:B------:R3:W4:Y:S01]  /*13c30*/  MUFU.EX2 R135, R7 ;  /* 0x0000000700877308 */ /* 0x0007220000000800 */
[----:B-1----:R-:W-:Y:S01]  /*13c40*/  FFMA2 R2, R136.F32x2.HI_LO, UR4.F32, R0.F32 ;  /* 0x0000000488027c49 */ /* 0x002fe20009200000 */
[----:B------:R-:W-:Y:S01]  /*13c50*/  F2FP.F16.F32.PACK_AB R45, R133, R132 ;  /* 0x00000084852d723e */ /* 0x000fe200000000ff */
[----:B-----5:R-:W-:-:S03]  /*13c60*/  @!P4 FMUL R131, R131, R131 ;  /* 0x000000838383c220 */ /* 0x020fc60000400000 */
[----:B------:R-:W-:Y:S02]  /*13c70*/  FSETP.GEU.AND P3, PT, R3, -126, PT ;  /* 0xc2fc00000300780b */ /* 0x000fe40003f6e000 */
[----:B------:R-:W-:Y:S01]  /*13c80*/  FSETP.GEU.AND P4, PT, R2, -126, PT ;  /* 0xc2fc00000200780b */ /* 0x000fe20003f8e000 */
[----:B--2---:R-:W-:Y:S01]  /*13c90*/  @!P1 FMUL R134, R134, R134 ;  /* 0x0000008686869220 */ /* 0x004fe20000400000 */
[----:B------:R-:W-:Y:S01]  /*13ca0*/  FSETP.GEU.AND P1, PT, R9, -126, PT ;  /* 0xc2fc00000900780b */ /* 0x000fe20003f2e000 */
[----:B------:R-:W-:Y:S01]  /*13cb0*/  @!P2 FMUL R8, R8, 0.5 ;  /* 0x3f0000000808a820 */ /* 0x000fe20000400000 */
[----:B------:R-:W1:Y:S01]  /*13cc0*/  MUFU.EX2 R136, R4 ;  /* 0x0000000400887308 */ /* 0x000e620000000800 */
[----:B------:R-:W-:Y:S01]  /*13cd0*/  F2FP.F16.F32.PACK_AB R44, R131, R130 ;  /* 0x00000082832c723e */ /* 0x000fe200000000ff */
[----:B---3--:R-:W-:-:S05]  /*13ce0*/  FFMA2 R6, R140.F32x2.HI_LO, UR4.F32, R0.F32 ;  /* 0x000000048c067c49 */ /* 0x008fca0009200000 */
[----:B------:R-:W-:Y:S01]  /*13cf0*/  @!P3 FMUL R3, R3, 0.5 ;  /* 0x3f0000000303b820 */ /* 0x000fe20000400000 */
[----:B----4-:R-:W-:Y:S01]  /*13d00*/  @!P0 FMUL R135, R135, R135 ;  /* 0x0000008787878220 */ /* 0x010fe20000400000 */
[----:B------:R-:W2:Y:S01]  /*13d10*/  MUFU.EX2 R140, R8 ;  /* 0x00000008008c7308 */ /* 0x000ea20000000800 */
[----:B------:R-:W-:Y:S01]  /*13d20*/  FSETP.GEU.AND P0, PT, R6, -126, PT ;  /* 0xc2fc00000600780b */ /* 0x000fe20003f0e000 */
[----:B------:R-:W-:Y:S01]  /*13d30*/  @!P4 FMUL R2, R2, 0.5 ;  /* 0x3f0000000202c820 */ /* 0x000fe20000400000 */
[----:B------:R-:W-:Y:S01]  /*13d40*/  @!P1 FMUL R9, R9, 0.5 ;  /* 0x3f00000009099820 */ /* 0x000fe20000400000 */
[----:B------:R-:W-:-:S04]  /*13d50*/  F2FP.F16.F32.PACK_AB R46, R135, R134 ;  /* 0x00000086872e723e */ /* 0x000fc800000000ff */
[----:B------:R-:W3:Y:S01]  /*13d60*/  MUFU.EX2 R153, R3 ;  /* 0x0000000300997308 */ /* 0x000ee20000000800 */
[----:B-1----:R-:W-:Y:S01]  /*13d70*/  @!P6 FMUL R136, R136, R136 ;  /* 0x000000888888e220 */ /* 0x002fe20000400000 */
[----:B------:R-:W-:-:S04]  /*13d80*/  FSETP.GEU.AND P6, PT, R7, -126, PT ;  /* 0xc2fc00000700780b */ /* 0x000fc80003fce000 */
[----:B------:R-:W-:Y:S02]  /*13d90*/  @!P0 FMUL R6, R6, 0.5 ;  /* 0x3f00000006068820 */ /* 0x000fe40000400000 */
[----:B------:R1:W4:Y:S01]  /*13da0*/  MUFU.EX2 R152, R2 ;  /* 0x0000000200987308 */ /* 0x0003220000000800 */
[----:B--2---:R-:W-:-:S06]  /*13db0*/  @!P2 FMUL R140, R140, R140 ;  /* 0x0000008c8c8ca220 */ /* 0x004fcc0000400000 */
[----:B------:R-:W-:Y:S01]  /*13dc0*/  @!P6 FMUL R7, R7, 0.5 ;  /* 0x3f0000000707e820 */ /* 0x000fe20000400000 */
[----:B------:R2:W5:Y:S01]  /*13dd0*/  MUFU.EX2 R137, R5 ;  /* 0x0000000500897308 */ /* 0x0005620000000800 */
[----:B---3--:R-:W-:-:S07]  /*13de0*/  @!P3 FMUL R153, R153, R153 ;  /* 0x000000999999b220 */ /* 0x008fce0000400000 */
[----:B------:R-:W3:Y:S01]  /*13df0*/  MUFU.EX2 R141, R9 ;  /* 0x00000009008d7308 */ /* 0x000ee20000000800 */
[----:B-1----:R-:W-:Y:S02]  /*13e00*/  FFMA2 R2, R144.F32x2.HI_LO, UR4.F32, R0.F32 ;  /* 0x0000000490027c49 */ /* 0x002fe40009200000 */
[----:B----4-:R-:W-:-:S03]  /*13e10*/  @!P4 FMUL R152, R152, R152 ;  /* 0x000000989898c220 */ /* 0x010fc60000400000 */
[----:B------:R-:W-:Y:S02]  /*13e20*/  FSETP.GEU.AND P3, PT, R2, -126, PT ;  /* 0xc2fc00000200780b */ /* 0x000fe40003f6e000 */
[----:B------:R-:W-:Y:S01]  /*13e30*/  FSETP.GEU.AND P2, PT, R3, -126, PT ;  /* 0xc2fc00000300780b */ /* 0x000fe20003f4e000 */
[----:B--2---:R-:W-:Y:S01]  /*13e40*/  FFMA2 R4, R154.F32x2.HI_LO, UR4.F32, R0.F32 ;  /* 0x000000049a047c49 */ /* 0x004fe20009200000 */
[----:B------:R-:W-:Y:S01]  /*13e50*/  USHF.R.U32.HI UR4, URZ, 0x15, UR36 ;  /* 0x00000015ff047899 */ /* 0x000fe20008011624 */
[----:B------:R-:W1:Y:S01]  /*13e60*/  MUFU.EX2 R154, R6 ;  /* 0x00000006009a7308 */ /* 0x000e620000000800 */
[----:B-----5:R-:W-:Y:S01]  /*13e70*/  @!P5 FMUL R137, R137, R137 ;  /* 0x000000898989d220 */ /* 0x020fe20000400000 */
[----:B------:R-:W-:Y:S02]  /*13e80*/  MOV R0, UR42 ;  /* 0x0000002a00007c02 */ /* 0x000fe40008000f00 */
[----:B------:R-:W-:Y:S01]  /*13e90*/  FSETP.GEU.AND P5, PT, R4, -126, PT ;  /* 0xc2fc00000400780b */ /* 0x000fe20003fae000 */
[----:B---3--:R-:W-:Y:S01]  /*13ea0*/  @!P1 FMUL R141, R141, R141 ;  /* 0x0000008d8d8d9220 */ /* 0x008fe20000400000 */
[----:B------:R-:W-:-:S02]  /*13eb0*/  FSETP.GEU.AND P1, PT, R156, -126, PT ;  /* 0xc2fc00009c00780b */ /* 0x000fc40003f2e000 */
[----:B------:R-:W-:Y:S01]  /*13ec0*/  @!P3 FMUL R2, R2, 0.5 ;  /* 0x3f0000000202b820 */ /* 0x000fe20000400000 */
[----:B------:R-:W-:Y:S01]  /*13ed0*/  FSETP.GEU.AND P4, PT, R5, -126, PT ;  /* 0xc2fc00000500780b */ /* 0x000fe20003f8e000 */
[----:B------:R-:W-:Y:S01]  /*13ee0*/  @!P2 FMUL R3, R3, 0.5 ;  /* 0x3f0000000303a820 */ /* 0x000fe20000400000 */
[----:B------:R-:W2:Y:S01]  /*13ef0*/  MUFU.EX2 R155, R7 ;  /* 0x00000007009b7308 */ /* 0x000ea20000000800 */
[----:B------:R3:W-:Y:S01]  /*13f00*/  SYNCS.ARRIVE.TRANS64.A1T0 RZ, [R0+UR5], RZ ;  /* 0x000000ff00ff79a7 */ /* 0x0007e20008100005 */
[----:B------:R-:W-:Y:S02]  /*13f10*/  F2FP.F16.F32.PACK_AB R47, R137, R136 ;  /* 0x00000088892f723e */ /* 0x000fe400000000ff */
[----:B------:R-:W-:Y:S01]  /*13f20*/  F2FP.F16.F32.PACK_AB R48, R153, R152 ;  /* 0x000000989930723e */ /* 0x000fe200000000ff */
[----:B-1----:R-:W-:Y:S01]  /*13f30*/  @!P0 FMUL R154, R154, R154 ;  /* 0x0000009a9a9a8220 */ /* 0x002fe20000400000 */
[----:B------:R-:W-:Y:S02]  /*13f40*/  FSETP.GEU.AND P0, PT, R157, -126, PT ;  /* 0xc2fc00009d00780b */ /* 0x000fe40003f0e000 */
[----:B------:R-:W1:Y:S01]  /*13f50*/  MUFU.EX2 R10, R2 ;  /* 0x00000002000a7308 */ /* 0x000e620000000800 */
[----:B------:R-:W-:Y:S01]  /*13f60*/  @!P1 FMUL R156, R156, 0.5 ;  /* 0x3f0000009c9c9820 */ /* 0x000fe20000400000 */
[----:B------:R-:W-:Y:S01]  /*13f70*/  @!P5 FMUL R4, R4, 0.5 ;  /* 0x3f0000000404d820 */ /* 0x000fe20000400000 */
[----:B------:R-:W-:Y:S01]  /*13f80*/  @!P4 FMUL R5, R5, 0.5 ;  /* 0x3f0000000505c820 */ /* 0x000fe20000400000 */
[----:B------:R-:W-:-:S04]  /*13f90*/  F2FP.F16.F32.PACK_AB R49, R141, R140 ;  /* 0x0000008c8d31723e */ /* 0x000fc800000000ff */
[----:B------:R-:W4:Y:S01]  /*13fa0*/  MUFU.EX2 R11, R3 ;  /* 0x00000003000b7308 */ /* 0x000f220000000800 */
[----:B--2---:R-:W-:Y:S02]  /*13fb0*/  @!P6 FMUL R155, R155, R155 ;  /* 0x0000009b9b9be220 */ /* 0x004fe40000400000 */
[----:B------:R-:W-:-:S03]  /*13fc0*/  @!P0 FMUL R157, R157, 0.5 ;  /* 0x3f0000009d9d8820 */ /* 0x000fc60000400000 */
[----:B------:R-:W-:Y:S02]  /*13fd0*/  F2FP.F16.F32.PACK_AB R50, R155, R154 ;  /* 0x0000009a9b32723e */ /* 0x000fe400000000ff */
[----:B------:R-:W2:Y:S01]  /*13fe0*/  MUFU.EX2 R144, R4 ;  /* 0x0000000400907308 */ /* 0x000ea20000000800 */
[----:B-1----:R-:W-:Y:S01]  /*13ff0*/  @!P3 FMUL R10, R10, R10 ;  /* 0x0000000a0a0ab220 */ /* 0x002fe20000400000 */
[----:B------:R-:W-:-:S04]  /*14000*/  MOV R2, UR4 ;  /* 0x0000000400027c02 */ /* 0x000fc80008000f00 */
[----:B------:R3:W-:Y:S01]  /*14010*/  STL [R1+0x68], R10 ;  /* 0x0000680a01007387 */ /* 0x0007e20000100800 */
[----:B------:R-:W-:Y:S01]  /*14020*/  LOP3.LUT P6, RZ, R2, 0x3, R24, 0x48, !PT ;  /* 0x0000000302ff7812 */ /* 0x000fe200078c4818 */
[----:B------:R-:W1:Y:S01]  /*14030*/  MUFU.EX2 R145, R5 ;  /* 0x0000000500917308 */ /* 0x000e620000000800 */
[----:B----4-:R-:W-:Y:S01]  /*14040*/  @!P2 FMUL R11, R11, R11 ;  /* 0x0000000b0b0ba220 */ /* 0x010fe20000400000 */
[----:B------:R-:W-:-:S04]  /*14050*/  F2FP.F16.F32.PACK_AB R24, R181, R180 ;  /* 0x000000b4b518723e */ /* 0x000fc800000000ff */
[----:B------:R3:W-:Y:S01]  /*14060*/  STL [R1+0x6c], R11 ;  /* 0x00006c0b01007387 */ /* 0x0007e20000100800 */
[----:B------:R-:W-:Y:S01]  /*14070*/  F2FP.F16.F32.PACK_AB R52, R11, R10 ;  /* 0x0000000a0b34723e */ /* 0x000fe200000000ff */
[----:B------:R-:W4:Y:S01]  /*14080*/  MUFU.EX2 R156, R156 ;  /* 0x0000009c009c7308 */ /* 0x000f220000000800 */
[----:B--2---:R-:W-:-:S07]  /*14090*/  @!P5 FMUL R144, R144, R144 ;  /* 0x000000909090d220 */ /* 0x004fce0000400000 */
[----:B------:R-:W2:Y:S01]  /*140a0*/  MUFU.EX2 R157, R157 ;  /* 0x0000009d009d7308 */ /* 0x000ea20000000800 */
[----:B-1----:R-:W-:-:S05]  /*140b0*/  @!P4 FMUL R145, R145, R145 ;  /* 0x000000919191c220 */ /* 0x002fca0000400000 */
[----:B------:R-:W-:Y:S01]  /*140c0*/  F2FP.F16.F32.PACK_AB R51, R145, R144 ;  /* 0x000000909133723e */ /* 0x000fe200000000ff */
[----:B----4-:R-:W-:Y:S01]  /*140d0*/  @!P1 FMUL R156, R156, R156 ;  /* 0x0000009c9c9c9220 */ /* 0x010fe20000400000 */
[----:B--2---:R-:W-:-:S05]  /*140e0*/  @!P0 FMUL R157, R157, R157 ;  /* 0x0000009d9d9d8220 */ /* 0x004fca0000400000 */
[----:B------:R-:W-:Y:S01]  /*140f0*/  F2FP.F16.F32.PACK_AB R53, R157, R156 ;  /* 0x0000009c9d35723e */ /* 0x000fe200000000ff */
[----:B---3--:R-:W-:Y:S06]  /*14100*/  @!P6 BRA `(.L_x_255) ;  /* 0x000000000040e947 */ /* 0x008fec0003800000 */
        /* <DEDUP_REMOVED lines=16> */
.L_x_255:
[----:B------:R-:W-:Y:S05]  /*14210*/  WARPSYNC.ALL ;  /* 0x0000000000007948 */ /* 0x000fea0003800000 */
[----:B------:R1:W-:Y:S01]  /*14220*/  STTM.x32 tmem[UR36], R56 ;  /* 0x00000038000079ed */ /* 0x0003e200082c0024 */
[----:B------:R-:W2:Y:S01]  /*14230*/  LDCU UR4, c[0x0][0x704] ;  /* 0x0000e080ff0477ac */ /* 0x000ea20008000800 */
[----:B-1----:R-:W3:Y:S01]  /*14240*/  LDL R87, [R1+0x74] ;  /* 0x0000740001577983 */ /* 0x002ee20000100800 */
[----:B------:R-:W1:Y:S02]  /*14250*/  S2R R2, SR_TID.X ;  /* 0x0000000000027919 */ /* 0x000e640000002100 */
[----:B-1----:R-:W-:-:S02]  /*14260*/  SHF.R.U32.HI R60, RZ, 0x5, R2 ;  /* 0x00000005ff3c7819 */ /* 0x002fc40000011602 */
[----:B---3--:R-:W-:-:S04]  /*14270*/  FSETP.NEU.AND P0, PT, R87, -INF , PT ;  /* 0xff8000005700780b */ /* 0x008fc80003f0d000 */
[----:B------:R-:W-:-:S05]  /*14280*/  FSEL R0, R87, RZ, P0 ;  /* 0x000000ff57007208 */ /* 0x000fca0000000000 */
[----:B--2---:R-:W-:-:S04]  /*14290*/  FMUL R0, R0, -UR4 ;  /* 0x8000000400007c20 */ /* 0x004fc80008400000 */
[--C-:B------:R-:W-:Y:S02]  /*142a0*/  FFMA2 R148, R148.F32x2.HI_LO, UR4.F32, R0.reuse.F32 ;  /* 0x0000000494947c49 */ /* 0x100fe40009200000 */
[----:B------:R-:W-:Y:S01]  /*142b0*/  FFMA2 R150, R150.F32x2.HI_LO, UR4.F32, R0.F32 ;  /* 0x0000000496967c49 */ /* 0x000fe20009200000 */
[----:B------:R-:W-:Y:S02]  /*142c0*/  UIADD3 UR4, UPT, UPT, UR36, 0x20, URZ ;  /* 0x0000002024047890 */ /* 0x000fe4000fffe0ff */
[----:B------:R-:W-:Y:S02]  /*142d0*/  FSETP.GEU.AND P4, PT, R148, -126, PT ;  /* 0xc2fc00009400780b */ /* 0x000fe40003f8e000 */
[----:B------:R-:W-:Y:S01]  /*142e0*/  FSETP.GEU.AND P3, PT, R149, -126, PT ;  /* 0xc2fc00009500780b */ /* 0x000fe20003f6e000 */
[----:B------:R-:W-:Y:S01]  /*142f0*/  USHF.R.U32.HI UR4, URZ, 0x15, UR4 ;  /* 0x00000015ff047899 */ /* 0x000fe20008011604 */
[----:B------:R-:W-:Y:S02]  /*14300*/  FSETP.GEU.AND P2, PT, R150, -126, PT ;  /* 0xc2fc00009600780b */ /* 0x000fe40003f4e000 */
[----:B------:R-:W-:-:S03]  /*14310*/  FSETP.GEU.AND P1, PT, R151, -126, PT ;  /* 0xc2fc00009700780b */ /* 0x000fc60003f2e000 */
[----:B------:R-:W-:-:S04]  /*14320*/  MOV R3, UR4 ;  /* 0x0000000400037c02 */ /* 0x000fc80008000f00 */
[----:B------:R-:W-:Y:S01]  /*14330*/  @!P4 FMUL R148, R148, 0.5 ;  /* 0x3f0000009494c820 */ /* 0x000fe20000400000 */
[----:B------:R-:W-:Y:S01]  /*14340*/  LOP3.LUT P0, RZ, R3, 0x3, R60, 0x48, !PT ;  /* 0x0000000303ff7812 */ /* 0x000fe2000780483c */
[----:B------:R-:W-:Y:S02]  /*14350*/  @!P3 FMUL R149, R149, 0.5 ;  /* 0x3f0000009595b820 */ /* 0x000fe40000400000 */
[----:B------:R-:W-:Y:S01]  /*14360*/  @!P2 FMUL R150, R150, 0.5 ;  /* 0x3f0000009696a820 */ /* 0x000fe20000400000 */
[----:B------:R-:W1:Y:S01]  /*14370*/  MUFU.EX2 R58, R148 ;  /* 0x00000094003a7308 */ /* 0x000e620000000800 */
[----:B------:R-:W-:-:S07]  /*14380*/  @!P1 FMUL R151, R151, 0.5 ;  /* 0x3f00000097979820 */ /* 0x000fce0000400000 */
[----:B------:R-:W2:Y:S08]  /*14390*/  MUFU.EX2 R59, R149 ;  /* 0x00000095003b7308 */ /* 0x000eb00000000800 */
[----:B------:R-:W3:Y:S01]  /*143a0*/  MUFU.EX2 R56, R150 ;  /* 0x0000009600387308 */ /* 0x000ee20000000800 */
[----:B-1----:R-:W-:-:S07]  /*143b0*/  @!P4 FMUL R58, R58, R58 ;  /* 0x0000003a3a3ac220 */ /* 0x002fce0000400000 */
[----:B------:R-:W1:Y:S01]  /*143c0*/  MUFU.EX2 R57, R151 ;  /* 0x0000009700397308 */ /* 0x000e620000000800 */
[----:B--2---:R-:W-:-:S05]  /*143d0*/  @!P3 FMUL R59, R59, R59 ;  /* 0x0000003b3b3bb220 */ /* 0x004fca0000400000 */
[----:B------:R-:W-:Y:S01]  /*143e0*/  F2FP.F16.F32.PACK_AB R54, R59, R58 ;  /* 0x0000003a3b36723e */ /* 0x000fe200000000ff */
[----:B---3--:R-:W-:Y:S01]  /*143f0*/  @!P2 FMUL R56, R56, R56 ;  /* 0x000000383838a220 */ /* 0x008fe20000400000 */
[----:B-1----:R-:W-:-:S05]  /*14400*/  @!P1 FMUL R57, R57, R57 ;  /* 0x0000003939399220 */ /* 0x002fca0000400000 */
        /* <DEDUP_REMOVED lines=18> */
.L_x_256:
        /* <DEDUP_REMOVED lines=10> */
.L_x_257:
[----:B------:R-:W3:Y:S01]  /*145d0*/  S2UR UR4, SR_CgaCtaId ;  /* 0x00000000000479c3 */ /* 0x000ee20000008800 */
[----:B------:R-:W-:Y:S01]  /*145e0*/  UISETP.NE.AND UP0, UPT, UR51, URZ, UPT ;  /* 0x000000ff3300728c */ /* 0x000fe2000bf05270 */
[----:B------:R-:W-:Y:S02]  /*145f0*/  UMOV UR5, 0x400 ;  /* 0x0000040000057882 */ /* 0x000fe40000000000 */
[----:B---3--:R-:W-:-:S04]  /*14600*/  ULEA UR4, UR4, UR5, 0x18 ;  /* 0x0000000504047291 */ /* 0x008fc8000f8ec0ff */
[----:B------:R-:W-:-:S04]  /*14610*/  UIADD3 UR5, UPT, UPT, UR4, 0xa068, URZ ;  /* 0x0000a06804057890 */ /* 0x000fc8000fffe0ff */
[----:B------:R-:W-:Y:S02]  /*14620*/  @UP0 UIADD3 UR5, UPT, UPT, UR4, 0xa058, URZ ;  /* 0x0000a05804050890 */ /* 0x000fe4000fffe0ff */
[----:B------:R-:W-:Y:S02]  /*14630*/  UISETP.NE.AND UP0, UPT, UR41, URZ, UPT ;  /* 0x000000ff2900728c */ /* 0x000fe4000bf05270 */
[----:B------:R-:W-:-:S09]  /*14640*/  UPRMT UR5, UR38, 0x654, UR5 ;  /* 0x0000065426057896 */ /* 0x000fd20008000005 */
[----:B--2---:R-:W-:Y:S01]  /*14650*/  SYNCS.ARRIVE.TRANS64.RED.A1T0 RZ, [UR5], RZ ;  /* 0x000000ffffff79a7 */ /* 0x004fe20008100405 */
[----:B------:R-:W-:Y:S05]  /*14660*/  BRA.U UP0, `(.L_x_258) ;  /* 0x0000000100047547 */ /* 0x000fea000b800000 */
[----:B------:R-:W-:Y:S05]  /*14670*/  BPT.TRAP 0x1 ;  /* 0x000000040000795c */ /* 0x000fea0000300000 */
.L_x_258:
[----:B------:R-:W-:Y:S01]  /*14680*/  UISETP.NE.AND UP0, UPT, UR51, URZ, UPT ;  /* 0x000000ff3300728c */ /* 0x000fe2000bf05270 */
[----:B------:R-:W-:Y:S01]  /*14690*/  FADD2 R22, R22.F32x2.HI_LO, RZ.F32 ;  /* 0x000000ff1616724b */ /* 0x000fe20000200000 */
[----:B------:R-:W-:Y:S01]  /*146a0*/  UIADD3 UR5, UPT, UPT, UR4, 0xa088, URZ ;  /* 0x0000a08804057890 */ /* 0x000fe2000fffe0ff */
[----:B------:R-:W-:Y:S01]  /*146b0*/  FADD2 R88, R88.F32x2.HI_LO, RZ.F32 ;  /* 0x000000ff5858724b */ /* 0x000fe20000200000 */
[----:B------:R-:W-:Y:S01]  /*146c0*/  USEL UR36, UR49, UR46, UP0 ;  /* 0x0000002e31247287 */ /* 0x000fe20008000000 */
[----:B------:R-:W-:Y:S01]  /*146d0*/  FADD2 R22, R22.F32x2.HI_LO, R94.F32x2.HI_LO ;  /* 0x0000005e1616724b */ /* 0x000fe20000000000 */
[----:B------:R-:W-:Y:S01]  /*146e0*/  FSETP.NEU.AND P0, PT, R87, -INF , PT ;  /* 0xff8000005700780b */ /* 0x000fe20003f0d000 */
[----:B------:R-:W-:Y:S01]  /*146f0*/  FADD2 R90, R90.F32x2.HI_LO, RZ.F32 ;  /* 0x000000ff5a5a724b */ /* 0x000fe20000200000 */
[----:B------:R-:W-:Y:S01]  /*14700*/  ULOP3.LUT UR36, UR36, 0x1, URZ, 0x3c, !UPT ;  /* 0x0000000124247892 */ /* 0x000fe2000f8e3cff */
[----:B------:R-:W-:Y:S01]  /*14710*/  FADD2 R88, R88.F32x2.HI_LO, R96.F32x2.HI_LO ;  /* 0x000000605858724b */ /* 0x000fe20000000000 */
[----:B------:R-:W-:Y:S01]  /*14720*/  FSEL R4, R87, RZ, P0 ;  /* 0x000000ff57047208 */ /* 0x000fe20000000000 */
[----:B------:R-:W-:Y:S01]  /*14730*/  @UP0 UIADD3 UR5, UPT, UPT, UR4, 0xa078, URZ ;  /* 0x0000a07804050890 */ /* 0x000fe2000fffe0ff */
[----:B------:R-:W-:-:S02]  /*14740*/  FADD2 R90, R90.F32x2.HI_LO, R98.F32x2.HI_LO ;  /* 0x000000625a5a724b */ /* 0x000fc40000000000 */
[----:B------:R-:W-:Y:S01]  /*14750*/  MOV R0, UR36 ;  /* 0x0000002400007c02 */ /* 0x000fe20008000f00 */
[----:B------:R-:W-:Y:S01]  /*14760*/  FADD2 R22, R22.F32x2.HI_LO, R102.F32x2.HI_LO ;  /* 0x000000661616724b */ /* 0x000fe20000000000 */
[----:B------:R-:W-:Y:S01]  /*14770*/  FSETP.NEU.AND P0, PT, R17, R4, PT ;  /* 0x000000041100720b */ /* 0x000fe20003f0d000 */
[----:B------:R-:W-:Y:S01]  /*14780*/  FADD2 R88, R88.F32x2.HI_LO, R104.F32x2.HI_LO ;  /* 0x000000685858724b */ /* 0x000fe20000000000 */
[----:B------:R-:W-:Y:S01]  /*14790*/  SHF.L.U32 R0, R0, 0x1f, RZ ;  /* 0x0000001f00007819 */ /* 0x000fe200000006ff */
[----:B------:R-:W-:Y:S02]  /*147a0*/  FADD2 R90, R90.F32x2.HI_LO, R106.F32x2.HI_LO ;  /* 0x0000006a5a5a724b */ /* 0x000fe40000000000 */
[----:B------:R-:W-:Y:S01]  /*147b0*/  FADD2 R22, R22.F32x2.HI_LO, R110.F32x2.HI_LO ;  /* 0x0000006e1616724b */ /* 0x000fe20000000000 */
[----:B------:R-:W2:Y:S01]  /*147c0*/  SYNCS.PHASECHK.TRANS64.TRYWAIT P2, [UR5], R0 ;  /* 0x00000000ff0075a7 */ /* 0x000ea20008041105 */
[----:B------:R-:W-:Y:S02]  /*147d0*/  FADD2 R88, R88.F32x2.HI_LO, R112.F32x2.HI_LO ;  /* 0x000000705858724b */ /* 0x000fe40000000000 */
[----:B------:R-:W-:-:S02]  /*147e0*/  FADD2 R90, R90.F32x2.HI_LO, R114.F32x2.HI_LO ;  /* 0x000000725a5a724b */ /* 0x000fc40000000000 */
[----:B------:R-:W-:Y:S02]  /*147f0*/  FADD2 R22, R22.F32x2.HI_LO, R118.F32x2.HI_LO ;  /* 0x000000761616724b */ /* 0x000fe40000000000 */
[----:B------:R-:W-:Y:S02]  /*14800*/  FADD2 R88, R88.F32x2.HI_LO, R138.F32x2.HI_LO ;  /* 0x0000008a5858724b */ /* 0x000fe40000000000 */
[----:B------:R-:W-:Y:S02]  /*14810*/  FADD2 R90, R90.F32x2.HI_LO, R142.F32x2.HI_LO ;  /* 0x0000008e5a5a724b */ /* 0x000fe40000000000 */
[----:B------:R-:W-:Y:S01]  /*14820*/  FADD2 R22, R22.F32x2.HI_LO, R158.F32x2.HI_LO ;  /* 0x0000009e1616724b */ /* 0x000fe20000000000 */
[----:B--2---:R-:W-:Y:S06]  /*14830*/  @!P2 BRA `(.L_x_259) ;  /* 0x0000003c005ca947 */ /* 0x004fec0003800000 */
.L_x_416:
[----:B------:R-:W-:Y:S01]  /*14840*/  BSSY.RECONVERGENT B0, `(.L_x_260) ;  /* 0x000000b000007945 */ /* 0x000fe20003800200 */
[----:B--2---:R-:W-:-:S03]  /*14850*/  MOV R3, 0x3f000000 ;  /* 0x3f00000000037802 */ /* 0x004fc60000000f00 */
[----:B------:R-:W-:Y:S05]  /*14860*/  @!P0 BRA `(.L_x_261) ;  /* 0x0000000000208947 */ /* 0x000fea0003800000 */
[----:B------:R-:W2:Y:S01]  /*14870*/  LDCU UR5, c[0x0][0x704] ;  /* 0x0000e080ff0577ac */ /* 0x000ea20008000800 */
[----:B------:R-:W-:-:S04]  /*14880*/  FADD R0, -R4, R17 ;  /* 0x0000001104007221 */ /* 0x000fc80000000100 */
[----:B--2---:R-:W-:-:S05]  /*14890*/  FMUL R0, R0, UR5 ;  /* 0x0000000500007c20 */ /* 0x004fca0008400000 */
[----:B------:R-:W-:-:S13]  /*148a0*/  FSETP.GEU.AND P0, PT, R0, -126, PT ;  /* 0xc2fc00000000780b */ /* 0x000fda0003f0e000 */
[----:B------:R-:W-:-:S04]  /*148b0*/  @!P0 FMUL R0, R0, 0.5 ;  /* 0x3f00000000008820 */ /* 0x000fc80000400000 */
[----:B------:R-:W2:Y:S02]  /*148c0*/  MUFU.EX2 R3, R0 ;  /* 0x0000000000037308 */ /* 0x000ea40000000800 */
[----:B--2---:R-:W-:-:S04]  /*148d0*/  @!P0 FMUL R3, R3, R3 ;  /* 0x0000000303038220 */ /* 0x004fc80000400000 */
[----:B------:R-:W-:Y:S02]  /*148e0*/  FMUL R3, R3, 0.5 ;  /* 0x3f00000003037820 */ /* 0x000fe40000400000 */
.L_x_261:
[----:B------:R-:W-:Y:S05]  /*148f0*/  BSYNC.RECONVERGENT B0 ;  /* 0x0000000000007941 */ /* 0x000fea0003800200 */
.L_x_260:
[----:B------:R-:W2:Y:S04]  /*14900*/  LDL.LU.64 R4, [R1+0x18] ;  /* 0x0000180001047983 */ /* 0x000ea80000300a00 */
[----:B-1----:R-:W3:Y:S04]  /*14910*/  LDL.LU.64 R28, [R1+0x20] ;  /* 0x00002000011c7983 */ /* 0x002ee80000300a00 */
[----:B------:R-:W4:Y:S04]  /*14920*/  LDL.LU.64 R26, [R1+0x28] ;  /* 0x00002800011a7983 */ /* 0x000f280000300a00 */
[----:B------:R-:W5:Y:S04]  /*14930*/  LDL.LU.64 R24, [R1+0x38] ;  /* 0x0000380001187983 */ /* 0x000f680000300a00 */
[----:B------:R-:W5:Y:S04]  /*14940*/  LDL.LU.64 R20, [R1+0x40] ;  /* 0x0000400001147983 */ /* 0x000f680000300a00 */
[----:B------:R-:W5:Y:S04]  /*14950*/  LDL.LU.64 R14, [R1+0x48] ;  /* 0x00004800010e7983 */ /* 0x000f680000300a00 */
[----:B------:R-:W5:Y:S01]  /*14960*/  LDL.LU.64 R8, [R1+0x30] ;  /* 0x0000300001087983 */ /* 0x000f620000300a00 */
[----:B------:R-:W-:-:S03]  /*14970*/  FADD2 R22, R22.F32x2.HI_LO, R166.F32x2.HI_LO ;  /* 0x000000a61616724b */ /* 0x000fc60000000000 */
[----:B------:R-:W5:Y:S04]  /*14980*/  LDL.LU.64 R12, [R1+0x58] ;  /* 0x00005800010c7983 */ /* 0x000f680000300a00 */
[----:B------:R-:W5:Y:S04]  /*14990*/  LDL.LU.64 R10, [R1+0x60] ;  /* 0x00006000010a7983 */ /* 0x000f680000300a00 */
[----:B------:R-:W5:Y:S01]  /*149a0*/  LDL.LU.64 R6, [R1+0x50] ;  /* 0x0000500001067983 */ /* 0x000f620000300a00 */
[----:B------:R-:W-:-:S04]  /*149b0*/  FADD2 R22, R22.F32x2.HI_LO, R174.F32x2.HI_LO ;  /* 0x000000ae1616724b */ /* 0x000fc80000000000 */
[----:B------:R-:W-:Y:S02]  /*149c0*/  FADD2 R22, R22.F32x2.HI_LO, R182.F32x2.HI_LO ;  /* 0x000000b61616724b */ /* 0x000fe40000000000 */
[----:B------:R-:W-:-:S04]  /*149d0*/  FMUL R16, R3, R16 ;  /* 0x0000001003107220 */ /* 0x000fc80000400000 */
[----:B------:R-:W-:-:S04]  /*149e0*/  FADD2 R18, R16.F32, R18.F32x2.HI_LO ;  /* 0x000000121012724b */ /* 0x000fc80000040000 */
[----:B------:R-:W-:Y:S02]  /*149f0*/  FADD2 R18, R18.F32x2.HI_LO, R92.F32x2.HI_LO ;  /* 0x0000005c1212724b */ /* 0x000fe40000000000 */
[----:B--2---:R-:W-:Y:S02]  /*14a00*/  FADD2 R22, R22.F32x2.HI_LO, R4.F32x2.HI_LO ;  /* 0x000000041616724b */ /* 0x004fe40000000000 */
[----:B------:R-:W2:Y:S01]  /*14a10*/  LDL.LU.64 R4, [R1+0x68] ;  /* 0x0000680001047983 */ /* 0x000ea20000300a00 */
        /* <DEDUP_REMOVED lines=15> */
[----:B---3--:R-:W-:Y:S02]  /*14b10*/  FADD2 R88, R88.F32x2.HI_LO, R28.F32x2.HI_LO ;  /* 0x0000001c5858724b */ /* 0x008fe40000000000 */
[----:B----4-:R-:W-:Y:S02]  /*14b20*/  FADD2 R90, R90.F32x2.HI_LO, R26.F32x2.HI_LO ;  /* 0x0000001a5a5a724b */ /* 0x010fe40000000000 */
[----:B------:R-:W-:Y:S02]  /*14b30*/  FADD2 R18, R18.F32x2.HI_LO, R188.F32x2.HI_LO ;  /* 0x000000bc1212724b */ /* 0x000fe40000000000 */
[----:B-----5:R-:W-:Y:S02]  /*14b40*/  FADD2 R22, R22.F32x2.HI_LO, R24.F32x2.HI_LO ;  /* 0x000000181616724b */ /* 0x020fe40000000000 */
        /* <DEDUP_REMOVED lines=22> */
[----:B------:R-:W-:Y:S02]  /*14cb0*/  FADD2 R88, R88.F32x2.HI_LO, R90.F32x2.HI_LO ;  /* 0x0000005a5858724b */ /* 0x000fe40000000000 */
[----:B--2---:R-:W-:-:S04]  /*14cc0*/  FADD2 R18, R18.F32x2.HI_LO, R4.F32x2.HI_LO ;  /* 0x000000041212724b */ /* 0x004fc80000000000 */
[----:B------:R-:W-:-:S04]  /*14cd0*/  FADD2 R18, R18.F32x2.HI_LO, R22.F32x2.HI_LO ;  /* 0x000000161212724b */ /* 0x000fc80000000000 */
[----:B------:R-:W-:-:S04]  /*14ce0*/  FADD2 R18, R18.F32x2.HI_LO, R88.F32x2.HI_LO ;  /* 0x000000581212724b */ /* 0x000fc80000000000 */
[----:B------:R-:W-:-:S05]  /*14cf0*/  FADD R0, R18, R19 ;  /* 0x0000001312007221 */ /* 0x000fca0000000000 */
[----:B------:R1:W-:Y:S01]  /*14d00*/  STL [R1+0x70], R0 ;  /* 0x0000700001007387 */ /* 0x0003e20000100800 */
[----:B------:R-:W-:Y:S05]  /*14d10*/  @P1 BRA `(.L_x_262) ;  /* 0x0000000000041947 */ /* 0x000fea0003800000 */
[----:B------:R-:W-:Y:S05]  /*14d20*/  BPT.TRAP 0x1 ;  /* 0x000000040000795c */ /* 0x000fea0000300000 */
.L_x_262:
[----:B------:R-:W-:Y:S01]  /*14d30*/  UISETP.NE.AND UP0, UPT, UR51, URZ, UPT ;  /* 0x000000ff3300728c */ /* 0x000fe2000bf05270 */
[----:B------:R-:W-:Y:S01]  /*14d40*/  IMAD.U32 R2, R2, 0x10000, RZ ;  /* 0x0001000002027824 */ /* 0x000fe200078e00ff */
[----:B------:R-:W-:Y:S01]  /*14d50*/  ULOP3.LUT UR47, UR47, 0x1, URZ, 0x3c, !UPT ;  /* 0x000000012f2f7892 */ /* 0x000fe2000f8e3cff */
[----:B------:R-:W-:Y:S01]  /*14d60*/  LOP3.LUT R60, R60, 0x3, RZ, 0xc0, !PT ;  /* 0x000000033c3c7812 */ /* 0x000fe200078ec0ff */
[----:B------:R-:W-:Y:S02]  /*14d70*/  UIADD3 UR5, UPT, UPT, UR4, 0xa060, URZ ;  /* 0x0000a06004057890 */ /* 0x000fe4000fffe0ff */
[----:B------:R-:W-:Y:S02]  /*14d80*/  LOP3.LUT R2, R2, 0x600000, RZ, 0xc0, !PT ;  /* 0x0060000002027812 */ /* 0x000fe400078ec0ff */
[----:B-1----:R-:W-:Y:S02]  /*14d90*/  IMAD.U32 R0, RZ, RZ, UR47 ;  /* 0x0000002fff007e24 */ /* 0x002fe4000f8e00ff */
[----:B------:R-:W-:Y:S01]  /*14da0*/  SHF.R.U32.HI R3, RZ, 0x15, R2 ;  /* 0x00000015ff037819 */ /* 0x000fe20000011602 */
[----:B------:R-:W-:-:S02]  /*14db0*/  @UP0 UIADD3 UR5, UPT, UPT, UR4, 0xa050, URZ ;  /* 0x0000a05004050890 */ /* 0x000fc4000fffe0ff */
[----:B------:R-:W-:Y:S01]  /*14dc0*/  SHF.L.U32 R0, R0, 0x1f, RZ ;  /* 0x0000001f00007819 */ /* 0x000fe200000006ff */
[----:B------:R-:W-:Y:S01]  /*14dd0*/  USEL UR4, URZ, 0x80, UP0 ;  /* 0x00000080ff047887 */ /* 0x000fe20008000000 */
[----:B------:R-:W-:-:S05]  /*14de0*/  ISETP.NE.AND P0, PT, R60, R3, PT ;  /* 0x000000033c00720c */ /* 0x000fca0003f05270 */
[----:B------:R-:W1:Y:S01]  /*14df0*/  SYNCS.PHASECHK.TRANS64.TRYWAIT P1, [UR5], R0 ;  /* 0x00000000ff0075a7 */ /* 0x000e620008021105 */
[----:B------:R-:W-:Y:S01]  /*14e00*/  LOP3.LUT R2, R2, UR4, RZ, 0xfc, !PT ;  /* 0x0000000402027c12 */ /* 0x000fe2000f8efcff */
[----:B-1----:R-:W-:Y:S06]  /*14e10*/  @!P1 BRA `(.L_x_263) ;  /* 0x0000003400fc9947 */ /* 0x002fec0003800000 */
.L_x_418:
        /* <DEDUP_REMOVED lines=17> */
.L_x_264:
[----:B------:R-:W-:Y:S05]  /*14f30*/  WARPSYNC.ALL ;  /* 0x0000000000007948 */ /* 0x000fea0003800000 */
[----:B------:R-:W2:Y:S01]  /*14f40*/  LDL.LU.64 R16, [R1+0x70] ;  /* 0x0000700001107983 */ /* 0x000ea20000300a00 */
[----:B------:R-:W-:Y:S01]  /*14f50*/  R2UR UR4, R2 ;  /* 0x00000000020472ca */ /* 0x000fe200000e0000 */
[----:B------:R-:W-:-:S04]  /*14f60*/  UISETP.NE.AND UP0, UPT, UR51, URZ, UPT ;  /* 0x000000ff3300728c */ /* 0x000fc8000bf05270 */
[----:B------:R-:W-:Y:S02]  /*14f70*/  USEL UR46, UR46, UR36, UP0 ;  /* 0x000000242e2e7287 */ /* 0x000fe40008000000 */
[----:B------:R-:W-:-:S06]  /*14f80*/  USEL UR49, UR36, UR49, UP0 ;  /* 0x0000003124317287 */ /* 0x000fcc0008000000 */
[----:B--2---:R3:W-:Y:S06]  /*14f90*/  STTM.x2 tmem[UR4], R16 ;  /* 0x00000010000079ed */ /* 0x0047ec00080c0004 */
.L_x_245:
[----:B------:R-:W-:-:S09]  /*14fa0*/  UISETP.NE.AND UP0, UPT, UR41, URZ, UPT ;  /* 0x000000ff2900728c */ /* 0x000fd2000bf05270 */
[----:B------:R-:W-:Y:S05]  /*14fb0*/  BRA.U UP0, `(.L_x_265) ;  /* 0x0000000100047547 */ /* 0x000fea000b800000 */
[----:B------:R-:W-:Y:S05]  /*14fc0*/  BPT.TRAP 0x1 ;  /* 0x000000040000795c */ /* 0x000fea0000300000 */
.L_x_265:
[----:B------:R-:W4:Y:S01]  /*14fd0*/  S2UR UR6, SR_CgaCtaId ;  /* 0x00000000000679c3 */ /* 0x000f220000008800 */
[----:B------:R-:W-:Y:S01]  /*14fe0*/  UISETP.NE.AND UP1, UPT, UR51, URZ, UPT ;  /* 0x000000ff3300728c */ /* 0x000fe2000bf25270 */
[----:B------:R-:W-:-:S03]  /*14ff0*/  UMOV UR5, 0x400 ;  /* 0x0000040000057882 */ /* 0x000fc60000000000 */
[----:B------:R-:W-:Y:S02]  /*15000*/  USEL UR7, UR49, UR46, UP1 ;  /* 0x0000002e31077287 */ /* 0x000fe40008800000 */
[----:B----4-:R-:W-:-:S04]  /*15010*/  ULEA UR5, UR6, UR5, 0x18 ;  /* 0x0000000506057291 */ /* 0x010fc8000f8ec0ff */
[----:B------:R-:W-:Y:S02]  /*15020*/  UIADD3 UR4, UPT, UPT, UR5, 0xa080, URZ ;  /* 0x0000a08005047890 */ /* 0x000fe4000fffe0ff */
[----:B------:R-:W-:-:S09]  /*15030*/  @UP1 UIADD3 UR4, UPT, UPT, UR5, 0xa070, URZ ;  /* 0x0000a07005041890 */ /* 0x000fd2000fffe0ff */
[----:B------:R-:W-:Y:S01]  /*15040*/  SYNCS.ARRIVE.TRANS64.A1T0 RZ, [UR4], RZ ;  /* 0x000000ffffff79a7 */ /* 0x000fe20008100004 */
[----:B------:R-:W-:Y:S05]  /*15050*/  BRA.U UP0, `(.L_x_266) ;  /* 0x0000000100047547 */ /* 0x000fea000b800000 */
[----:B------:R-:W-:Y:S05]  /*15060*/  BPT.TRAP 0x1 ;  /* 0x000000040000795c */ /* 0x000fea0000300000 */
.L_x_266:
[----:B------:R-:W-:Y:S02]  /*15070*/  UISETP.NE.AND UP0, UPT, UR51, URZ, UPT ;  /* 0x000000ff3300728c */ /* 0x000fe4000bf05270 */
[----:B------:R-:W-:Y:S02]  /*15080*/  ULOP3.LUT UR7, UR7, 0x1, URZ, 0x3c, !UPT ;  /* 0x0000000107077892 */ /* 0x000fe4000f8e3cff */
[----:B------:R-:W-:-:S04]  /*15090*/  UIADD3 UR4, UPT, UPT, UR5, 0xa088, URZ ;  /* 0x0000a08805047890 */ /* 0x000fc8000fffe0ff */
[----:B-1----:R-:W-:-:S03]  /*150a0*/  MOV R3, UR7 ;  /* 0x0000000700037c02 */ /* 0x002fc60008000f00 */
[----:B------:R-:W-:Y:S01]  /*150b0*/  @UP0 UIADD3 UR4, UPT, UPT, UR5, 0xa078, URZ ;  /* 0x0000a07805040890 */ /* 0x000fe2000fffe0ff */
[----:B------:R-:W-:-:S08]  /*150c0*/  SHF.L.U32 R3, R3, 0x1f, RZ ;  /* 0x0000001f03037819 */ /* 0x000fd000000006ff */
[----:B------:R-:W1:Y:S02]  /*150d0*/  SYNCS.PHASECHK.TRANS64.TRYWAIT P0, [UR4], R3 ;  /* 0x00000003ff0075a7 */ /* 0x000e640008001104 */
[----:B-1----:R-:W-:Y:S05]  /*150e0*/  @!P0 BRA `(.L_x_267) ;  /* 0x0000003400608947 */ /* 0x002fea0003800000 */
.L_x_420:
[----:B------:R-:W-:-:S04]  /*150f0*/  UISETP.NE.AND UP0, UPT, UR51, URZ, UPT ;  /* 0x000000ff3300728c */ /* 0x000fc8000bf05270 */
[----:B------:R-:W-:-:S04]  /*15100*/  USEL UR43, UR44, UR43, UP0 ;  /* 0x0000002b2c2b7287 */ /* 0x000fc80008000000 */
[----:B------:R-:W-:-:S09]  /*15110*/  UISETP.GT.U32.AND UP0, UPT, UR43, 0x1, UPT ;  /* 0x000000012b00788c */ /* 0x000fd2000bf04070 */
[----:B------:R-:W-:Y:S05]  /*15120*/  BRA.U UP0, `(.L_x_268) ;  /* 0x0000000100087547 */ /* 0x000fea000b800000 */
[----:B------:R-:W-:Y:S05]  /*15130*/  BPT.TRAP 0x1 ;  /* 0x000000040000795c */ /* 0x000fea0000300000 */
[----:B------:R-:W-:Y:S05]  /*15140*/  BPT.TRAP 0x1 ;  /* 0x000000040000795c */ /* 0x000fea0000300000 */
.L_x_268:
[----:B------:R-:W-:Y:S02]  /*15150*/  UISETP.NE.AND UP0, UPT, UR51, URZ, UPT ;  /* 0x000000ff3300728c */ /* 0x000fe4000bf05270 */
[----:B------:R-:W-:-:S09]  /*15160*/  UIADD3 UR4, UPT, UPT, UR5, 0xa068, URZ ;  /* 0x0000a06805047890 */ /* 0x000fd2000fffe0ff */
[----:B------:R-:W-:-:S04]  /*15170*/  @UP0 UIADD3 UR4, UPT, UPT, UR5, 0xa058, URZ ;  /* 0x0000a05805040890 */ /* 0x000fc8000fffe0ff */
[----:B------:R-:W-:-:S09]  /*15180*/  UPRMT UR4, UR6, 0x654, UR4 ;  /* 0x0000065406047896 */ /* 0x000fd20008000004 */
[----:B------:R-:W-:Y:S01]  /*15190*/  SYNCS.ARRIVE.TRANS64.RED.A1T0 RZ, [UR4], RZ ;  /* 0x000000ffffff79a7 */ /* 0x000fe20008100404 */
[----:B------:R-:W-:Y:S05]  /*151a0*/  EXIT ;  /* 0x000000000000794d */ /* 0x000fea0003800000 */
.L_x_26:
[----:B------:R-:W-:-:S05]  /*151b0*/  IMAD.MOV.U32 R3, RZ, RZ, -0x4 ;  /* 0xfffffffcff037424 */ /* 0x000fca00078e00ff */
[----:B------:R-:W-:-:S05]  /*151c0*/  VIADDMNMX.U32 R0, R2, R3, 0x2, PT ;  /* 0x0000000202007446 */ /* 0x000fca0003800003 */
[----:B------:R-:W-:-:S04]  /*151d0*/  IMAD.SHL.U32 R0, R0, 0x4, RZ ;  /* 0x0000000400007824 */ /* 0x000fc800078e00ff */
[----:B------:R-:W1:Y:S02]  /*151e0*/  LDC R2, c[0x2][R0] ;  /* 0x0080000000027b82 */ /* 0x000e640000000800 */
[----:B-1----:R-:W-:-:S04]  /*151f0*/  SHF.R.S32.HI R3, RZ, 0x1f, R2 ;  /* 0x0000001fff037819 */ /* 0x002fc80000011402 */
.L_x_465:
[----:B------:R-:W-:Y:S05]  /*15200*/  BRX R2 -0x15210                                                                                                                                                                                                                                                                                                                                                                                                                                                                                                                                                                                 (*"BRANCH_TARGETS .L_x_466,.L_x_467,.L_x_468"*) ;  /* 0xfffffeac027c7949 */ /* 0x000fea000383ffff */
.L_x_468:
[----:B------:R-:W-:-:S08]  /*15210*/  NOP ;  /* 0x0000000000007918 */ /* 0x000fd00000000000 */
[----:B------:R-:W-:-:S00]  /*15220*/  USETMAXREG.DEALLOC.CTAPOOL 0x18 ;  /* 0x00000018000079c8 */ /* 0x000fc000080e0500 */
[----:B------:R-:W-:Y:S05]  /*15230*/  EXIT ;  /* 0x000000000000794d */ /* 0x000fea0003800000 */
.L_x_466:
[----:B------:R-:W-:-:S08]  /*15240*/  NOP ;  /* 0x0000000000007918 */ /* 0x000fd00000000000 */
[----:B------:R-:W1:-:S00]  /*15250*/  USETMAXREG.DEALLOC.CTAPOOL 0x20 ;  /* 0x00000020000079c8 */ /* 0x000e4000080e0500 */
[----:B------:R-:W2:Y:S01]  /*15260*/  S2UR UR11, SR_CTAID.X ;  /* 0x00000000000b79c3 */ /* 0x000ea20000002500 */
[----:B------:R-:W3:Y:S07]  /*15270*/  LDCU.64 UR6, c[0x0][0x380] ;  /* 0x00007000ff0677ac */ /* 0x000eee0008000a00 */
[----:B------:R-:W4:Y:S01]  /*15280*/  S2UR UR37, SR_CTAID.Z ;  /* 0x00000000002579c3 */ /* 0x000f220000002700 */
[----:B---3--:R-:W-:Y:S02]  /*15290*/  UISETP.NE.AND UP1, UPT, UR7, URZ, UPT ;  /* 0x000000ff0700728c */ /* 0x008fe4000bf25270 */
[----:B--2---:R-:W-:-:S04]  /*152a0*/  USHF.L.U32 UR11, UR11, 0x8, URZ ;  /* 0x000000080b0b7899 */ /* 0x004fc800080006ff */
[----:B------:R-:W-:-:S06]  /*152b0*/  UISETP.GE.U32.OR UP1, UPT, UR11, UR6, !UP1 ;  /* 0x000000060b00728c */ /* 0x000fcc000cf26470 */
[----:B------:R-:W-:-:S13]  /*152c0*/  PLOP3.LUT P1, PT, PT, PT, UP1, 0x80, 0x8 ;  /* 0x000000000008781c */ /* 0x000fda0003f2f018 */
[----:B-1--4-:R-:W-:Y:S05]  /*152d0*/  @P1 EXIT ;  /* 0x000000000000194d */ /* 0x012fea0003800000 */
[----:B------:R-:W1:Y:S01]  /*152e0*/  LDCU UR12, c[0x0][0x38c] ;  /* 0x00007180ff0c77ac */ /* 0x000e620008000800 */
[----:B------:R-:W2:Y:S01]  /*152f0*/  S2UR UR4, SR_CTAID.Y ;  /* 0x00000000000479c3 */ /* 0x000ea20000002600 */
[----:B------:R-:W-:Y:S01]  /*15300*/  BSSY.RECONVERGENT B0, `(.L_x_269) ;  /* 0x0000019000007945 */ /* 0x000fe20003800200 */
[----:B------:R-:W-:Y:S01]  /*15310*/  UMOV UR8, URZ ;  /* 0x000000ff00087c82 */ /* 0x000fe20008000000 */
[----:B-1----:R-:W1:Y:S01]  /*15320*/  I2F.U32.RP R2, UR12 ;  /* 0x0000000c00027d06 */ /* 0x002e620008209000 */
[----:B------:R-:W-:-:S07]  /*15330*/  UISETP.NE.U32.AND UP1, UPT, UR12, URZ, UPT ;  /* 0x000000ff0c00728c */ /* 0x000fce000bf25070 */
[----:B-1----:R-:W1:Y:S02]  /*15340*/  MUFU.RCP R0, R2 ;  /* 0x0000000200007308 */ /* 0x002e640000001000 */
[----:B-1----:R-:W-:-:S06]  /*15350*/  IADD3 R0, PT, PT, R0, 0xffffffe, RZ ;  /* 0x0ffffffe00007810 */ /* 0x002fcc0007ffe0ff */
[----:B------:R-:W1:Y:S02]  /*15360*/  F2I.FTZ.U32.TRUNC.NTZ R0, R0 ;  /* 0x0000000000007305 */ /* 0x000e64000021f000 */
[----:B-1----:R-:W-:-:S13]  /*15370*/  R2UR UR9, R0 ;  /* 0x00000000000972ca */ /* 0x002fda00000e0000 */
[----:B------:R-:W-:-:S04]  /*15380*/  UIADD3 UR5, UPT, UPT, URZ, -UR9, URZ ;  /* 0x80000009ff057290 */ /* 0x000fc8000fffe0ff */
[----:B------:R-:W-:-:S04]  /*15390*/  UIMAD UR5, UR5, UR12, URZ ;  /* 0x0000000c050572a4 */ /* 0x000fc8000f8e02ff */
[----:B------:R-:W-:-:S04]  /*153a0*/  UIMAD.WIDE.U32 UR8, UR9, UR5, UR8 ;  /* 0x00000005090872a5 */ /* 0x000fc8000f8e0008 */
[----:B--2---:R-:W-:-:S07]  /*153b0*/  UIMAD.WIDE.U32 UR8, UR9, UR4, URZ ;  /* 0x00000004090872a5 */ /* 0x004fce000f8e00ff */
[----:B------:R-:W-:Y:S02]  /*153c0*/  UMOV UR36, UR9 ;  /* 0x0000000900247c82 */ /* 0x000fe40008000000 */
[----:B------:R-:W-:-:S04]  /*153d0*/  UIADD3 UR5, UPT, UPT, -UR36, URZ, URZ ;  /* 0x000000ff24057290 */ /* 0x000fc8000fffe1ff */
[----:B------:R-:W-:-:S04]  /*153e0*/  UIMAD UR5, UR12, UR5, UR4 ;  /* 0x000000050c0572a4 */ /* 0x000fc8000f8e0204 */
[----:B------:R-:W-:-:S11]  /*153f0*/  UISETP.GE.U32.AND UP5, UPT, UR5, UR12, UPT ;  /* 0x0000000c0500728c */ /* 0x000fd6000bfa6070 */
[----:B------:R-:W-:Y:S02]  /*15400*/  @UP5 UIADD3 UR5, UPT, UPT, UR5, -UR12, URZ ;  /* 0x8000000c05055290 */ /* 0x000fe4000fffe0ff */
[----:B------:R-:W-:Y:S02]  /*15410*/  @UP5 UIADD3 UR36, UPT, UPT, UR36, 0x1, URZ ;  /* 0x0000000124245890 */ /* 0x000fe4000fffe0ff */
[----:B------:R-:W-:-:S11]  /*15420*/  UISETP.GE.U32.AND UP4, UPT, UR5, UR12, UPT ;  /* 0x0000000c0500728c */ /* 0x000fd6000bf86070 */
[----:B------:R-:W-:Y:S02]  /*15430*/  @UP4 UIADD3 UR36, UPT, UPT, UR36, 0x1, URZ ;  /* 0x0000000124244890 */ /* 0x000fe4000fffe0ff */
[----:B------:R-:W-:-:S04]  /*15440*/  @!UP1 ULOP3.LUT UR36, URZ, UR12, URZ, 0x33, !UPT ;  /* 0x0000000cff249292 */ /* 0x000fc8000f8e33ff */
[----:B------:R-:W-:-:S04]  /*15450*/  UIADD3 UR5, UPT, UPT, -UR36, URZ, URZ ;  /* 0x000000ff24057290 */ /* 0x000fc8000fffe1ff */
[----:B------:R-:W-:Y:S01]  /*15460*/  UIMAD UR12, UR12, UR5, UR4 ;  /* 0x000000050c0c72a4 */ /* 0x000fe2000f8e0204 */
[----:B------:R-:W-:Y:S11]  /*15470*/  @!P3 BRA `(.L_x_270) ;  /* 0x000000000004b947 */ /* 0x000ff60003800000 */
[----:B------:R-:W-:Y:S05]  /*15480*/  BPT.TRAP 0x1 ;  /* 0x000000040000795c */ /* 0x000fea0000300000 */
.L_x_270:
[----:B------:R-:W-:Y:S05]  /*15490*/  BSYNC.RECONVERGENT B0 ;  /* 0x0000000000007941 */ /* 0x000fea0003800200 */
.L_x_269:
[----:B------:R-:W1:Y:S01]  /*154a0*/  S2UR UR8, SR_CgaCtaId ;  /* 0x00000000000879c3 */ /* 0x000e620000008800 */
[----:B------:R-:W-:Y:S01]  /*154b0*/  UMOV UR4, 0x400 ;  /* 0x0000040000047882 */ /* 0x000fe20000000000 */
[----:B------:R-:W-:Y:S01]  /*154c0*/  IMAD.MOV.U32 R3, RZ, RZ, 0x1 ;  /* 0x00000001ff037424 */ /* 0x000fe200078e00ff */
[----:B------:R-:W-:-:S04]  /*154d0*/  @!P0 MOV R2, 0x2000 ;  /* 0x0000200000028802 */ /* 0x000fc80000000f00 */
[----:B------:R-:W-:Y:S01]  /*154e0*/  SHF.L.U32 R3, R3, 0x1f, RZ ;  /* 0x0000001f03037819 */ /* 0x000fe200000006ff */
[----:B-1----:R-:W-:-:S09]  /*154f0*/  ULEA UR8, UR8, UR4, 0x18 ;  /* 0x0000000408087291 */ /* 0x002fd2000f8ec0ff */
[----:B------:R-:W1:Y:S02]  /*15500*/  SYNCS.PHASECHK.TRANS64.TRYWAIT P1, [UR8+0xa010], R3 ;  /* 0x00a01003ff0075a7 */ /* 0x000e640008021108 */
[----:B-1----:R-:W-:Y:S05]  /*15510*/  @!P1 BRA `(.L_x_271) ;  /* 0x00000030006c9947 */ /* 0x002fea0003800000 */
.L_x_422:
[----:B------:R-:W-:Y:S01]  /*15520*/  PLOP3.LUT P5, PT, P5, P6, PT, 0xf8, 0x8f ;  /* 0x00000000008f781c */ /* 0x000fe20002fadf70 */
[----:B------:R2:W-:Y:S01]  /*15530*/  @!P0 SYNCS.ARRIVE.TRANS64 RZ, [UR8+0xa000], R2 ;  /* 0x00a00002ffff89a7 */ /* 0x0005e20008000008 */
[----:B------:R-:W-:Y:S11]  /*15540*/  BSSY.RECONVERGENT B0, `(.L_x_272) ;  /* 0x0000003000007945 */ /* 0x000ff60003800200 */
[----:B------:R-:W-:Y:S05]  /*15550*/  @!P5 BRA `(.L_x_273) ;  /* 0x000000000004d947 */ /* 0x000fea0003800000 */
[----:B------:R-:W-:Y:S05]  /*15560*/  BPT.TRAP 0x1 ;  /* 0x000000040000795c */ /* 0x000fea0000300000 */
.L_x_273:
[----:B------:R-:W-:Y:S05]  /*15570*/  BSYNC.RECONVERGENT B0 ;  /* 0x0000000000007941 */ /* 0x000fea0003800200 */
.L_x_272:
[----:B------:R-:W-:Y:S01]  /*15580*/  LOP3.LUT P1, R18, R18, 0x1f, RZ, 0xc0, !PT ;  /* 0x0000001f12127812 */ /* 0x000fe2000782c0ff */
[----:B------:R-:W-:Y:S03]  /*15590*/  BSSY.RECONVERGENT B0, `(.L_x_274) ;  /* 0x0000004000007945 */ /* 0x000fe60003800200 */
[----:B------:R-:W-:-:S13]  /*155a0*/  PLOP3.LUT P1, PT, P1, P0, PT, 0x8f, 0xf8 ;  /* 0x0000000000f8781c */ /* 0x000fda0000f21177 */
[----:B------:R-:W-:Y:S05]  /*155b0*/  @P1 BRA `(.L_x_275) ;  /* 0x0000000000041947 */ /* 0x000fea0003800000 */
[----:B------:R-:W-:Y:S05]  /*155c0*/  BPT.TRAP 0x1 ;  /* 0x000000040000795c */ /* 0x000fea0000300000 */
.L_x_275:
[----:B------:R-:W-:Y:S05]  /*155d0*/  BSYNC.RECONVERGENT B0 ;  /* 0x0000000000007941 */ /* 0x000fea0003800200 */
.L_x_274:
[----:B------:R-:W3:Y:S01]  /*155e0*/  LDCU.64 UR4, c[0x0][0x348] ;  /* 0x00006900ff0477ac */ /* 0x000ee20008000a00 */
[----:B------:R-:W-:Y:S01]  /*155f0*/  UIADD3 UR9, UPT, UPT, UR8, 0xa000, URZ ;  /* 0x0000a00008097890 */ /* 0x000fe2000fffe0ff */
[----:B------:R-:W-:Y:S01]  /*15600*/  UMOV UR10, URZ ;  /* 0x000000ff000a7c82 */ /* 0x000fe20008000000 */
[----:B------:R-:W-:Y:S01]  /*15610*/  UMOV UR13, UR36 ;  /* 0x00000024000d7c82 */ /* 0x000fe20008000000 */
[----:B------:R-:W-:Y:S01]  /*15620*/  UMOV UR14, UR37 ;  /* 0x00000025000e7c82 */ /* 0x000fe20008000000 */
[----:B---3--:R-:W-:-:S03]  /*15630*/  UIADD3 UR16, UP1, UPT, UR4, 0x80, URZ ;  /* 0x0000008004107890 */ /* 0x008fc6000ff3e0ff */
[----:B------:R-:W-:Y:S01]  /*15640*/  UMOV UR4, 0x0 ;  /* 0x0000000000047882 */ /* 0x000fe20000000000 */
[----:B------:R-:W-:-:S03]  /*15650*/  UIADD3.X UR17, UPT, UPT, URZ, UR5, URZ, UP1, !UPT ;  /* 0x00000005ff117290 */ /* 0x000fc60008ffe4ff */
[----:B------:R-:W-:-:S06]  /*15660*/  UMOV UR5, 0x10000000 ;  /* 0x1000000000057882 */ /* 0x000fcc0000000000 */
[----:B------:R3:W-:Y:S02]  /*15670*/  UTMALDG.5D [UR8], [UR16], desc[UR4] ;  /* 0x00000408100075b4 */ /* 0x0007e40008021000 */
[----:B---3--:R-:W-:Y:S05]  /*15680*/  BRA.U !UP0, `(.L_x_276) ;  /* 0x0000000108047547 */ /* 0x008fea000b800000 */
[----:B------:R-:W-:Y:S05]  /*15690*/  BPT.TRAP 0x1 ;  /* 0x000000040000795c */ /* 0x000fea0000300000 */
.L_x_276:
[----:B------:R-:W3:Y:S01]  /*156a0*/  SYNCS.PHASECHK.TRANS64.TRYWAIT P1, [UR8+0xa038], R3 ;  /* 0x00a03803ff0075a7 */ /* 0x000ee20008021108 */
[----:B--2---:R-:W-:Y:S01]  /*156b0*/  @!P0 MOV R2, 0x2000 ;  /* 0x0000200000028802 */ /* 0x004fe20000000f00 */
[----:B---3--:R-:W-:Y:S06]  /*156c0*/  @!P1 BRA `(.L_x_277) ;  /* 0x0000003000189947 */ /* 0x008fec0003800000 */
.L_x_424:
[----:B------:R2:W-:Y:S01]  /*156d0*/  @!P0 SYNCS.ARRIVE.TRANS64 RZ, [UR8+0xa020], R2 ;  /* 0x00a02002ffff89a7 */ /* 0x0005e20008000008 */
[----:B------:R-:W-:-:S09]  /*156e0*/  UPLOP3.LUT UP2, UPT, UP2, UP3, UPT, 0xf8, 0x8f ;  /* 0x00000000008f789c */ /* 0x000fd20001747f70 */
[----:B------:R-:W-:Y:S05]  /*156f0*/  BRA.U !UP2, `(.L_x_278) ;  /* 0x000000010a047547 */ /* 0x000fea000b800000 */
[----:B------:R-:W-:Y:S05]  /*15700*/  BPT.TRAP 0x1 ;  /* 0x000000040000795c */ /* 0x000fea0000300000 */
.L_x_278:
[----:B------:R-:W-:Y:S01]  /*15710*/  ISETP.EQ.OR P1, PT, R18, RZ, P0 ;  /* 0x000000ff1200720c */ /* 0x000fe20000722670 */
[----:B------:R-:W-:-:S12]  /*15720*/  BSSY.RECONVERGENT B0, `(.L_x_279) ;  /* 0x0000003000007945 */ /* 0x000fd80003800200 */
[----:B------:R-:W-:Y:S05]  /*15730*/  @P1 BRA `(.L_x_280) ;  /* 0x0000000000041947 */ /* 0x000fea0003800000 */
[----:B------:R-:W-:Y:S05]  /*15740*/  BPT.TRAP 0x1 ;  /* 0x000000040000795c */ /* 0x000fea0000300000 */
.L_x_280:
[----:B------:R-:W-:Y:S05]  /*15750*/  BSYNC.RECONVERGENT B0 ;  /* 0x0000000000007941 */ /* 0x000fea0003800200 */
.L_x_279:
[----:B------:R-:W3:Y:S01]  /*15760*/  LDCU.64 UR4, c[0x0][0x348] ;  /* 0x00006900ff0477ac */ /* 0x000ee20008000a00 */
[----:B------:R-:W-:Y:S01]  /*15770*/  BSSY.RECONVERGENT B0, `(.L_x_281) ;  /* 0x000000e000007945 */ /* 0x000fe20003800200 */
[----:B------:R-:W-:Y:S02]  /*15780*/  UIADD3 UR16, UPT, UPT, UR8, 0x4000, URZ ;  /* 0x0000400008107890 */ /* 0x000fe4000fffe0ff */
[----:B------:R-:W-:Y:S01]  /*15790*/  UIADD3 UR17, UPT, UPT, UR8, 0xa020, URZ ;  /* 0x0000a02008117890 */ /* 0x000fe2000fffe0ff */
[----:B------:R-:W-:Y:S01]  /*157a0*/  UMOV UR18, URZ ;  /* 0x000000ff00127c82 */ /* 0x000fe20008000000 */
[----:B------:R-:W-:Y:S01]  /*157b0*/  UMOV UR19, URZ ;  /* 0x000000ff00137c82 */ /* 0x000fe20008000000 */
[----:B------:R-:W-:Y:S01]  /*157c0*/  UMOV UR20, UR36 ;  /* 0x0000002400147c82 */ /* 0x000fe20008000000 */
[----:B------:R-:W-:Y:S01]  /*157d0*/  UMOV UR21, UR37 ;  /* 0x0000002500157c82 */ /* 0x000fe20008000000 */
[----:B---3--:R-:W-:-:S03]  /*157e0*/  UIADD3 UR14, UP1, UPT, UR4, 0x180, URZ ;  /* 0x00000180040e7890 */ /* 0x008fc6000ff3e0ff */
[----:B------:R-:W-:Y:S01]  /*157f0*/  UMOV UR4, 0x0 ;  /* 0x0000000000047882 */ /* 0x000fe20000000000 */
[----:B------:R-:W-:-:S03]  /*15800*/  UIADD3.X UR15, UPT, UPT, URZ, UR5, URZ, UP1, !UPT ;  /* 0x00000005ff0f7290 */ /* 0x000fc60008ffe4ff */
[----:B------:R-:W-:-:S06]  /*15810*/  UMOV UR5, 0x10000000 ;  /* 0x1000000000057882 */ /* 0x000fcc0000000000 */
[----:B------:R3:W-:Y:S02]  /*15820*/  UTMALDG.4D [UR16], [UR14], desc[UR4] ;  /* 0x000004100e0075b4 */ /* 0x0007e40008019000 */
[----:B---3--:R-:W-:Y:S05]  /*15830*/  @!P3 BRA `(.L_x_282) ;  /* 0x000000000004b947 */ /* 0x008fea0003800000 */
[----:B------:R-:W-:Y:S05]  /*15840*/  BPT.TRAP 0x1 ;  /* 0x000000040000795c */ /* 0x000fea0000300000 */
.L_x_282:
[----:B------:R-:W-:Y:S05]  /*15850*/  BSYNC.RECONVERGENT B0 ;  /* 0x0000000000007941 */ /* 0x000fea0003800200 */
.L_x_281:
[----:B------:R-:W3:Y:S01]  /*15860*/  SYNCS.PHASECHK.TRANS64.TRYWAIT P2, [UR8+0xa018], R3 ;  /* 0x00a01803ff0075a7 */ /* 0x000ee20008041108 */
[----:B--2---:R-:W-:Y:S01]  /*15870*/  @!P0 MOV R2, 0x2000 ;  /* 0x0000200000028802 */ /* 0x004fe20000000f00 */
[----:B---3--:R-:W-:Y:S06]  /*15880*/  @!P2 BRA `(.L_x_283) ;  /* 0x0000002c00c0a947 */ /* 0x008fec0003800000 */
.L_x_426:
[----:B------:R2:W-:Y:S01]  /*15890*/  @!P0 SYNCS.ARRIVE.TRANS64 RZ, [UR8+0xa008], R2 ;  /* 0x00a00802ffff89a7 */ /* 0x0005e20008000008 */
[----:B------:R-:W-:Y:S04]  /*158a0*/  BSSY.RECONVERGENT B0, `(.L_x_284) ;  /* 0x0000003000007945 */ /* 0x000fe80003800200 */
[----:B------:R-:W-:Y:S05]  /*158b0*/  @!P5 BRA `(.L_x_285) ;  /* 0x000000000004d947 */ /* 0x000fea0003800000 */
[----:B------:R-:W-:Y:S05]  /*158c0*/  BPT.TRAP 0x1 ;  /* 0x000000040000795c */ /* 0x000fea0000300000 */
.L_x_285:
[----:B------:R-:W-:Y:S05]  /*158d0*/  BSYNC.RECONVERGENT B0 ;  /* 0x0000000000007941 */ /* 0x000fea0003800200 */
.L_x_284:
[----:B------:R-:W-:Y:S04]  /*158e0*/  BSSY.RECONVERGENT B0, `(.L_x_286) ;  /* 0x0000003000007945 */ /* 0x000fe80003800200 */
[----:B------:R-:W-:Y:S05]  /*158f0*/  @P1 BRA `(.L_x_287) ;  /* 0x0000000000041947 */ /* 0x000fea0003800000 */
[----:B------:R-:W-:Y:S05]  /*15900*/  BPT.TRAP 0x1 ;  /* 0x000000040000795c */ /* 0x000fea0000300000 */
.L_x_287:
[----:B------:R-:W-:Y:S05]  /*15910*/  BSYNC.RECONVERGENT B0 ;  /* 0x0000000000007941 */ /* 0x000fea0003800200 */
.L_x_286:
[----:B------:R-:W3:Y:S01]  /*15920*/  LDCU.64 UR4, c[0x0][0x348] ;  /* 0x00006900ff0477ac */ /* 0x000ee20008000a00 */
[----:B------:R-:W-:Y:S02]  /*15930*/  UIADD3 UR19, UPT, UPT, UR11, 0x80, URZ ;  /* 0x000000800b137890 */ /* 0x000fe4000fffe0ff */
[----:B------:R-:W-:Y:S02]  /*15940*/  UIADD3 UR16, UPT, UPT, UR8, 0x2000, URZ ;  /* 0x0000200008107890 */ /* 0x000fe4000fffe0ff */
[----:B------:R-:W-:Y:S01]  /*15950*/  UIADD3 UR17, UPT, UPT, UR8, 0xa008, URZ ;  /* 0x0000a00808117890 */ /* 0x000fe2000fffe0ff */
[----:B------:R-:W-:Y:S01]  /*15960*/  UMOV UR18, URZ ;  /* 0x000000ff00127c82 */ /* 0x000fe20008000000 */
[----:B------:R-:W-:Y:S01]  /*15970*/  UMOV UR20, UR12 ;  /* 0x0000000c00147c82 */ /* 0x000fe20008000000 */
        /* <DEDUP_REMOVED lines=9> */
.L_x_288:
[----:B------:R-:W3:Y:S01]  /*15a10*/  SYNCS.PHASECHK.TRANS64.TRYWAIT P2, [UR8+0xa040], R3 ;  /* 0x00a04003ff0075a7 */ /* 0x000ee20008041108 */
[----:B--2---:R-:W-:Y:S01]  /*15a20*/  @!P0 MOV R2, 0x2000 ;  /* 0x0000200000028802 */ /* 0x004fe20000000f00 */
[----:B---3--:R-:W-:Y:S06]  /*15a30*/  @!P2 BRA `(.L_x_289) ;  /* 0x0000002c006ca947 */ /* 0x008fec0003800000 */
.L_x_428:
[----:B------:R2:W-:Y:S01]  /*15a40*/  @!P0 SYNCS.ARRIVE.TRANS64 RZ, [UR8+0xa028], R2 ;  /* 0x00a02802ffff89a7 */ /* 0x0005e20008000008 */
[----:B------:R-:W-:Y:S05]  /*15a50*/  BRA.U !UP2, `(.L_x_290) ;  /* 0x000000010a047547 */ /* 0x000fea000b800000 */
[----:B------:R-:W-:Y:S05]  /*15a60*/  BPT.TRAP 0x1 ;  /* 0x000000040000795c */ /* 0x000fea0000300000 */
.L_x_290:
[----:B------:R-:W-:Y:S04]  /*15a70*/  BSSY.RECONVERGENT B0, `(.L_x_291) ;  /* 0x0000003000007945 */ /* 0x000fe80003800200 */
[----:B------:R-:W-:Y:S05]  /*15a80*/  @P1 BRA `(.L_x_292) ;  /* 0x0000000000041947 */ /* 0x000fea0003800000 */
[----:B------:R-:W-:Y:S05]  /*15a90*/  BPT.TRAP 0x1 ;  /* 0x000000040000795c */ /* 0x000fea0000300000 */
.L_x_292:
[----:B------:R-:W-:Y:S05]  /*15aa0*/  BSYNC.RECONVERGENT B0 ;  /* 0x0000000000007941 */ /* 0x000fea0003800200 */
.L_x_291:
[----:B------:R-:W3:Y:S01]  /*15ab0*/  LDCU.64 UR4, c[0x0][0x348] ;  /* 0x00006900ff0477ac */ /* 0x000ee20008000a00 */
[----:B------:R-:W-:Y:S02]  /*15ac0*/  UIADD3 UR32, UPT, UPT, UR8, 0x6000, URZ ;  /* 0x0000600008207890 */ /* 0x000fe4000fffe0ff */
[----:B------:R-:W-:Y:S01]  /*15ad0*/  UIADD3 UR33, UPT, UPT, UR8, 0xa028, URZ ;  /* 0x0000a02808217890 */ /* 0x000fe2000fffe0ff */
[----:B------:R-:W-:Y:S01]  /*15ae0*/  UMOV UR34, URZ ;  /* 0x000000ff00227c82 */ /* 0x000fe20008000000 */
[----:B------:R-:W-:Y:S01]  /*15af0*/  UMOV UR35, URZ ;  /* 0x000000ff00237c82 */ /* 0x000fe20008000000 */
[----:B---3--:R-:W-:-:S03]  /*15b00*/  UIADD3 UR10, UP1, UPT, UR4, 0x280, URZ ;  /* 0x00000280040a7890 */ /* 0x008fc6000ff3e0ff */
[----:B------:R-:W-:Y:S01]  /*15b10*/  UMOV UR4, 0x0 ;  /* 0x0000000000047882 */ /* 0x000fe20000000000 */
[----:B------:R-:W-:-:S03]  /*15b20*/  UIADD3.X UR11, UPT, UPT, URZ, UR5, URZ, UP1, !UPT ;  /* 0x00000005ff0b7290 */ /* 0x000fc60008ffe4ff */
[----:B------:R-:W-:-:S06]  /*15b30*/  UMOV UR5, 0x10000000 ;  /* 0x1000000000057882 */ /* 0x000fcc0000000000 */
[----:B------:R3:W-:Y:S01]  /*15b40*/  UTMALDG.4D [UR32], [UR10], desc[UR4] ;  /* 0x000004200a0075b4 */ /* 0x0007e20008019000 */
[----:B------:R-:W-:Y:S01]  /*15b50*/  NOP ;  /* 0x0000000000007918 */ /* 0x000fe20000000000 */
[----:B------:R-:W-:-:S06]  /*15b60*/  UISETP.GE.AND UP1, UPT, UR7, 0x81, UPT ;  /* 0x000000810700788c */ /* 0x000fcc000bf26270 */
[----:B------:R-:W-:-:S13]  /*15b70*/  PLOP3.LUT P2, PT, PT, PT, UP1, 0x80, 0x8 ;  /* 0x000000000008781c */ /* 0x000fda0003f4f018 */
[----:B---3--:R-:W-:Y:S05]  /*15b80*/  @!P2 EXIT ;  /* 0x000000000000a94d */ /* 0x008fea0003800000 */
[----:B------:R-:W-:Y:S01]  /*15b90*/  UIADD3 UR5, UPT, UPT, UR7, 0x7f, URZ ;  /* 0x0000007f07057890 */ /* 0x000fe2000fffe0ff */
[----:B------:R-:W-:Y:S01]  /*15ba0*/  HFMA2 R4, -RZ, RZ, 0, 5.9604644775390625e-08 ;  /* 0x00000001ff047431 */ /* 0x000fe200000001ff */
[----:B------:R-:W-:Y:S02]  /*15bb0*/  UMOV UR10, 0x2 ;  /* 0x00000002000a7882 */ /* 0x000fe40000000000 */
[----:B------:R-:W-:-:S04]  /*15bc0*/  USHF.R.S32.HI UR4, URZ, 0x1f, UR5 ;  /* 0x0000001fff047899 */ /* 0x000fc80008011405 */
[----:B------:R-:W-:-:S04]  /*15bd0*/  ULEA.HI UR4, UR4, UR5, URZ, 0x7 ;  /* 0x0000000504047291 */ /* 0x000fc8000f8f38ff */
[----:B------:R-:W-:-:S04]  /*15be0*/  USHF.R.S32.HI UR9, URZ, 0x7, UR4 ;  /* 0x00000007ff097899 */ /* 0x000fc80008011404 */
[----:B------:R-:W-:-:S04]  /*15bf0*/  UISETP.LT.AND UP1, UPT, UR9, 0x2, UPT ;  /* 0x000000020900788c */ /* 0x000fc8000bf21270 */
[----:B------:R-:W-:-:S04]  /*15c00*/  USEL UR4, UR9, 0x2, UP1 ;  /* 0x0000000209047887 */ /* 0x000fc80008800000 */
[----:B------:R-:W-:-:S04]  /*15c10*/  UIADD3 UR9, UPT, UPT, UR9, -UR4, URZ ;  /* 0x8000000409097290 */ /* 0x000fc8000fffe0ff */
[----:B------:R-:W-:Y:S02]  /*15c20*/  UISETP.GE.U32.AND UP1, UPT, UR9, 0x3, UPT ;  /* 0x000000030900788c */ /* 0x000fe4000bf26070 */
[----:B------:R-:W-:Y:S01]  /*15c30*/  UIADD3 UR11, UPT, UPT, UR9, 0x1, URZ ;  /* 0x00000001090b7890 */ /* 0x000fe2000fffe0ff */
[----:B------:R-:W3:Y:S03]  /*15c40*/  LDCU.64 UR4, c[0x0][0x348] ;  /* 0x00006900ff0477ac */ /* 0x000ee60008000a00 */
[----:B------:R-:W-:Y:S01]  /*15c50*/  ULOP3.LUT UR6, UR11, 0x3, URZ, 0xc0, !UPT ;  /* 0x000000030b067892 */ /* 0x000fe2000f8ec0ff */
[----:B------:R-:W-:Y:S02]  /*15c60*/  UMOV UR9, 0x1 ;  /* 0x0000000100097882 */ /* 0x000fe40000000000 */
[----:B------:R-:W-:Y:S09]  /*15c70*/  BRA.U !UP1, `(.L_x_293) ;  /* 0x0000001109107547 */ /* 0x000ff2000b800000 */
[----:B------:R-:W-:Y:S01]  /*15c80*/  ULOP3.LUT UR9, UR11, 0xfffffffc, URZ, 0xc0, !UPT ;  /* 0xfffffffc0b097892 */ /* 0x000fe2000f8ec0ff */
[----:B------:R-:W-:Y:S01]  /*15c90*/  MOV R4, 0x1 ;  /* 0x0000000100047802 */ /* 0x000fe20000000f00 */
[----:B------:R-:W-:Y:S01]  /*15ca0*/  UMOV UR10, 0x2 ;  /* 0x00000002000a7882 */ /* 0x000fe20000000000 */
[----:B------:R-:W-:Y:S01]  /*15cb0*/  UMOV UR7, URZ ;  /* 0x000000ff00077c82 */ /* 0x000fe20008000000 */
[----:B------:R-:W-:Y:S01]  /*15cc0*/  UIADD3 UR9, UPT, UPT, -UR9, URZ, URZ ;  /* 0x000000ff09097290 */ /* 0x000fe2000fffe1ff */
[----:B------:R-:W-:-:S11]  /*15cd0*/  UMOV UR27, 0x100 ;  /* 0x00000100001b7882 */ /* 0x000fd60000000000 */
.L_x_334:
[----:B-1----:R-:W-:Y:S05]  /*15ce0*/  BRA.U !UP0, `(.L_x_294) ;  /* 0x0000000108047547 */ /* 0x002fea000b800000 */
[----:B---3--:R-:W-:Y:S05]  /*15cf0*/  BPT.TRAP 0x1 ;  /* 0x000000040000795c */ /* 0x008fea0000300000 */
.L_x_294:
[----:B------:R-:W4:Y:S01]  /*15d00*/  S2UR UR8, SR_CgaCtaId ;  /* 0x00000000000879c3 */ /* 0x000f220000008800 */
[----:B------:R-:W-:Y:S01]  /*15d10*/  UMOV UR11, 0x400 ;  /* 0x00000400000b7882 */ /* 0x000fe20000000000 */
[----:B-1----:R-:W-:Y:S02]  /*15d20*/  SHF.L.U32 R3, R4, 0x1f, RZ ;  /* 0x0000001f04037819 */ /* 0x002fe400000006ff */
[----:B--2---:R-:W-:Y:S01]  /*15d30*/  @!P0 MOV R2, 0x2000 ;  /* 0x0000200000028802 */ /* 0x004fe20000000f00 */
[----:B----4-:R-:W-:-:S04]  /*15d40*/  ULEA UR8, UR8, UR11, 0x18 ;  /* 0x0000000b08087291 */ /* 0x010fc8000f8ec0ff */
[----:B------:R-:W-:-:S09]  /*15d50*/  ULEA UR33, UR10, UR8, 0x3 ;  /* 0x000000080a217291 */ /* 0x000fd2000f8e18ff */
[----:B------:R-:W1:Y:S02]  /*15d60*/  SYNCS.PHASECHK.TRANS64.TRYWAIT P2, [UR33+0xa038], R3 ;  /* 0x00a03803ff0075a7 */ /* 0x000e640008041121 */
[----:B-1----:R-:W-:Y:S05]  /*15d70*/  @!P2 BRA `(.L_x_295) ;  /* 0x0000002800b4a947 */ /* 0x002fea0003800000 */
.L_x_430:
[----:B------:R2:W-:Y:S01]  /*15d80*/  @!P0 SYNCS.ARRIVE.TRANS64 RZ, [UR33+0xa020], R2 ;  /* 0x00a02002ffff89a7 */ /* 0x0005e20008000021 */
[----:B------:R-:W-:Y:S05]  /*15d90*/  BRA.U !UP2, `(.L_x_296) ;  /* 0x000000010a047547 */ /* 0x000fea000b800000 */
[----:B---3--:R-:W-:Y:S05]  /*15da0*/  BPT.TRAP 0x1 ;  /* 0x000000040000795c */ /* 0x008fea0000300000 */
.L_x_296:
[----:B------:R-:W-:Y:S04]  /*15db0*/  BSSY.RECONVERGENT B0, `(.L_x_297) ;  /* 0x0000003000007945 */ /* 0x000fe80003800200 */
[----:B------:R-:W-:Y:S05]  /*15dc0*/  @P1 BRA `(.L_x_298) ;  /* 0x0000000000041947 */ /* 0x000fea0003800000 */
[----:B---3--:R-:W-:Y:S05]  /*15dd0*/  BPT.TRAP 0x1 ;  /* 0x000000040000795c */ /* 0x008fea0000300000 */
.L_x_298:
[----:B---3--:R-:W-:Y:S05]  /*15de0*/  BSYNC.RECONVERGENT B0 ;  /* 0x0000000000007941 */ /* 0x008fea0003800200 */
.L_x_297:
[----:B------:R-:W-:Y:S02]  /*15df0*/  ULEA UR32, UR10, UR8, 0xd ;  /* 0x000000080a207291 */ /* 0x000fe4000f8e68ff */
[----:B------:R-:W-:Y:S02]  /*15e00*/  UIADD3 UR14, UP1, UPT, UR4, 0x180, URZ ;  /* 0x00000180040e7890 */ /* 0x000fe4000ff3e0ff */
[----:B------:R-:W-:Y:S02]  /*15e10*/  UIADD3 UR35, UPT, UPT, UR27, -0x80, URZ ;  /* 0xffffff801b237890 */ /* 0x000fe4000fffe0ff */
[----:B------:R-:W-:Y:S02]  /*15e20*/  UIADD3 UR33, UPT, UPT, UR33, 0xa020, URZ ;  /* 0x0000a02021217890 */ /* 0x000fe4000fffe0ff */
[----:B------:R-:W-:Y:S02]  /*15e30*/  UIADD3 UR32, UPT, UPT, UR32, 0x4000, URZ ;  /* 0x0000400020207890 */ /* 0x000fe4000fffe0ff */
[----:B------:R-:W-:Y:S01]  /*15e40*/  UIADD3.X UR15, UPT, UPT, URZ, UR5, URZ, UP1, !UPT ;  /* 0x00000005ff0f7290 */ /* 0x000fe20008ffe4ff */
[----:B------:R-:W-:Y:S01]  /*15e50*/  UMOV UR12, 0x0 ;  /* 0x00000000000c7882 */ /* 0x000fe20000000000 */
[----:B------:R-:W-:Y:S01]  /*15e60*/  UMOV UR13, 0x10000000 ;  /* 0x10000000000d7882 */ /* 0x000fe20000000000 */
[----:B------:R-:W-:Y:S01]  /*15e70*/  UMOV UR34, URZ ;  /* 0x000000ff00227c82 */ /* 0x000fe20008000000 */
[----:B------:R-:W-:-:S05]  /*15e80*/  UIADD3 UR10, UPT, UPT, UR10, 0x1, URZ ;  /* 0x000000010a0a7890 */ /* 0x000fca000fffe0ff */
[----:B------:R3:W-:Y:S01]  /*15e90*/  UTMALDG.4D [UR32], [UR14], desc[UR12] ;  /* 0x00000c200e0075b4 */ /* 0x0007e20008019000 */
[----:B------:R-:W-:-:S04]  /*15ea0*/  UISETP.NE.AND UP1, UPT, UR10, 0x3, UPT ;  /* 0x000000030a00788c */ /* 0x000fc8000bf25270 */
[----:B------:R-:W-:Y:S02]  /*15eb0*/  USEL UR11, URZ, 0x1, UP1 ;  /* 0x00000001ff0b7887 */ /* 0x000fe40008800000 */
[----:B------:R-:W-:-:S04]  /*15ec0*/  USEL UR10, UR10, URZ, UP1 ;  /* 0x000000ff0a0a7287 */ /* 0x000fc80008800000 */
[----:B-1----:R-:W-:Y:S01]  /*15ed0*/  LOP3.LUT R3, R4, UR11, RZ, 0x3c, !PT ;  /* 0x0000000b04037c12 */ /* 0x002fe2000f8e3cff */
[----:B---3--:R-:W-:Y:S07]  /*15ee0*/  BRA.U !UP0, `(.L_x_299) ;  /* 0x0000000108047547 */ /* 0x008fee000b800000 */
[----:B------:R-:W-:Y:S05]  /*15ef0*/  BPT.TRAP 0x1 ;  /* 0x000000040000795c */ /* 0x000fea0000300000 */
.L_x_299:
[----:B------:R-:W-:Y:S01]  /*15f00*/  ULEA UR17, UR10, UR8, 0x3 ;  /* 0x000000080a117291 */ /* 0x000fe2000f8e18ff */
[----:B------:R-:W-:Y:S02]  /*15f10*/  SHF.L.U32 R5, R3, 0x1f, RZ ;  /* 0x0000001f03057819 */ /* 0x000fe400000006ff */
[----:B--2---:R-:W-:-:S06]  /*15f20*/  @!P0 MOV R2, 0x2000 ;  /* 0x0000200000028802 */ /* 0x004fcc0000000f00 */
[----:B------:R-:W1:Y:S02]  /*15f30*/  SYNCS.PHASECHK.TRANS64.TRYWAIT P2, [UR17+0xa038], R5 ;  /* 0x00a03805ff0075a7 */ /* 0x000e640008041111 */
[----:B-1----:R-:W-:Y:S05]  /*15f40*/  @!P2 BRA `(.L_x_300) ;  /* 0x000000280058a947 */ /* 0x002fea0003800000 */
.L_x_432:
[----:B------:R2:W-:Y:S01]  /*15f50*/  @!P0 SYNCS.ARRIVE.TRANS64 RZ, [UR17+0xa020], R2 ;  /* 0x00a02002ffff89a7 */ /* 0x0005e20008000011 */
[----:B------:R-:W-:Y:S05]  /*15f60*/  BRA.U !UP2, `(.L_x_301) ;  /* 0x000000010a047547 */ /* 0x000fea000b800000 */
[----:B------:R-:W-:Y:S05]  /*15f70*/  BPT.TRAP 0x1 ;  /* 0x000000040000795c */ /* 0x000fea0000300000 */
.L_x_301:
[----:B------:R-:W-:Y:S04]  /*15f80*/  BSSY.RECONVERGENT B0, `(.L_x_302) ;  /* 0x0000003000007945 */ /* 0x000fe80003800200 */
[----:B------:R-:W-:Y:S05]  /*15f90*/  @P1 BRA `(.L_x_303) ;  /* 0x0000000000041947 */ /* 0x000fea0003800000 */
[----:B------:R-:W-:Y:S05]  /*15fa0*/  BPT.TRAP 0x1 ;  /* 0x000000040000795c */ /* 0x000fea0000300000 */
.L_x_303:
[----:B------:R-:W-:Y:S05]  /*15fb0*/  BSYNC.RECONVERGENT B0 ;  /* 0x0000000000007941 */ /* 0x000fea0003800200 */
.L_x_302:
        /* <DEDUP_REMOVED lines=9> */
[----:B------:R-:W-:Y:S01]  /*16050*/  UMOV UR20, UR36 ;  /* 0x0000002400147c82 */ /* 0x000fe20008000000 */
[----:B------:R-:W-:Y:S01]  /*16060*/  UMOV UR21, UR37 ;  /* 0x0000002500157c82 */ /* 0x000fe20008000000 */
[----:B------:R-:W-:-:S03]  /*16070*/  UIADD3 UR10, UPT, UPT, UR10, 0x1, URZ ;  /* 0x000000010a0a7890 */ /* 0x000fc6000fffe0ff */
[----:B------:R3:W-:Y:S01]  /*16080*/  UTMALDG.4D [UR16], [UR14], desc[UR12] ;  /* 0x00000c100e0075b4 */ /* 0x0007e20008019000 */
[----:B------:R-:W-:-:S04]  /*16090*/  UISETP.NE.AND UP1, UPT, UR10, 0x3, UPT ;  /* 0x000000030a00788c */ /* 0x000fc8000bf25270 */
[----:B------:R-:W-:Y:S02]  /*160a0*/  USEL UR11, URZ, 0x1, UP1 ;  /* 0x00000001ff0b7887 */ /* 0x000fe40008800000 */
[----:B------:R-:W-:-:S04]  /*160b0*/  USEL UR10, UR10, URZ, UP1 ;  /* 0x000000ff0a0a7287 */ /* 0x000fc80008800000 */
[----:B------:R-:W-:Y:S01]  /*160c0*/  LOP3.LUT R3, R3, UR11, RZ, 0x3c, !PT ;  /* 0x0000000b03037c12 */ /* 0x000fe2000f8e3cff */
[----:B---3--:R-:W-:Y:S07]  /*160d0*/  BRA.U !UP0, `(.L_x_304) ;  /* 0x0000000108047547 */ /* 0x008fee000b800000 */
[----:B------:R-:W-:Y:S05]  /*160e0*/  BPT.TRAP 0x1 ;  /* 0x000000040000795c */ /* 0x000fea0000300000 */
.L_x_304:
[----:B------:R-:W-:Y:S01]  /*160f0*/  ULEA UR25, UR10, UR8, 0x3 ;  /* 0x000000080a197291 */ /* 0x000fe2000f8e18ff */
[----:B-1----:R-:W-:Y:S02]  /*16100*/  SHF.L.U32 R5, R3, 0x1f, RZ ;  /* 0x0000001f03057819 */ /* 0x002fe400000006ff */
[----:B--2---:R-:W-:-:S06]  /*16110*/  @!P0 MOV R2, 0x2000 ;  /* 0x0000200000028802 */ /* 0x004fcc0000000f00 */
[----:B------:R-:W1:Y:S02]  /*16120*/  SYNCS.PHASECHK.TRANS64.TRYWAIT P2, [UR25+0xa038], R5 ;  /* 0x00a03805ff0075a7 */ /* 0x000e640008041119 */
[----:B-1----:R-:W-:Y:S05]  /*16130*/  @!P2 BRA `(.L_x_305) ;  /* 0x0000002400f4a947 */ /* 0x002fea0003800000 */
.L_x_434:
[----:B------:R2:W-:Y:S01]  /*16140*/  @!P0 SYNCS.ARRIVE.TRANS64 RZ, [UR25+0xa020], R2 ;  /* 0x00a02002ffff89a7 */ /* 0x0005e20008000019 */
[----:B------:R-:W-:Y:S05]  /*16150*/  BRA.U !UP2, `(.L_x_306) ;  /* 0x000000010a047547 */ /* 0x000fea000b800000 */
[----:B------:R-:W-:Y:S05]  /*16160*/  BPT.TRAP 0x1 ;  /* 0x000000040000795c */ /* 0x000fea0000300000 */
.L_x_306:
[----:B------:R-:W-:Y:S04]  /*16170*/  BSSY.RECONVERGENT B0, `(.L_x_307) ;  /* 0x0000003000007945 */ /* 0x000fe80003800200 */
[----:B------:R-:W-:Y:S05]  /*16180*/  @P1 BRA `(.L_x_308) ;  /* 0x0000000000041947 */ /* 0x000fea0003800000 */
[----:B------:R-:W-:Y:S05]  /*16190*/  BPT.TRAP 0x1 ;  /* 0x000000040000795c */ /* 0x000fea0000300000 */
.L_x_308:
[----:B------:R-:W-:Y:S05]  /*161a0*/  BSYNC.RECONVERGENT B0 ;  /* 0x0000000000007941 */ /* 0x000fea0003800200 */
.L_x_307:
[----:B------:R-:W-:Y:S02]  /*161b0*/  ULEA UR24, UR10, UR8, 0xd ;  /* 0x000000080a187291 */ /* 0x000fe4000f8e68ff */
[----:B------:R-:W-:Y:S02]  /*161c0*/  UIADD3 UR14, UP1, UPT, UR4, 0x180, URZ ;  /* 0x00000180040e7890 */ /* 0x000fe4000ff3e0ff */
        /* <DEDUP_REMOVED lines=16> */
.L_x_309:
[----:B------:R-:W-:Y:S01]  /*162d0*/  ULEA UR17, UR10, UR8, 0x3 ;  /* 0x000000080a117291 */ /* 0x000fe2000f8e18ff */
[----:B-1----:R-:W-:Y:S02]  /*162e0*/  SHF.L.U32 R5, R3, 0x1f, RZ ;  /* 0x0000001f03057819 */ /* 0x002fe400000006ff */
[----:B--2---:R-:W-:-:S06]  /*162f0*/  @!P0 MOV R2, 0x2000 ;  /* 0x0000200000028802 */ /* 0x004fcc0000000f00 */
[----:B------:R-:W1:Y:S02]  /*16300*/  SYNCS.PHASECHK.TRANS64.TRYWAIT P2, [UR17+0xa038], R5 ;  /* 0x00a03805ff0075a7 */ /* 0x000e640008041111 */
[----:B-1----:R-:W-:Y:S05]  /*16310*/  @!P2 BRA `(.L_x_310) ;  /* 0x000000240094a947 */ /* 0x002fea0003800000 */
.L_x_436:
[----:B------:R2:W-:Y:S01]  /*16320*/  @!P0 SYNCS.ARRIVE.TRANS64 RZ, [UR17+0xa020], R2 ;  /* 0x00a02002ffff89a7 */ /* 0x0005e20008000011 */
[----:B------:R-:W-:Y:S05]  /*16330*/  BRA.U !UP2, `(.L_x_311) ;  /* 0x000000010a047547 */ /* 0x000fea000b800000 */
[----:B------:R-:W-:Y:S05]  /*16340*/  BPT.TRAP 0x1 ;  /* 0x000000040000795c */ /* 0x000fea0000300000 */
.L_x_311:
[----:B------:R-:W-:Y:S04]  /*16350*/  BSSY.RECONVERGENT B0, `(.L_x_312) ;  /* 0x0000003000007945 */ /* 0x000fe80003800200 */
[----:B------:R-:W-:Y:S05]  /*16360*/  @P1 BRA `(.L_x_313) ;  /* 0x0000000000041947 */ /* 0x000fea0003800000 */
[----:B------:R-:W-:Y:S05]  /*16370*/  BPT.TRAP 0x1 ;  /* 0x000000040000795c */ /* 0x000fea0000300000 */
.L_x_313:
[----:B------:R-:W-:Y:S05]  /*16380*/  BSYNC.RECONVERGENT B0 ;  /* 0x0000000000007941 */ /* 0x000fea0003800200 */
.L_x_312:
        /* <DEDUP_REMOVED lines=10> */
[----:B------:R-:W-:Y:S01]  /*16430*/  UMOV UR21, UR37 ;  /* 0x0000002500157c82 */ /* 0x000fe20008000000 */
[----:B------:R-:W-:-:S02]  /*16440*/  UIADD3 UR10, UPT, UPT, UR10, 0x1, URZ ;  /* 0x000000010a0a7890 */ /* 0x000fc4000fffe0ff */
[----:B------:R3:W-:Y:S02]  /*16450*/  UTMALDG.4D [UR16], [UR14], desc[UR12] ;  /* 0x00000c100e0075b4 */ /* 0x0007e40008019000 */
[----:B------:R-:W-:-:S04]  /*16460*/  UISETP.NE.AND UP1, UPT, UR10, 0x3, UPT ;  /* 0x000000030a00788c */ /* 0x000fc8000bf25270 */
[----:B------:R-:W-:Y:S02]  /*16470*/  USEL UR11, URZ, 0x1, UP1 ;  /* 0x00000001ff0b7887 */ /* 0x000fe40008800000 */
[----:B------:R-:W-:-:S04]  /*16480*/  USEL UR10, UR10, URZ, UP1 ;  /* 0x000000ff0a0a7287 */ /* 0x000fc80008800000 */
[----:B------:R-:W-:Y:S01]  /*16490*/  LOP3.LUT R3, R3, UR11, RZ, 0x3c, !PT ;  /* 0x0000000b03037c12 */ /* 0x000fe2000f8e3cff */
[----:B---3--:R-:W-:Y:S07]  /*164a0*/  BRA.U !UP0, `(.L_x_314) ;  /* 0x0000000108047547 */ /* 0x008fee000b800000 */
[----:B------:R-:W-:Y:S05]  /*164b0*/  BPT.TRAP 0x1 ;  /* 0x000000040000795c */ /* 0x000fea0000300000 */
.L_x_314:
[----:B------:R-:W-:Y:S01]  /*164c0*/  ULEA UR17, UR10, UR8, 0x3 ;  /* 0x000000080a117291 */ /* 0x000fe2000f8e18ff */
[----:B-1----:R-:W-:Y:S02]  /*164d0*/  SHF.L.U32 R5, R3, 0x1f, RZ ;  /* 0x0000001f03057819 */ /* 0x002fe400000006ff */
[----:B--2---:R-:W-:-:S06]  /*164e0*/  @!P0 MOV R2, 0x2000 ;  /* 0x0000200000028802 */ /* 0x004fcc0000000f00 */
[----:B------:R-:W1:Y:S02]  /*164f0*/  SYNCS.PHASECHK.TRANS64.TRYWAIT P2, [UR17+0xa038], R5 ;  /* 0x00a03805ff0075a7 */ /* 0x000e640008041111 */
[----:B-1----:R-:W-:Y:S05]  /*16500*/  @!P2 BRA `(.L_x_315) ;  /* 0x000000240030a947 */ /* 0x002fea0003800000 */
.L_x_438:
[----:B------:R2:W-:Y:S01]  /*16510*/  @!P0 SYNCS.ARRIVE.TRANS64 RZ, [UR17+0xa020], R2 ;  /* 0x00a02002ffff89a7 */ /* 0x0005e20008000011 */
[----:B------:R-:W-:Y:S05]  /*16520*/  BRA.U !UP2, `(.L_x_316) ;  /* 0x000000010a047547 */ /* 0x000fea000b800000 */
[----:B------:R-:W-:Y:S05]  /*16530*/  BPT.TRAP 0x1 ;  /* 0x000000040000795c */ /* 0x000fea0000300000 */
.L_x_316:
[----:B------:R-:W-:Y:S04]  /*16540*/  BSSY.RECONVERGENT B0, `(.L_x_317) ;  /* 0x0000003000007945 */ /* 0x000fe80003800200 */
[----:B------:R-:W-:Y:S05]  /*16550*/  @P1 BRA `(.L_x_318) ;  /* 0x0000000000041947 */ /* 0x000fea0003800000 */
[----:B------:R-:W-:Y:S05]  /*16560*/  BPT.TRAP 0x1 ;  /* 0x000000040000795c */ /* 0x000fea0000300000 */
.L_x_318:
[----:B------:R-:W-:Y:S05]  /*16570*/  BSYNC.RECONVERGENT B0 ;  /* 0x0000000000007941 */ /* 0x000fea0003800200 */
.L_x_317:
[----:B------:R-:W-:Y:S02]  /*16580*/  ULEA UR16, UR10, UR8, 0xd ;  /* 0x000000080a107291 */ /* 0x000fe4000f8e68ff */
[----:B------:R-:W-:Y:S02]  /*16590*/  UIADD3 UR14, UP1, UPT, UR4, 0x180, URZ ;  /* 0x00000180040e7890 */ /* 0x000fe4000ff3e0ff */
[----:B------:R-:W-:Y:S02]  /*165a0*/  UIADD3 UR19, UPT, UPT, UR27, 0x80, URZ ;  /* 0x000000801b137890 */ /* 0x000fe4000fffe0ff */
        /* <DEDUP_REMOVED lines=16> */
.L_x_319:
[----:B------:R-:W-:Y:S01]  /*166b0*/  ULEA UR17, UR10, UR8, 0x3 ;  /* 0x000000080a117291 */ /* 0x000fe2000f8e18ff */
[----:B-1----:R-:W-:Y:S02]  /*166c0*/  SHF.L.U32 R5, R3, 0x1f, RZ ;  /* 0x0000001f03057819 */ /* 0x002fe400000006ff */
[----:B--2---:R-:W-:-:S06]  /*166d0*/  @!P0 MOV R2, 0x2000 ;  /* 0x0000200000028802 */ /* 0x004fcc0000000f00 */
[----:B------:R-:W1:Y:S02]  /*166e0*/  SYNCS.PHASECHK.TRANS64.TRYWAIT P2, [UR17+0xa038], R5 ;  /* 0x00a03805ff0075a7 */ /* 0x000e640008041111 */
[----:B-1----:R-:W-:Y:S05]  /*166f0*/  @!P2 BRA `(.L_x_320) ;  /* 0x0000002000cca947 */ /* 0x002fea0003800000 */
.L_x_440:
[----:B------:R2:W-:Y:S01]  /*16700*/  @!P0 SYNCS.ARRIVE.TRANS64 RZ, [UR17+0xa020], R2 ;  /* 0x00a02002ffff89a7 */ /* 0x0005e20008000011 */
[----:B------:R-:W-:Y:S05]  /*16710*/  BRA.U !UP2, `(.L_x_321) ;  /* 0x000000010a047547 */ /* 0x000fea000b800000 */
[----:B------:R-:W-:Y:S05]  /*16720*/  BPT.TRAP 0x1 ;  /* 0x000000040000795c */ /* 0x000fea0000300000 */
.L_x_321:
[----:B------:R-:W-:Y:S04]  /*16730*/  BSSY.RECONVERGENT B0, `(.L_x_322) ;  /* 0x0000003000007945 */ /* 0x000fe80003800200 */
[----:B------:R-:W-:Y:S05]  /*16740*/  @P1 BRA `(.L_x_323) ;  /* 0x0000000000041947 */ /* 0x000fea0003800000 */
[----:B------:R-:W-:Y:S05]  /*16750*/  BPT.TRAP 0x1 ;  /* 0x000000040000795c */ /* 0x000fea0000300000 */
.L_x_323:
[----:B------:R-:W-:Y:S05]  /*16760*/  BSYNC.RECONVERGENT B0 ;  /* 0x0000000000007941 */ /* 0x000fea0003800200 */
.L_x_322:
        /* <DEDUP_REMOVED lines=19> */
.L_x_324:
[----:B------:R-:W-:Y:S01]  /*168a0*/  ULEA UR17, UR10, UR8, 0x3 ;  /* 0x000000080a117291 */ /* 0x000fe2000f8e18ff */
[----:B-1----:R-:W-:Y:S02]  /*168b0*/  SHF.L.U32 R5, R3, 0x1f, RZ ;  /* 0x0000001f03057819 */ /* 0x002fe400000006ff */
[----:B--2---:R-:W-:-:S06]  /*168c0*/  @!P0 MOV R2, 0x2000 ;  /* 0x0000200000028802 */ /* 0x004fcc0000000f00 */
[----:B------:R-:W1:Y:S02]  /*168d0*/  SYNCS.PHASECHK.TRANS64.TRYWAIT P2, [UR17+0xa038], R5 ;  /* 0x00a03805ff0075a7 */ /* 0x000e640008041111 */
[----:B-1----:R-:W-:Y:S05]  /*168e0*/  @!P2 BRA `(.L_x_325) ;  /* 0x000000200068a947 */ /* 0x002fea0003800000 */
.L_x_442:
[----:B------:R2:W-:Y:S01]  /*168f0*/  @!P0 SYNCS.ARRIVE.TRANS64 RZ, [UR17+0xa020], R2 ;  /* 0x00a02002ffff89a7 */ /* 0x0005e20008000011 */
[----:B------:R-:W-:Y:S05]  /*16900*/  BRA.U !UP2, `(.L_x_326) ;  /* 0x000000010a047547 */ /* 0x000fea000b800000 */
[----:B------:R-:W-:Y:S05]  /*16910*/  BPT.TRAP 0x1 ;  /* 0x000000040000795c */ /* 0x000fea0000300000 */
.L_x_326:
[----:B------:R-:W-:Y:S04]  /*16920*/  BSSY.RECONVERGENT B0, `(.L_x_327) ;  /* 0x0000003000007945 */ /* 0x000fe80003800200 */
[----:B------:R-:W-:Y:S05]  /*16930*/  @P1 BRA `(.L_x_328) ;  /* 0x0000000000041947 */ /* 0x000fea0003800000 */
[----:B------:R-:W-:Y:S05]  /*16940*/  BPT.TRAP 0x1 ;  /* 0x000000040000795c */ /* 0x000fea0000300000 */
.L_x_328:
[----:B------:R-:W-:Y:S05]  /*16950*/  BSYNC.RECONVERGENT B0 ;  /* 0x0000000000007941 */ /* 0x000fea0003800200 */
.L_x_327:
        /* <DEDUP_REMOVED lines=19> */
.L_x_329:
[----:B------:R-:W-:Y:S01]  /*16a90*/  ULEA UR17, UR10, UR8, 0x3 ;  /* 0x000000080a117291 */ /* 0x000fe2000f8e18ff */
[----:B-1----:R-:W-:Y:S02]  /*16aa0*/  SHF.L.U32 R5, R3, 0x1f, RZ ;  /* 0x0000001f03057819 */ /* 0x002fe400000006ff */
[----:B--2---:R-:W-:-:S06]  /*16ab0*/  @!P0 MOV R2, 0x2000 ;  /* 0x0000200000028802 */ /* 0x004fcc0000000f00 */
[----:B------:R-:W1:Y:S02]  /*16ac0*/  SYNCS.PHASECHK.TRANS64.TRYWAIT P2, [UR17+0xa038], R5 ;  /* 0x00a03805ff0075a7 */ /* 0x000e640008041111 */
[----:B-1----:R-:W-:Y:S05]  /*16ad0*/  @!P2 BRA `(.L_x_330) ;  /* 0x000000200004a947 */ /* 0x002fea0003800000 */
.L_x_444:
[----:B------:R2:W-:Y:S01]  /*16ae0*/  @!P0 SYNCS.ARRIVE.TRANS64 RZ, [UR17+0xa020], R2 ;  /* 0x00a02002ffff89a7 */ /* 0x0005e20008000011 */
[----:B------:R-:W-:Y:S05]  /*16af0*/  BRA.U !UP2, `(.L_x_331) ;  /* 0x000000010a047547 */ /* 0x000fea000b800000 */
[----:B------:R-:W-:Y:S05]  /*16b00*/  BPT.TRAP 0x1 ;  /* 0x000000040000795c */ /* 0x000fea0000300000 */
.L_x_331:
[----:B------:R-:W-:Y:S04]  /*16b10*/  BSSY.RECONVERGENT B0, `(.L_x_332) ;  /* 0x0000003000007945 */ /* 0x000fe80003800200 */
[----:B------:R-:W-:Y:S05]  /*16b20*/  @P1 BRA `(.L_x_333) ;  /* 0x0000000000041947 */ /* 0x000fea0003800000 */
[----:B------:R-:W-:Y:S05]  /*16b30*/  BPT.TRAP 0x1 ;  /* 0x000000040000795c */ /* 0x000fea0000300000 */
.L_x_333:
[----:B------:R-:W-:Y:S05]  /*16b40*/  BSYNC.RECONVERGENT B0 ;  /* 0x0000000000007941 */ /* 0x000fea0003800200 */
.L_x_332:
        /* <DEDUP_REMOVED lines=13> */
[----:B------:R-:W-:Y:S02]  /*16c20*/  UIADD3 UR9, UPT, UPT, UR9, 0x4, URZ ;  /* 0x0000000409097890 */ /* 0x000fe4000fffe0ff */
[----:B------:R-:W-:Y:S02]  /*16c30*/  UISETP.NE.AND UP1, UPT, UR10, 0x3, UPT ;  /* 0x000000030a00788c */ /* 0x000fe4000bf25270 */
[----:B------:R-:W-:Y:S02]  /*16c40*/  UIADD3 UR7, UPT, UPT, UR7, 0x4, URZ ;  /* 0x0000000407077890 */ /* 0x000fe4000fffe0ff */
[----:B------:R-:W-:Y:S02]  /*16c50*/  USEL UR11, URZ, 0x1, UP1 ;  /* 0x00000001ff0b7887 */ /* 0x000fe40008800000 */
[----:B------:R-:W-:Y:S02]  /*16c60*/  USEL UR10, UR10, URZ, UP1 ;  /* 0x000000ff0a0a7287 */ /* 0x000fe40008800000 */
[----:B------:R-:W-:-:S02]  /*16c70*/  UISETP.NE.AND UP1, UPT, UR9, URZ, UPT ;  /* 0x000000ff0900728c */ /* 0x000fc4000bf25270 */
[----:B------:R-:W-:Y:S01]  /*16c80*/  LOP3.LUT R4, R3, UR11, RZ, 0x3c, !PT ;  /* 0x0000000b03047c12 */ /* 0x000fe2000f8e3cff */
[----:B------:R-:W-:-:S06]  /*16c90*/  UIADD3 UR27, UPT, UPT, UR27, 0x200, URZ ;  /* 0x000002001b1b7890 */ /* 0x000fcc000fffe0ff */
[----:B----4-:R-:W-:Y:S06]  /*16ca0*/  BRA.U UP1, `(.L_x_334) ;  /* 0xfffffff1010c7547 */ /* 0x010fec000b83ffff */
[----:B------:R-:W-:Y:S02]  /*16cb0*/  UIADD3 UR9, UPT, UPT, UR7, 0x1, URZ ;  /* 0x0000000107097890 */ /* 0x000fe4000fffe0ff */
.L_x_293:
[----:B------:R-:W-:-:S13]  /*16cc0*/  ISETP.NE.AND P2, PT, RZ, UR6, PT ;  /* 0x00000006ff007c0c */ /* 0x000fda000bf45270 */
[----:B---3--:R-:W-:Y:S05]  /*16cd0*/  @!P2 EXIT ;  /* 0x000000000000a94d */ /* 0x008fea0003800000 */
[----:B------:R-:W-:Y:S02]  /*16ce0*/  UIADD3 UR7, UPT, UPT, -UR6, URZ, URZ ;  /* 0x000000ff06077290 */ /* 0x000fe4000fffe1ff */
[----:B------:R-:W-:-:S12]  /*16cf0*/  USHF.L.U32 UR27, UR9, 0x7, URZ ;  /* 0x00000007091b7899 */ /* 0x000fd800080006ff */
.L_x_345:
[----:B------:R-:W-:Y:S05]  /*16d00*/  BRA.U !UP0, `(.L_x_335) ;  /* 0x0000000108047547 */ /* 0x000fea000b800000 */
[----:B------:R-:W-:Y:S05]  /*16d10*/  BPT.TRAP 0x1 ;  /* 0x000000040000795c */ /* 0x000fea0000300000 */
.L_x_335:
[----:B------:R-:W-:Y:S01]  /*16d20*/  ULEA UR25, UR10, UR8, 0x3 ;  /* 0x000000080a197291 */ /* 0x000fe2000f8e18ff */
[----:B-1----:R-:W-:Y:S02]  /*16d30*/  SHF.L.U32 R3, R4, 0x1f, RZ ;  /* 0x0000001f04037819 */ /* 0x002fe400000006ff */
[----:B--2---:R-:W-:-:S06]  /*16d40*/  @!P0 MOV R2, 0x2000 ;  /* 0x0000200000028802 */ /* 0x004fcc0000000f00 */
[----:B------:R-:W1:Y:S02]  /*16d50*/  SYNCS.PHASECHK.TRANS64.TRYWAIT P2, [UR25+0xa038], R3 ;  /* 0x00a03803ff0075a7 */ /* 0x000e640008041119 */
[----:B-1----:R-:W-:Y:S05]  /*16d60*/  @!P2 BRA `(.L_x_336) ;  /* 0x0000001c0078a947 */ /* 0x002fea0003800000 */
.L_x_446:
[----:B------:R2:W-:Y:S01]  /*16d70*/  @!P0 SYNCS.ARRIVE.TRANS64 RZ, [UR25+0xa020], R2 ;  /* 0x00a02002ffff89a7 */ /* 0x0005e20008000019 */
[----:B------:R-:W-:Y:S05]  /*16d80*/  BRA.U !UP2, `(.L_x_337) ;  /* 0x000000010a047547 */ /* 0x000fea000b800000 */
[----:B------:R-:W-:Y:S05]  /*16d90*/  BPT.TRAP 0x1 ;  /* 0x000000040000795c */ /* 0x000fea0000300000 */
.L_x_337:
[----:B------:R-:W-:Y:S04]  /*16da0*/  BSSY.RECONVERGENT B0, `(.L_x_338) ;  /* 0x0000003000007945 */ /* 0x000fe80003800200 */
[----:B------:R-:W-:Y:S05]  /*16db0*/  @P1 BRA `(.L_x_339) ;  /* 0x0000000000041947 */ /* 0x000fea0003800000 */
[----:B------:R-:W-:Y:S05]  /*16dc0*/  BPT.TRAP 0x1 ;  /* 0x000000040000795c */ /* 0x000fea0000300000 */
.L_x_339:
[----:B------:R-:W-:Y:S05]  /*16dd0*/  BSYNC.RECONVERGENT B0 ;  /* 0x0000000000007941 */ /* 0x000fea0003800200 */
.L_x_338:
        /* <DEDUP_REMOVED lines=15> */
[----:B-1----:R-:W-:Y:S01]  /*16ed0*/  LOP3.LUT R3, R4, UR9, RZ, 0x3c, !PT ;  /* 0x0000000904037c12 */ /* 0x002fe2000f8e3cff */
[----:B---3--:R-:W-:Y:S07]  /*16ee0*/  BRA.U !UP0, `(.L_x_340) ;  /* 0x0000000108047547 */ /* 0x008fee000b800000 */
[----:B------:R-:W-:Y:S05]  /*16ef0*/  BPT.TRAP 0x1 ;  /* 0x000000040000795c */ /* 0x000fea0000300000 */
.L_x_340:
[----:B------:R-:W-:Y:S01]  /*16f00*/  ULEA UR17, UR6, UR8, 0x3 ;  /* 0x0000000806117291 */ /* 0x000fe2000f8e18ff */
[----:B------:R-:W-:Y:S02]  /*16f10*/  SHF.L.U32 R5, R3, 0x1f, RZ ;  /* 0x0000001f03057819 */ /* 0x000fe400000006ff */
[----:B--2---:R-:W-:-:S06]  /*16f20*/  @!P0 MOV R2, 0x2000 ;  /* 0x0000200000028802 */ /* 0x004fcc0000000f00 */
[----:B------:R-:W1:Y:S02]  /*16f30*/  SYNCS.PHASECHK.TRANS64.TRYWAIT P2, [UR17+0xa038], R5 ;  /* 0x00a03805ff0075a7 */ /* 0x000e640008041111 */
[----:B-1----:R-:W-:Y:S05]  /*16f40*/  @!P2 BRA `(.L_x_341) ;  /* 0x0000001c0018a947 */ /* 0x002fea0003800000 */
.L_x_448:
[----:B------:R2:W-:Y:S01]  /*16f50*/  @!P0 SYNCS.ARRIVE.TRANS64 RZ, [UR17+0xa020], R2 ;  /* 0x00a02002ffff89a7 */ /* 0x0005e20008000011 */
[----:B------:R-:W-:Y:S05]  /*16f60*/  BRA.U !UP2, `(.L_x_342) ;  /* 0x000000010a047547 */ /* 0x000fea000b800000 */
[----:B------:R-:W-:Y:S05]  /*16f70*/  BPT.TRAP 0x1 ;  /* 0x000000040000795c */ /* 0x000fea0000300000 */
.L_x_342:
[----:B------:R-:W-:Y:S04]  /*16f80*/  BSSY.RECONVERGENT B0, `(.L_x_343) ;  /* 0x0000003000007945 */ /* 0x000fe80003800200 */
[----:B------:R-:W-:Y:S05]  /*16f90*/  @P1 BRA `(.L_x_344) ;  /* 0x0000000000041947 */ /* 0x000fea0003800000 */
[----:B------:R-:W-:Y:S05]  /*16fa0*/  BPT.TRAP 0x1 ;  /* 0x000000040000795c */ /* 0x000fea0000300000 */
.L_x_344:
[----:B------:R-:W-:Y:S05]  /*16fb0*/  BSYNC.RECONVERGENT B0 ;  /* 0x0000000000007941 */ /* 0x000fea0003800200 */
.L_x_343:
        /* <DEDUP_REMOVED lines=12> */
[----:B------:R3:W-:Y:S01]  /*17080*/  UTMALDG.4D [UR16], [UR14], desc[UR12] ;  /* 0x00000c100e0075b4 */ /* 0x0007e20008019000 */
[----:B------:R-:W-:Y:S02]  /*17090*/  UIADD3 UR7, UPT, UPT, UR7, 0x1, URZ ;  /* 0x0000000107077890 */ /* 0x000fe4000fffe0ff */
[----:B------:R-:W-:Y:S02]  /*170a0*/  UISETP.NE.AND UP1, UPT, UR10, 0x3, UPT ;  /* 0x000000030a00788c */ /* 0x000fe4000bf25270 */
[----:B------:R-:W-:Y:S02]  /*170b0*/  UIADD3 UR27, UPT, UPT, UR27, 0x80, URZ ;  /* 0x000000801b1b7890 */ /* 0x000fe4000fffe0ff */
[----:B------:R-:W-:Y:S02]  /*170c0*/  USEL UR6, URZ, 0x1, UP1 ;  /* 0x00000001ff067887 */ /* 0x000fe40008800000 */
[----:B------:R-:W-:Y:S02]  /*170d0*/  USEL UR10, UR10, URZ, UP1 ;  /* 0x000000ff0a0a7287 */ /* 0x000fe40008800000 */
[----:B------:R-:W-:-:S02]  /*170e0*/  UISETP.NE.AND UP1, UPT, UR7, URZ, UPT ;  /* 0x000000ff0700728c */ /* 0x000fc4000bf25270 */
[----:B------:R-:W-:-:S07]  /*170f0*/  LOP3.LUT R4, R3, UR6, RZ, 0x3c, !PT ;  /* 0x0000000603047c12 */ /* 0x000fce000f8e3cff */
[----:B---3--:R-:W-:Y:S05]  /*17100*/  BRA.U UP1, `(.L_x_345) ;  /* 0xfffffff901fc7547 */ /* 0x008fea000b83ffff */
[----:B------:R-:W-:Y:S05]  /*17110*/  EXIT ;  /* 0x000000000000794d */ /* 0x000fea0003800000 */
.L_x_467:
[----:B------:R-:W-:-:S08]  /*17120*/  NOP ;  /* 0x0000000000007918 */ /* 0x000fd00000000000 */
[----:B------:R-:W1:-:S00]  /*17130*/  USETMAXREG.DEALLOC.CTAPOOL 0x20 ;  /* 0x00000020000079c8 */ /* 0x000e4000080e0500 */
[----:B------:R-:W2:Y:S08]  /*17140*/  S2UR UR18, SR_CTAID.X ;  /* 0x00000000001279c3 */ /* 0x000eb00000002500 */
[----:B-1----:R-:W1:Y:S01]  /*17150*/  LDC R0, c[0x0][0x380] ;  /* 0x0000e000ff007b82 */ /* 0x002e620000000800 */
[----:B--2---:R-:W-:-:S06]  /*17160*/  USHF.L.U32 UR18, UR18, 0x8, URZ ;  /* 0x0000000812127899 */ /* 0x004fcc00080006ff */
[----:B-1----:R-:W-:-:S13]  /*17170*/  ISETP.LE.U32.AND P0, PT, R0, UR18, PT ;  /* 0x0000001200007c0c */ /* 0x002fda000bf03070 */
[----:B------:R-:W-:Y:S05]  /*17180*/  @P0 EXIT ;  /* 0x000000000000094d */ /* 0x000fea0003800000 */
[----:B------:R-:W1:Y:S01]  /*17190*/  LDCU UR19, c[0x0][0x38c] ;  /* 0x00007180ff1377ac */ /* 0x000e620008000800 */
[----:B------:R-:W2:Y:S01]  /*171a0*/  S2UR UR4, SR_CTAID.Y ;  /* 0x00000000000479c3 */ /* 0x000ea20000002600 */
[----:B------:R-:W-:Y:S01]  /*171b0*/  UMOV UR6, URZ ;  /* 0x000000ff00067c82 */ /* 0x000fe20008000000 */
[----:B------:R-:W-:Y:S01]  /*171c0*/  ELECT P0, URZ, PT ;  /* 0x0000000000ff782f */ /* 0x000fe20003800000 */
[----:B-1----:R-:W1:Y:S01]  /*171d0*/  I2F.U32.RP R2, UR19 ;  /* 0x0000001300027d06 */ /* 0x002e620008209000 */
[----:B------:R-:W-:-:S07]  /*171e0*/  UISETP.NE.U32.AND UP0, UPT, UR19, URZ, UPT ;  /* 0x000000ff1300728c */ /* 0x000fce000bf05070 */
[----:B-1----:R-:W1:Y:S02]  /*171f0*/  MUFU.RCP R0, R2 ;  /* 0x0000000200007308 */ /* 0x002e640000001000 */
[----:B-1----:R-:W-:-:S06]  /*17200*/  VIADD R0, R0, 0xffffffe ;  /* 0x0ffffffe00007836 */ /* 0x002fcc0000000000 */
[----:B------:R-:W1:Y:S02]  /*17210*/  F2I.FTZ.U32.TRUNC.NTZ R0, R0 ;  /* 0x0000000000007305 */ /* 0x000e64000021f000 */
[----:B-1----:R-:W-:-:S13]  /*17220*/  R2UR UR7, R0 ;  /* 0x00000000000772ca */ /* 0x002fda00000e0000 */
[----:B------:R-:W-:-:S04]  /*17230*/  UIADD3 UR5, UPT, UPT, URZ, -UR7, URZ ;  /* 0x80000007ff057290 */ /* 0x000fc8000fffe0ff */
[----:B------:R-:W-:-:S04]  /*17240*/  UIMAD UR5, UR5, UR19, URZ ;  /* 0x00000013050572a4 */ /* 0x000fc8000f8e02ff */
[----:B------:R-:W-:-:S04]  /*17250*/  UIMAD.WIDE.U32 UR6, UR7, UR5, UR6 ;  /* 0x00000005070672a5 */ /* 0x000fc8000f8e0006 */
[----:B--2---:R-:W-:-:S07]  /*17260*/  UIMAD.WIDE.U32 UR20, UR7, UR4, URZ ;  /* 0x00000004071472a5 */ /* 0x004fce000f8e00ff */
[----:B------:R-:W-:Y:S02]  /*17270*/  UMOV UR20, UR21 ;  /* 0x0000001500147c82 */ /* 0x000fe40008000000 */
[----:B------:R-:W-:Y:S02]  /*17280*/  UIADD3 UR5, UPT, UPT, -UR20, URZ, URZ ;  /* 0x000000ff14057290 */ /* 0x000fe4000fffe1ff */
[----:B------:R-:W1:Y:S02]  /*17290*/  S2UR UR21, SR_CTAID.Z ;  /* 0x00000000001579c3 */ /* 0x000e640000002700 */
        /* <DEDUP_REMOVED lines=9> */
[----:B-1----:R-:W-:Y:S11]  /*17330*/  BRA.U UP6, `(.L_x_346) ;  /* 0x0000000106047547 */ /* 0x002ff6000b800000 */
[----:B------:R-:W-:Y:S05]  /*17340*/  BPT.TRAP 0x1 ;  /* 0x000000040000795c */ /* 0x000fea0000300000 */
.L_x_346:
[----:B------:R-:W1:Y:S01]  /*17350*/  S2UR UR4, SR_CgaCtaId ;  /* 0x00000000000479c3 */ /* 0x000e620000008800 */
[----:B------:R-:W-:Y:S01]  /*17360*/  UMOV UR16, 0x400 ;  /* 0x0000040000107882 */ /* 0x000fe20000000000 */
[----:B------:R-:W-:Y:S01]  /*17370*/  SHF.L.U32 R3, RZ, 0x1f, RZ ;  /* 0x0000001fff037819 */ /* 0x000fe200000006ff */
[----:B-1----:R-:W-:-:S09]  /*17380*/  ULEA UR16, UR4, UR16, 0x18 ;  /* 0x0000001004107291 */ /* 0x002fd2000f8ec0ff */
[----:B------:R-:W1:Y:S02]  /*17390*/  SYNCS.PHASECHK.TRANS64.TRYWAIT P0, [UR16+0xa0b0], R3 ;  /* 0x00a0b003ff0075a7 */ /* 0x000e640008001110 */
[----:B-1----:R-:W-:Y:S05]  /*173a0*/  @!P0 BRA `(.L_x_347) ;  /* 0x0000001800188947 */ /* 0x002fea0003800000 */
.L_x_450:
[----:B------:R-:W2:Y:S01]  /*173b0*/  LDCU.64 UR6, c[0x0][0x348] ;  /* 0x00006900ff0677ac */ /* 0x000ea20008000a00 */
[----:B------:R-:W-:Y:S01]  /*173c0*/  UMOV UR17, URZ ;  /* 0x000000ff00117c82 */ /* 0x000fe20008000000 */
[----:B--2---:R-:W-:-:S04]  /*173d0*/  UIADD3 UR6, UP0, UPT, UR6, 0x400, URZ ;  /* 0x0000040006067890 */ /* 0x004fc8000ff1e0ff */
[----:B------:R-:W-:-:S09]  /*173e0*/  UIADD3.X UR7, UPT, UPT, URZ, UR7, URZ, UP0, !UPT ;  /* 0x00000007ff077290 */ /* 0x000fd200087fe4ff */
[----:B------:R2:W-:Y:S01]  /*173f0*/  UTMASTG.5D [UR16], [UR6] ;  /* 0x00000010060073b5 */ /* 0x0005e20008020000 */
[----:B------:R0:W-:Y:S01]  /*17400*/  UTMACMDFLUSH ;  /* 0x00000000000079b7 */ /* 0x0001e20000000000 */
[----:B--2---:R-:W-:Y:S05]  /*17410*/  BRA.U UP6, `(.L_x_348) ;  /* 0x0000000106047547 */ /* 0x004fea000b800000 */
[----:B------:R-:W-:Y:S05]  /*17420*/  BPT.TRAP 0x1 ;  /* 0x000000040000795c */ /* 0x000fea0000300000 */
.L_x_348:
[----:B------:R-:W2:Y:S02]  /*17430*/  SYNCS.PHASECHK.TRANS64.TRYWAIT P0, [UR16+0xa0b8], R3 ;  /* 0x00a0b803ff0075a7 */ /* 0x000ea40008001110 */
[----:B--2---:R-:W-:Y:S05]  /*17440*/  @!P0 BRA `(.L_x_349) ;  /* 0x0000001800088947 */ /* 0x004fea0003800000 */
.L_x_452:
[----:B------:R-:W2:Y:S01]  /*17450*/  LDCU.64 UR6, c[0x0][0x348] ;  /* 0x00006900ff0677ac */ /* 0x000ea20008000a00 */
[----:B------:R-:W-:Y:S02]  /*17460*/  UIADD3 UR10, UPT, UPT, UR18, 0x80, URZ ;  /* 0x00000080120a7890 */ /* 0x000fe4000fffe0ff */
[----:B------:R-:W-:Y:S01]  /*17470*/  UIADD3 UR8, UPT, UPT, UR16, 0x2000, URZ ;  /* 0x0000200010087890 */ /* 0x000fe2000fffe0ff */
[----:B------:R-:W-:Y:S01]  /*17480*/  UMOV UR9, URZ ;  /* 0x000000ff00097c82 */ /* 0x000fe20008000000 */
[----:B------:R-:W-:Y:S01]  /*17490*/  UMOV UR11, UR19 ;  /* 0x00000013000b7c82 */ /* 0x000fe20008000000 */
[----:B------:R-:W-:Y:S01]  /*174a0*/  UMOV UR12, UR20 ;  /* 0x00000014000c7c82 */ /* 0x000fe20008000000 */
[----:B------:R-:W-:Y:S01]  /*174b0*/  UMOV UR13, UR21 ;  /* 0x00000015000d7c82 */ /* 0x000fe20008000000 */
[----:B--2---:R-:W-:-:S04]  /*174c0*/  UIADD3 UR6, UP0, UPT, UR6, 0x400, URZ ;  /* 0x0000040006067890 */ /* 0x004fc8000ff1e0ff */
[----:B------:R-:W-:-:S09]  /*174d0*/  UIADD3.X UR7, UPT, UPT, URZ, UR7, URZ, UP0, !UPT ;  /* 0x00000007ff077290 */ /* 0x000fd200087fe4ff */
[----:B------:R2:W-:Y:S01]  /*174e0*/  UTMASTG.5D [UR8], [UR6] ;  /* 0x00000008060073b5 */ /* 0x0005e20008020000 */
[----:B------:R0:W-:Y:S01]  /*174f0*/  UTMACMDFLUSH ;  /* 0x00000000000079b7 */ /* 0x0001e20000000000 */
[----:B------:R-:W-:-:S04]  /*17500*/  DEPBAR.LE SB0, 0x1 ;  /* 0x000080400000791a */ /* 0x000fc80000000000 */
[----:B--2---:R-:W-:Y:S05]  /*17510*/  BRA.U UP6, `(.L_x_350) ;  /* 0x0000000106047547 */ /* 0x004fea000b800000 */
[----:B------:R-:W-:Y:S05]  /*17520*/  BPT.TRAP 0x1 ;  /* 0x000000040000795c */ /* 0x000fea0000300000 */
.L_x_350:
[----:B------:R-:W-:-:S04]  /*17530*/  UIADD3 UR5, UPT, UPT, UR16, 0xa0c0, URZ ;  /* 0x0000a0c010057890 */ /* 0x000fc8000fffe0ff */
[----:B------:R-:W-:-:S09]  /*17540*/  UPRMT UR5, UR4, 0x654, UR5 ;  /* 0x0000065404057896 */ /* 0x000fd20008000005 */
[----:B------:R-:W-:Y:S01]  /*17550*/  SYNCS.ARRIVE.TRANS64.RED.A1T0 RZ, [UR5], RZ ;  /* 0x000000ffffff79a7 */ /* 0x000fe20008100405 */
[----:B------:R-:W-:-:S04]  /*17560*/  DEPBAR.LE SB0, 0x0 ;  /* 0x000080000000791a */ /* 0x000fc80000000000 */
[----:B------:R-:W-:Y:S05]  /*17570*/  BRA.U UP6, `(.L_x_351) ;  /* 0x0000000106047547 */ /* 0x000fea000b800000 */
[----:B------:R-:W-:Y:S05]  /*17580*/  BPT.TRAP 0x1 ;  /* 0x000000040000795c */ /* 0x000fea0000300000 */
.L_x_351:
[----:B------:R-:W-:Y:S01]  /*17590*/  UIADD3 UR5, UPT, UPT, UR16, 0xa0c8, URZ ;  /* 0x0000a0c810057890 */ /* 0x000fe2000fffe0ff */
[----:B------:R-:W-:Y:S02]  /*175a0*/  IMAD.MOV.U32 R2, RZ, RZ, 0xffff ;  /* 0x0000ffffff027424 */ /* 0x000fe400078e00ff */
[----:B-1----:R-:W-:Y:S01]  /*175b0*/  IMAD.MOV.U32 R0, RZ, RZ, 0x1 ;  /* 0x00000001ff007424 */ /* 0x002fe200078e00ff */
[----:B------:R-:W-:-:S09]  /*175c0*/  UPRMT UR5, UR4, 0x654, UR5 ;  /* 0x0000065404057896 */ /* 0x000fd20008000005 */
[----:B------:R-:W-:Y:S01]  /*175d0*/  SYNCS.ARRIVE.TRANS64.RED.A1T0 RZ, [UR5], RZ ;  /* 0x000000ffffff79a7 */ /* 0x000fe20008100405 */
[----:B------:R-:W1:Y:S01]  /*175e0*/  LDS R3, [UR16+0xa0e0] ;  /* 0x00a0e010ff037984 */ /* 0x000e620008000800 */
[----:B------:R-:W-:Y:S02]  /*175f0*/  UMOV UR6, 0x40 ;  /* 0x0000004000067882 */ /* 0x000fe40000000000 */
[----:B------:R-:W-:Y:S01]  /*17600*/  ULEA UR6, UR4, UR6, 0x18 ;  /* 0x0000000604067291 */ /* 0x000fe2000f8ec0ff */
[----:B------:R-:W-:-:S08]  /*17610*/  NOP ;  /* 0x0000000000007918 */ /* 0x000fd00000000000 */
[----:B------:R-:W2:Y:S01]  /*17620*/  LDS R5, [UR6+0x14] ;  /* 0x00001406ff057984 */ /* 0x000ea20008000800 */
[----:B-1----:R-:W-:-:S04]  /*17630*/  LOP3.LUT R3, R3, 0xffff, RZ, 0xc0, !PT ;  /* 0x0000ffff03037812 */ /* 0x002fc800078ec0ff */
[----:B------:R-:W-:-:S04]  /*17640*/  SHF.R.U32.HI R3, RZ, 0x5, R3 ;  /* 0x00000005ff037819 */ /* 0x000fc80000011603 */
[-C--:B------:R-:W-:Y:S02]  /*17650*/  SHF.L.U32 R2, R2, R3.reuse, RZ ;  /* 0x0000000302027219 */ /* 0x080fe400000006ff */
[----:B------:R-:W-:Y:S02]  /*17660*/  SHF.L.U32 R0, R0, R3, RZ ;  /* 0x0000000300007219 */ /* 0x000fe400000006ff */
[----:B--2---:R-:W-:-:S04]  /*17670*/  LOP3.LUT R5, R5, R2, RZ, 0xc0, !PT ;  /* 0x0000000205057212 */ /* 0x004fc800078ec0ff */
[----:B------:R-:W-:-:S13]  /*17680*/  ISETP.NE.AND P0, PT, R5, R2, PT ;  /* 0x000000020500720c */ /* 0x000fda0003f05270 */
[----:B------:R-:W-:Y:S05]  /*17690*/  @P0 BRA `(.L_x_352) ;  /* 0x00000000005c0947 */ /* 0x000fea0003800000 */
[----:B------:R-:W1:Y:S02]  /*176a0*/  LDS R3, [UR6+0x18] ;  /* 0x00001806ff037984 */ /* 0x000e640008000800 */
[----:B-1----:R-:W-:-:S04]  /*176b0*/  LOP3.LUT R3, R3, R0, RZ, 0xc0, !PT ;  /* 0x0000000003037212 */ /* 0x002fc800078ec0ff */
[----:B------:R-:W-:-:S13]  /*176c0*/  ISETP.NE.AND P0, PT, R3, R0, PT ;  /* 0x000000000300720c */ /* 0x000fda0003f05270 */
[----:B------:R-:W-:Y:S05]  /*176d0*/  @P0 BRA `(.L_x_353) ;  /* 0x0000000000400947 */ /* 0x000fea0003800000 */
[----:B------:R-:W-:Y:S01]  /*176e0*/  R2UR UR8, R2 ;  /* 0x00000000020872ca */ /* 0x000fe200000e0000 */
[----:B------:R-:W1:Y:S01]  /*176f0*/  S2R R3, SR_LANEID ;  /* 0x0000000000037919 */ /* 0x000e620000000000 */
[----:B------:R-:W-:Y:S01]  /*17700*/  LOP3.LUT R4, RZ, R0, RZ, 0x33, !PT ;  /* 0x00000000ff047212 */ /* 0x000fe200078e33ff */
[----:B------:R-:W-:Y:S02]  /*17710*/  VOTEU.ANY UR7, UPT, PT ;  /* 0x0000000000077886 */ /* 0x000fe400038e0100 */
[----:B------:R-:W-:Y:S01]  /*17720*/  UFLO.U32 UR7, UR7 ;  /* 0x00000007000772bd */ /* 0x000fe200080e0000 */
[----:B------:R-:W2:Y:S07]  /*17730*/  REDUX UR4, R4 ;  /* 0x00000000040473c4 */ /* 0x000eae0000000000 */
[----:B------:R-:W-:-:S06]  /*17740*/  ULOP3.LUT UR8, URZ, UR8, URZ, 0x33, !UPT ;  /* 0x00000008ff087292 */ /* 0x000fcc000f8e33ff */
[----:B------:R-:W-:-:S04]  /*17750*/  IMAD.U32 R2, RZ, RZ, UR8 ;  /* 0x00000008ff027e24 */ /* 0x000fc8000f8e00ff */
[----:B------:R-:W3:Y:S02]  /*17760*/  REDUX UR5, R2 ;  /* 0x00000000020573c4 */ /* 0x000ee40000000000 */
[----:B------:R4:W-:Y:S01]  /*17770*/  UTCATOMSWS.AND URZ, UR8 ;  /* 0x0000000800ff79e3 */ /* 0x0009e20008000000 */
[----:B--2---:R-:W-:Y:S01]  /*17780*/  IMAD.U32 R0, RZ, RZ, UR4 ;  /* 0x00000004ff007e24 */ /* 0x004fe2000f8e00ff */
[----:B-1----:R-:W-:Y:S01]  /*17790*/  ISETP.EQ.U32.AND P0, PT, R3, UR7, PT ;  /* 0x0000000703007c0c */ /* 0x002fe2000bf02070 */
[----:B---3--:R-:W-:-:S12]  /*177a0*/  IMAD.U32 R3, RZ, RZ, UR5 ;  /* 0x00000005ff037e24 */ /* 0x008fd8000f8e00ff */
[----:B------:R4:W-:Y:S04]  /*177b0*/  @P0 ATOMS.AND RZ, [UR6+0x14], R3 ;  /* 0x00001403ffff098c */ /* 0x0009e8000a800006 */
[----:B------:R4:W-:Y:S01]  /*177c0*/  @P0 ATOMS.AND RZ, [UR6+0x18], R0 ;  /* 0x00001800ffff098c */ /* 0x0009e2000a800006 */
[----:B------:R-:W-:Y:S05]  /*177d0*/  BRA `(.L_x_354) ;  /* 0x0000000000147947 */ /* 0x000fea0003800000 */
.L_x_353:
[----:B------:R-:W-:Y:S02]  /*177e0*/  MOV R2, 0x17800 ;  /* 0x0001780000027802 */ /* 0x000fe40000000f00 */
[----:B------:R-:W-:Y:S05]  /*177f0*/  CALL.REL.NOINC `($__internal_0_$__cuda_sm10x_tcgen05_guardrail_trap_col_being_dealloced_not_returned_by_alloc) ;  /* 0x0000001400347944 */ /* 0x000fea0003c00000 */
[----:B------:R-:W-:Y:S05]  /*17800*/  BRA `(.L_x_354) ;  /* 0x0000000000087947 */ /* 0x000fea0003800000 */
.L_x_352:
[----:B------:R-:W-:Y:S02]  /*17810*/  MOV R2, 0x17830 ;  /* 0x0001783000027802 */ /* 0x000fe40000000f00 */
[----:B------:R-:W-:Y:S05]  /*17820*/  CALL.REL.NOINC `($__internal_2_$__cuda_sm10x_tcgen05_guardrail_trap_unallocated_columns_being_dealloced) ;  /* 0x0000001400407944 */ /* 0x000fea0003c00000 */
.L_x_354:
[----:B------:R-:W-:Y:S01]  /*17830*/  NOP ;  /* 0x0000000000007918 */ /* 0x000fe20000000000 */
[----:B----4-:R-:W-:Y:S05]  /*17840*/  EXIT ;  /* 0x000000000000794d */ /* 0x010fea0003800000 */
.L_x_35:
[----:B-1----:R-:W-:-:S07]  /*17850*/  MOV R0, UR4 ;  /* 0x0000000400007c02 */ /* 0x002fce0008000f00 */
.L_x_355:
[----:B-1----:R1:W2:Y:S02]  /*17860*/  SYNCS.PHASECHK.TRANS64.TRYWAIT P0, [R0+URZ+0xa000], R5 ;  /* 0x00a00005000075a7 */ /* 0x0022a400080011ff */
[----:B--2---:R-:W-:Y:S05]  /*17870*/  @!P0 NANOSLEEP.SYNCS 0x989680 ;  /* 0x009896800000895d */ /* 0x004fea0003900000 */
[----:B------:R-:W2:Y:S02]  /*17880*/  @!P0 SYNCS.PHASECHK.TRANS64 P0, [R0+URZ+0xa000], R5 ;  /* 0x00a00005000085a7 */ /* 0x000ea400080010ff */
[----:B--2---:R-:W-:Y:S05]  /*17890*/  @!P0 BRA `(.L_x_355) ;  /* 0xfffffffc00f08947 */ /* 0x004fea000383ffff */
[----:B------:R-:W-:Y:S05]  /*178a0*/  BRA `(.L_x_356) ;  /* 0xfffffea000a87947 */ /* 0x000fea000383ffff */
.L_x_37:
[----:B-1----:R-:W-:-:S07]  /*178b0*/  MOV R0, UR4 ;  /* 0x0000000400007c02 */ /* 0x002fce0008000f00 */
.L_x_357:
[----:B-1----:R1:W2:Y:S02]  /*178c0*/  SYNCS.PHASECHK.TRANS64.TRYWAIT P0, [R0+URZ+0xa020], R5 ;  /* 0x00a02005000075a7 */ /* 0x0022a400080011ff */
[----:B--2---:R-:W-:Y:S05]  /*178d0*/  @!P0 NANOSLEEP.SYNCS 0x989680 ;  /* 0x009896800000895d */ /* 0x004fea0003900000 */
[----:B------:R-:W2:Y:S02]  /*178e0*/  @!P0 SYNCS.PHASECHK.TRANS64 P0, [R0+URZ+0xa020], R5 ;  /* 0x00a02005000085a7 */ /* 0x000ea400080010ff */
[----:B--2---:R-:W-:Y:S05]  /*178f0*/  @!P0 BRA `(.L_x_357) ;  /* 0xfffffffc00f08947 */ /* 0x004fea000383ffff */
[----:B------:R-:W-:Y:S05]  /*17900*/  BRA `(.L_x_358) ;  /* 0xfffffea000a47947 */ /* 0x000fea000383ffff */
.L_x_39:
[----:B------:R-:W-:-:S07]  /*17910*/  MOV R3, UR4 ;  /* 0x0000000400037c02 */ /* 0x000fce0008000f00 */
.L_x_359:
[----:B-1----:R1:W2:Y:S02]  /*17920*/  SYNCS.PHASECHK.TRANS64.TRYWAIT P0, [R3+URZ+0xa058], R4 ;  /* 0x00a05804030075a7 */ /* 0x0022a400080011ff */
[----:B--2---:R-:W-:Y:S05]  /*17930*/  @!P0 NANOSLEEP.SYNCS 0x989680 ;  /* 0x009896800000895d */ /* 0x004fea0003900000 */
[----:B------:R-:W2:Y:S02]  /*17940*/  @!P0 SYNCS.PHASECHK.TRANS64 P0, [R3+URZ+0xa058], R4 ;  /* 0x00a05804030085a7 */ /* 0x000ea400080010ff */
[----:B--2---:R-:W-:Y:S05]  /*17950*/  @!P0 BRA `(.L_x_359) ;  /* 0xfffffffc00f08947 */ /* 0x004fea000383ffff */
[----:B------:R-:W-:Y:S05]  /*17960*/  BRA `(.L_x_360) ;  /* 0xfffffea000b07947 */ /* 0x000fea000383ffff */
.L_x_43:
[----:B------:R-:W-:-:S07]  /*17970*/  MOV R0, UR4 ;  /* 0x0000000400007c02 */ /* 0x000fce0008000f00 */
.L_x_361:
[----:B--2---:R2:W3:Y:S02]  /*17980*/  SYNCS.PHASECHK.TRANS64.TRYWAIT P0, [R0+URZ+0xa008], R5 ;  /* 0x00a00805000075a7 */ /* 0x0044e400080011ff */
[----:B---3--:R-:W-:Y:S05]  /*17990*/  @!P0 NANOSLEEP.SYNCS 0x989680 ;  /* 0x009896800000895d */ /* 0x008fea0003900000 */
[----:B------:R-:W3:Y:S02]  /*179a0*/  @!P0 SYNCS.PHASECHK.TRANS64 P0, [R0+URZ+0xa008], R5 ;  /* 0x00a00805000085a7 */ /* 0x000ee400080010ff */
[----:B---3--:R-:W-:Y:S05]  /*179b0*/  @!P0 BRA `(.L_x_361) ;  /* 0xfffffffc00f08947 */ /* 0x008fea000383ffff */
[----:B------:R-:W-:Y:S05]  /*179c0*/  BRA `(.L_x_362) ;  /* 0xfffffea000f87947 */ /* 0x000fea000383ffff */
.L_x_45:
[----:B-1----:R-:W-:-:S07]  /*179d0*/  MOV R3, UR4 ;  /* 0x0000000400037c02 */ /* 0x002fce0008000f00 */
.L_x_363:
[----:B-1----:R1:W2:Y:S02]  /*179e0*/  SYNCS.PHASECHK.TRANS64.TRYWAIT P0, [R3+URZ+0xa068], R4 ;  /* 0x00a06804030075a7 */ /* 0x0022a400080011ff */
[----:B--2---:R-:W-:Y:S05]  /*179f0*/  @!P0 NANOSLEEP.SYNCS 0x989680 ;  /* 0x009896800000895d */ /* 0x004fea0003900000 */
[----:B------:R-:W2:Y:S02]  /*17a00*/  @!P0 SYNCS.PHASECHK.TRANS64 P0, [R3+URZ+0xa068], R4 ;  /* 0x00a06804030085a7 */ /* 0x000ea400080010ff */
[----:B--2---:R-:W-:Y:S05]  /*17a10*/  @!P0 BRA `(.L_x_363) ;  /* 0xfffffffc00f08947 */ /* 0x004fea000383ffff */
[----:B------:R-:W-:Y:S05]  /*17a20*/  BRA `(.L_x_364) ;  /* 0xfffffea000fc7947 */ /* 0x000fea000383ffff */
.L_x_49:
[----:B------:R-:W-:-:S07]  /*17a30*/  MOV R0, UR4 ;  /* 0x0000000400007c02 */ /* 0x000fce0008000f00 */
.L_x_365:
[----:B---3--:R3:W4:Y:S02]  /*17a40*/  SYNCS.PHASECHK.TRANS64.TRYWAIT P0, [R0+URZ+0xa028], R5 ;  /* 0x00a02805000075a7 */ /* 0x00872400080011ff */
[----:B----4-:R-:W-:Y:S05]  /*17a50*/  @!P0 NANOSLEEP.SYNCS 0x989680 ;  /* 0x009896800000895d */ /* 0x010fea0003900000 */
[----:B------:R-:W4:Y:S02]  /*17a60*/  @!P0 SYNCS.PHASECHK.TRANS64 P0, [R0+URZ+0xa028], R5 ;  /* 0x00a02805000085a7 */ /* 0x000f2400080010ff */
[----:B----4-:R-:W-:Y:S05]  /*17a70*/  @!P0 BRA `(.L_x_365) ;  /* 0xfffffffc00f08947 */ /* 0x010fea000383ffff */
[----:B------:R-:W-:Y:S05]  /*17a80*/  BRA `(.L_x_366) ;  /* 0xfffffea400507947 */ /* 0x000fea000383ffff */
.L_x_51:
[----:B-1----:R-:W-:-:S07]  /*17a90*/  MOV R3, UR4 ;  /* 0x0000000400037c02 */ /* 0x002fce0008000f00 */
.L_x_367:
[----:B-1----:R1:W4:Y:S02]  /*17aa0*/  SYNCS.PHASECHK.TRANS64.TRYWAIT P0, [R3+URZ+0xa0a0], R4 ;  /* 0x00a0a004030075a7 */ /* 0x00232400080011ff */
[----:B----4-:R-:W-:Y:S05]  /*17ab0*/  @!P0 NANOSLEEP.SYNCS 0x989680 ;  /* 0x009896800000895d */ /* 0x010fea0003900000 */
[----:B------:R-:W4:Y:S02]  /*17ac0*/  @!P0 SYNCS.PHASECHK.TRANS64 P0, [R3+URZ+0xa0a0], R4 ;  /* 0x00a0a004030085a7 */ /* 0x000f2400080010ff */
[----:B----4-:R-:W-:Y:S05]  /*17ad0*/  @!P0 BRA `(.L_x_367) ;  /* 0xfffffffc00f08947 */ /* 0x010fea000383ffff */
[----:B------:R-:W-:Y:S05]  /*17ae0*/  BRA `(.L_x_368) ;  /* 0xfffffea400487947 */ /* 0x000fea000383ffff */
.L_x_53:
[----:B-1----:R-:W-:-:S07]  /*17af0*/  MOV R4, UR4 ;  /* 0x0000000400047c02 */ /* 0x002fce0008000f00 */
.L_x_369:
[----:B-1----:R1:W3:Y:S02]  /*17b00*/  SYNCS.PHASECHK.TRANS64.TRYWAIT P0, [R4+URZ+0xa058], R5 ;  /* 0x00a05805040075a7 */ /* 0x0022e400080011ff */
[----:B---3--:R-:W-:Y:S05]  /*17b10*/  @!P0 NANOSLEEP.SYNCS 0x989680 ;  /* 0x009896800000895d */ /* 0x008fea0003900000 */
[----:B------:R-:W3:Y:S02]  /*17b20*/  @!P0 SYNCS.PHASECHK.TRANS64 P0, [R4+URZ+0xa058], R5 ;  /* 0x00a05805040085a7 */ /* 0x000ee400080010ff */
[----:B---3--:R-:W-:Y:S05]  /*17b30*/  @!P0 BRA `(.L_x_369) ;  /* 0xfffffffc00f08947 */ /* 0x008fea000383ffff */
[----:B------:R-:W-:Y:S05]  /*17b40*/  BRA `(.L_x_370) ;  /* 0xfffffea400487947 */ /* 0x000fea000383ffff */
.L_x_57:
[----:B------:R-:W-:Y:S07]  /*17b50*/  MOV R3, UR11 ;  /* 0x0000000b00037c02 */ /* 0x000fee0008000f00 */
.L_x_371:
[----:B-1----:R1:W2:Y:S02]  /*17b60*/  SYNCS.PHASECHK.TRANS64.TRYWAIT P0, [R3+URZ+0xa020], R4 ;  /* 0x00a02004030075a7 */ /* 0x0022a400080011ff */
[----:B--2---:R-:W-:Y:S05]  /*17b70*/  @!P0 NANOSLEEP.SYNCS 0x989680 ;  /* 0x009896800000895d */ /* 0x004fea0003900000 */
[----:B------:R-:W2:Y:S02]  /*17b80*/  @!P0 SYNCS.PHASECHK.TRANS64 P0, [R3+URZ+0xa020], R4 ;  /* 0x00a02004030085a7 */ /* 0x000ea400080010ff */
[----:B--2---:R-:W-:Y:S05]  /*17b90*/  @!P0 BRA `(.L_x_371) ;  /* 0xfffffffc00f08947 */ /* 0x004fea000383ffff */
[----:B------:R-:W-:Y:S05]  /*17ba0*/  BRA `(.L_x_372) ;  /* 0xfffffea800ac7947 */ /* 0x000fea000383ffff */
.L_x_60:
[----:B------:R-:W-:Y:S07]  /*17bb0*/  MOV R0, UR4 ;  /* 0x0000000400007c02 */ /* 0x000fee0008000f00 */
.L_x_373:
[----:B-1----:R1:W4:Y:S02]  /*17bc0*/  SYNCS.PHASECHK.TRANS64.TRYWAIT P0, [R0+URZ+0xa0a8], R3 ;  /* 0x00a0a803000075a7 */ /* 0x00232400080011ff */
[----:B----4-:R-:W-:Y:S05]  /*17bd0*/  @!P0 NANOSLEEP.SYNCS 0x989680 ;  /* 0x009896800000895d */ /* 0x010fea0003900000 */
[----:B------:R-:W4:Y:S02]  /*17be0*/  @!P0 SYNCS.PHASECHK.TRANS64 P0, [R0+URZ+0xa0a8], R3 ;  /* 0x00a0a803000085a7 */ /* 0x000f2400080010ff */
[----:B----4-:R-:W-:Y:S05]  /*17bf0*/  @!P0 BRA `(.L_x_373) ;  /* 0xfffffffc00f08947 */ /* 0x010fea000383ffff */
[----:B------:R-:W-:Y:S05]  /*17c00*/  BRA `(.L_x_374) ;  /* 0xfffffeac00107947 */ /* 0x000fea000383ffff */
.L_x_62:
[----:B------:R-:W-:Y:S07]  /*17c10*/  MOV R0, UR4 ;  /* 0x0000000400007c02 */ /* 0x000fee0008000f00 */
.L_x_375:
[----:B-1----:R1:W4:Y:S02]  /*17c20*/  SYNCS.PHASECHK.TRANS64.TRYWAIT P0, [R0+URZ+0xa068], R9 ;  /* 0x00a06809000075a7 */ /* 0x00232400080011ff */
[----:B----4-:R-:W-:Y:S05]  /*17c30*/  @!P0 NANOSLEEP.SYNCS 0x989680 ;  /* 0x009896800000895d */ /* 0x010fea0003900000 */
[----:B------:R-:W4:Y:S02]  /*17c40*/  @!P0 SYNCS.PHASECHK.TRANS64 P0, [R0+URZ+0xa068], R9 ;  /* 0x00a06809000085a7 */ /* 0x000f2400080010ff */
[----:B----4-:R-:W-:Y:S05]  /*17c50*/  @!P0 BRA `(.L_x_375) ;  /* 0xfffffffc00f08947 */ /* 0x010fea000383ffff */
[----:B------:R-:W-:Y:S05]  /*17c60*/  BRA `(.L_x_376) ;  /* 0xfffffeac00147947 */ /* 0x000fea000383ffff */
.L_x_68:
[----:B------:R-:W-:Y:S07]  /*17c70*/  MOV R0, UR8 ;  /* 0x0000000800007c02 */ /* 0x000fee0008000f00 */
.L_x_377:
[----:B-1----:R1:W2:Y:S02]  /*17c80*/  SYNCS.PHASECHK.TRANS64.TRYWAIT P0, [R0+URZ+0xa020], R3 ;  /* 0x00a02003000075a7 */ /* 0x0022a400080011ff */
[----:B--2---:R-:W-:Y:S05]  /*17c90*/  @!P0 NANOSLEEP.SYNCS 0x989680 ;  /* 0x009896800000895d */ /* 0x004fea0003900000 */
[----:B------:R-:W2:Y:S02]  /*17ca0*/  @!P0 SYNCS.PHASECHK.TRANS64 P0, [R0+URZ+0xa020], R3 ;  /* 0x00a02003000085a7 */ /* 0x000ea400080010ff */
[----:B--2---:R-:W-:Y:S05]  /*17cb0*/  @!P0 BRA `(.L_x_377) ;  /* 0xfffffffc00f08947 */ /* 0x004fea000383ffff */
[----:B------:R-:W-:Y:S05]  /*17cc0*/  BRA `(.L_x_378) ;  /* 0xfffffeb000c07947 */ /* 0x000fea000383ffff */
.L_x_70:
[----:B------:R-:W-:Y:S07]  /*17cd0*/  MOV R0, UR4 ;  /* 0x0000000400007c02 */ /* 0x000fee0008000f00 */
.L_x_379:
[----:B-1----:R1:W2:Y:S02]  /*17ce0*/  SYNCS.PHASECHK.TRANS64.TRYWAIT P0, [R0+URZ+0xa0a0], R3 ;  /* 0x00a0a003000075a7 */ /* 0x0022a400080011ff */
[----:B--2---:R-:W-:Y:S05]  /*17cf0*/  @!P0 NANOSLEEP.SYNCS 0x989680 ;  /* 0x009896800000895d */ /* 0x004fea0003900000 */
[----:B------:R-:W2:Y:S02]  /*17d00*/  @!P0 SYNCS.PHASECHK.TRANS64 P0, [R0+URZ+0xa0a0], R3 ;  /* 0x00a0a003000085a7 */ /* 0x000ea400080010ff */
[----:B--2---:R-:W-:Y:S05]  /*17d10*/  @!P0 BRA `(.L_x_379) ;  /* 0xfffffffc00f08947 */ /* 0x004fea000383ffff */
[----:B------:R-:W-:Y:S05]  /*17d20*/  BRA `(.L_x_380) ;  /* 0xfffffeb000bc7947 */ /* 0x000fea000383ffff */
.L_x_72:
[----:B------:R-:W-:Y:S07]  /*17d30*/  MOV R3, UR4 ;  /* 0x0000000400037c02 */ /* 0x000fee0008000f00 */
.L_x_381:
[----:B-1----:R1:W2:Y:S02]  /*17d40*/  SYNCS.PHASECHK.TRANS64.TRYWAIT P0, [R3+URZ+0xa058], R4 ;  /* 0x00a05804030075a7 */ /* 0x0022a400080011ff */
[----:B--2---:R-:W-:Y:S05]  /*17d50*/  @!P0 NANOSLEEP.SYNCS 0x989680 ;  /* 0x009896800000895d */ /* 0x004fea0003900000 */
[----:B------:R-:W2:Y:S02]  /*17d60*/  @!P0 SYNCS.PHASECHK.TRANS64 P0, [R3+URZ+0xa058], R4 ;  /* 0x00a05804030085a7 */ /* 0x000ea400080010ff */
[----:B--2---:R-:W-:Y:S05]  /*17d70*/  @!P0 BRA `(.L_x_381) ;  /* 0xfffffffc00f08947 */ /* 0x004fea000383ffff */
[----:B------:R-:W-:Y:S05]  /*17d80*/  BRA `(.L_x_382) ;  /* 0xfffffeb000c07947 */ /* 0x000fea000383ffff */
.L_x_80:
[----:B------:R-:W-:-:S07]  /*17d90*/  MOV R0, UR4 ;  /* 0x0000000400007c02 */ /* 0x000fce0008000f00 */
.L_x_383:
[----:B--2---:R2:W3:Y:S02]  /*17da0*/  SYNCS.PHASECHK.TRANS64.TRYWAIT P0, [R0+URZ+0xa0a8], R3 ;  /* 0x00a0a803000075a7 */ /* 0x0044e400080011ff */
[----:B---3--:R-:W-:Y:S05]  /*17db0*/  @!P0 NANOSLEEP.SYNCS 0x989680 ;  /* 0x009896800000895d */ /* 0x008fea0003900000 */
[----:B------:R-:W3:Y:S02]  /*17dc0*/  @!P0 SYNCS.PHASECHK.TRANS64 P0, [R0+URZ+0xa0a8], R3 ;  /* 0x00a0a803000085a7 */ /* 0x000ee400080010ff */
[----:B---3--:R-:W-:Y:S05]  /*17dd0*/  @!P0 BRA `(.L_x_383) ;  /* 0xfffffffc00f08947 */ /* 0x008fea000383ffff */
[----:B------:R-:W-:Y:S05]  /*17de0*/  BRA `(.L_x_384) ;  /* 0xfffffeb800347947 */ /* 0x000fea000383ffff */
.L_x_82:
[----:B------:R-:W-:-:S07]  /*17df0*/  MOV R0, UR4 ;  /* 0x0000000400007c02 */ /* 0x000fce0008000f00 */
.L_x_385:
[----:B--2---:R2:W3:Y:S02]  /*17e00*/  SYNCS.PHASECHK.TRANS64.TRYWAIT P0, [R0+URZ+0xa068], R7 ;  /* 0x00a06807000075a7 */ /* 0x0044e400080011ff */
[----:B---3--:R-:W-:Y:S05]  /*17e10*/  @!P0 NANOSLEEP.SYNCS 0x989680 ;  /* 0x009896800000895d */ /* 0x008fea0003900000 */
[----:B------:R-:W3:Y:S02]  /*17e20*/  @!P0 SYNCS.PHASECHK.TRANS64 P0, [R0+URZ+0xa068], R7 ;  /* 0x00a06807000085a7 */ /* 0x000ee400080010ff */
[----:B---3--:R-:W-:Y:S05]  /*17e30*/  @!P0 BRA `(.L_x_385) ;  /* 0xfffffffc00f08947 */ /* 0x008fea000383ffff */
[----:B------:R-:W-:Y:S05]  /*17e40*/  BRA `(.L_x_386) ;  /* 0xfffffeb800387947 */ /* 0x000fea000383ffff */
.L_x_89:
[----:B-1----:R1:W2:Y:S02]  /*17e50*/  SYNCS.PHASECHK.TRANS64.TRYWAIT P0, [R17+URZ+0xa0c0], R2 ;  /* 0x00a0c002110075a7 */ /* 0x0022a400080011ff */
[----:B--2---:R-:W-:Y:S05]  /*17e60*/  @!P0 NANOSLEEP.SYNCS 0x989680 ;  /* 0x009896800000895d */ /* 0x004fea0003900000 */
[----:B------:R-:W2:Y:S02]  /*17e70*/  @!P0 SYNCS.PHASECHK.TRANS64 P0, [R17+URZ+0xa0c0], R2 ;  /* 0x00a0c002110085a7 */ /* 0x000ea400080010ff */
[----:B--2---:R-:W-:Y:S05]  /*17e80*/  @!P0 BRA `(.L_x_89) ;  /* 0xfffffffc00f08947 */ /* 0x004fea000383ffff */
[----:B------:R-:W-:Y:S05]  /*17e90*/  BRA `(.L_x_387) ;  /* 0xfffffebc00d87947 */ /* 0x000fea000383ffff */
.L_x_155:
[----:B--2---:R2:W1:Y:S02]  /*17ea0*/  SYNCS.PHASECHK.TRANS64.TRYWAIT P0, [R17+URZ+0xa0c8], R4 ;  /* 0x00a0c804110075a7 */ /* 0x00446400080011ff */
[----:B-1----:R-:W-:Y:S05]  /*17eb0*/  @!P0 NANOSLEEP.SYNCS 0x989680 ;  /* 0x009896800000895d */ /* 0x002fea0003900000 */
[----:B------:R-:W1:Y:S02]  /*17ec0*/  @!P0 SYNCS.PHASECHK.TRANS64 P0, [R17+URZ+0xa0c8], R4 ;  /* 0x00a0c804110085a7 */ /* 0x000e6400080010ff */
[----:B-1----:R-:W-:Y:S05]  /*17ed0*/  @!P0 BRA `(.L_x_155) ;  /* 0xfffffffc00f08947 */ /* 0x002fea000383ffff */
[----:B------:R-:W-:Y:S05]  /*17ee0*/  BRA `(.L_x_388) ;  /* 0xfffffef0003c7947 */ /* 0x000fea000383ffff */
.L_x_160:
[----:B-1----:R-:W-:-:S04]  /*17ef0*/  MOV R0, UR39 ;  /* 0x0000002700007c02 */ /* 0x002fc80008000f00 */
[----:B------:R1:W2:Y:S03]  /*17f00*/  SYNCS.PHASECHK.TRANS64.TRYWAIT P0, [R0+URZ+0xa070], R3 ;  /* 0x00a07003000075a7 */ /* 0x0002a600080011ff */
[----:B--2---:R-:W-:Y:S05]  /*17f10*/  @!P0 NANOSLEEP.SYNCS 0x989680 ;  /* 0x009896800000895d */ /* 0x004fea0003900000 */
[----:B------:R-:W2:Y:S02]  /*17f20*/  @!P0 SYNCS.PHASECHK.TRANS64 P0, [R0+URZ+0xa070], R3 ;  /* 0x00a07003000085a7 */ /* 0x000ea400080010ff */
[----:B--2---:R-:W-:Y:S05]  /*17f30*/  @!P0 BRA `(.L_x_160) ;  /* 0xfffffffc00ec8947 */ /* 0x004fea000383ffff */
[----:B------:R-:W-:Y:S05]  /*17f40*/  BRA `(.L_x_389) ;  /* 0xfffffef4001c7947 */ /* 0x000fea000383ffff */
.L_x_163:
[----:B-1----:R-:W-:-:S04]  /*17f50*/  MOV R0, UR39 ;  /* 0x0000002700007c02 */ /* 0x002fc80008000f00 */
[----:B------:R1:W2:Y:S03]  /*17f60*/  SYNCS.PHASECHK.TRANS64.TRYWAIT P0, [R0+URZ+0xa080], R3 ;  /* 0x00a08003000075a7 */ /* 0x0002a600080011ff */
[----:B--2---:R-:W-:Y:S05]  /*17f70*/  @!P0 NANOSLEEP.SYNCS 0x989680 ;  /* 0x009896800000895d */ /* 0x004fea0003900000 */
[----:B------:R-:W2:Y:S02]  /*17f80*/  @!P0 SYNCS.PHASECHK.TRANS64 P0, [R0+URZ+0xa080], R3 ;  /* 0x00a08003000085a7 */ /* 0x000ea400080010ff */
[----:B--2---:R-:W-:Y:S05]  /*17f90*/  @!P0 BRA `(.L_x_163) ;  /* 0xfffffffc00ec8947 */ /* 0x004fea000383ffff */
[----:B------:R-:W-:Y:S05]  /*17fa0*/  BRA `(.L_x_390) ;  /* 0xfffffef400347947 */ /* 0x000fea000383ffff */
.L_x_166:
[----:B-1----:R-:W-:-:S04]  /*17fb0*/  MOV R0, UR39 ;  /* 0x0000002700007c02 */ /* 0x002fc80008000f00 */
[----:B------:R1:W2:Y:S03]  /*17fc0*/  SYNCS.PHASECHK.TRANS64.TRYWAIT P0, [R0+URZ+0xa070], R3 ;  /* 0x00a07003000075a7 */ /* 0x0002a600080011ff */
[----:B--2---:R-:W-:Y:S05]  /*17fd0*/  @!P0 NANOSLEEP.SYNCS 0x989680 ;  /* 0x009896800000895d */ /* 0x004fea0003900000 */
[----:B------:R-:W2:Y:S02]  /*17fe0*/  @!P0 SYNCS.PHASECHK.TRANS64 P0, [R0+URZ+0xa070], R3 ;  /* 0x00a07003000085a7 */ /* 0x000ea400080010ff */
[----:B--2---:R-:W-:Y:S05]  /*17ff0*/  @!P0 BRA `(.L_x_166) ;  /* 0xfffffffc00ec8947 */ /* 0x004fea000383ffff */
[----:B------:R-:W-:Y:S05]  /*18000*/  BRA `(.L_x_391) ;  /* 0xfffffef4009c7947 */ /* 0x000fea000383ffff */
.L_x_168:
[----:B-1----:R-:W-:-:S04]  /*18010*/  MOV R0, UR39 ;  /* 0x0000002700007c02 */ /* 0x002fc80008000f00 */
[----:B------:R1:W2:Y:S03]  /*18020*/  SYNCS.PHASECHK.TRANS64.TRYWAIT P0, [R0+URZ+0xa090], R3 ;  /* 0x00a09003000075a7 */ /* 0x0002a600080011ff */
[----:B--2---:R-:W-:Y:S05]  /*18030*/  @!P0 NANOSLEEP.SYNCS 0x989680 ;  /* 0x009896800000895d */ /* 0x004fea0003900000 */
[----:B------:R-:W2:Y:S02]  /*18040*/  @!P0 SYNCS.PHASECHK.TRANS64 P0, [R0+URZ+0xa090], R3 ;  /* 0x00a09003000085a7 */ /* 0x000ea400080010ff */
[----:B--2---:R-:W-:Y:S05]  /*18050*/  @!P0 BRA `(.L_x_168) ;  /* 0xfffffffc00ec8947 */ /* 0x004fea000383ffff */
[----:B------:R-:W-:Y:S05]  /*18060*/  BRA `(.L_x_392) ;  /* 0xfffffef400dc7947 */ /* 0x000fea000383ffff */
.L_x_177:
[----:B-1----:R-:W-:-:S04]  /*18070*/  MOV R0, UR39 ;  /* 0x0000002700007c02 */ /* 0x002fc80008000f00 */
[----:B------:R1:W4:Y:S03]  /*18080*/  SYNCS.PHASECHK.TRANS64.TRYWAIT P1, [R0+URZ+0xa080], R3 ;  /* 0x00a08003000075a7 */ /* 0x00032600080211ff */
[----:B----4-:R-:W-:Y:S05]  /*18090*/  @!P1 NANOSLEEP.SYNCS 0x989680 ;  /* 0x009896800000995d */ /* 0x010fea0003900000 */
[----:B------:R-:W4:Y:S02]  /*180a0*/  @!P1 SYNCS.PHASECHK.TRANS64 P1, [R0+URZ+0xa080], R3 ;  /* 0x00a08003000095a7 */ /* 0x000f2400080210ff */
[----:B----4-:R-:W-:Y:S05]  /*180b0*/  @!P1 BRA `(.L_x_177) ;  /* 0xfffffffc00ec9947 */ /* 0x010fea000383ffff */
[----:B------:R-:W-:Y:S05]  /*180c0*/  BRA `(.L_x_393) ;  /* 0xfffffefc00c07947 */ /* 0x000fea000383ffff */
.L_x_180:
[----:B-1----:R-:W-:-:S04]  /*180d0*/  MOV R0, UR39 ;  /* 0x0000002700007c02 */ /* 0x002fc80008000f00 */
[----:B------:R1:W4:Y:S03]  /*180e0*/  SYNCS.PHASECHK.TRANS64.TRYWAIT P0, [R0+URZ+0xa098], R3 ;  /* 0x00a09803000075a7 */ /* 0x00032600080011ff */
[----:B----4-:R-:W-:Y:S05]  /*180f0*/  @!P0 NANOSLEEP.SYNCS 0x989680 ;  /* 0x009896800000895d */ /* 0x010fea0003900000 */
[----:B------:R-:W4:Y:S02]  /*18100*/  @!P0 SYNCS.PHASECHK.TRANS64 P0, [R0+URZ+0xa098], R3 ;  /* 0x00a09803000085a7 */ /* 0x000f2400080010ff */
[----:B----4-:R-:W-:Y:S05]  /*18110*/  @!P0 BRA `(.L_x_180) ;  /* 0xfffffffc00ec8947 */ /* 0x010fea000383ffff */
[----:B------:R-:W-:Y:S05]  /*18120*/  BRA `(.L_x_394) ;  /* 0xffffff0000487947 */ /* 0x000fea000383ffff */
.L_x_191:
[----:B---3--:R3:W4:Y:S02]  /*18130*/  SYNCS.PHASECHK.TRANS64.TRYWAIT P0, [R26+URZ+0xa070], R3 ;  /* 0x00a070031a0075a7 */ /* 0x00872400080011ff */
[----:B----4-:R-:W-:Y:S05]  /*18140*/  @!P0 NANOSLEEP.SYNCS 0x989680 ;  /* 0x009896800000895d */ /* 0x010fea0003900000 */
[----:B------:R-:W4:Y:S02]  /*18150*/  @!P0 SYNCS.PHASECHK.TRANS64 P0, [R26+URZ+0xa070], R3 ;  /* 0x00a070031a0085a7 */ /* 0x000f2400080010ff */
[----:B----4-:R-:W-:Y:S05]  /*18160*/  @!P0 BRA `(.L_x_191) ;  /* 0xfffffffc00f08947 */ /* 0x010fea000383ffff */
[----:B------:R-:W-:Y:S05]  /*18170*/  BRA `(.L_x_395) ;  /* 0xffffff0800547947 */ /* 0x000fea000383ffff */
.L_x_194:
[----:B-1----:R1:W3:Y:S02]  /*18180*/  SYNCS.PHASECHK.TRANS64.TRYWAIT P0, [R26+URZ+0xa090], R3 ;  /* 0x00a090031a0075a7 */ /* 0x0022e400080011ff */
[----:B---3--:R-:W-:Y:S05]  /*18190*/  @!P0 NANOSLEEP.SYNCS 0x989680 ;  /* 0x009896800000895d */ /* 0x008fea0003900000 */
[----:B------:R-:W3:Y:S02]  /*181a0*/  @!P0 SYNCS.PHASECHK.TRANS64 P0, [R26+URZ+0xa090], R3 ;  /* 0x00a090031a0085a7 */ /* 0x000ee400080010ff */
[----:B---3--:R-:W-:Y:S05]  /*181b0*/  @!P0 BRA `(.L_x_194) ;  /* 0xfffffffc00f08947 */ /* 0x008fea000383ffff */
[----:B------:R-:W-:Y:S05]  /*181c0*/  BRA `(.L_x_396) ;  /* 0xffffff0800747947 */ /* 0x000fea000383ffff */
.L_x_196:
[----:B-1----:R1:W3:Y:S02]  /*181d0*/  SYNCS.PHASECHK.TRANS64.TRYWAIT P0, [R26+URZ+0xa0c0], R5 ;  /* 0x00a0c0051a0075a7 */ /* 0x0022e400080011ff */
[----:B---3--:R-:W-:Y:S05]  /*181e0*/  @!P0 NANOSLEEP.SYNCS 0x989680 ;  /* 0x009896800000895d */ /* 0x008fea0003900000 */
[----:B------:R-:W3:Y:S02]  /*181f0*/  @!P0 SYNCS.PHASECHK.TRANS64 P0, [R26+URZ+0xa0c0], R5 ;  /* 0x00a0c0051a0085a7 */ /* 0x000ee400080010ff */
[----:B---3--:R-:W-:Y:S05]  /*18200*/  @!P0 BRA `(.L_x_196) ;  /* 0xfffffffc00f08947 */ /* 0x008fea000383ffff */
[----:B------:R-:W-:Y:S05]  /*18210*/  BRA `(.L_x_397) ;  /* 0xffffff0800807947 */ /* 0x000fea000383ffff */
.L_x_206:
[----:B------:R1:W1:Y:S02]  /*18220*/  SYNCS.PHASECHK.TRANS64.TRYWAIT P1, [R26+URZ+0xa080], R3 ;  /* 0x00a080031a0075a7 */ /* 0x00026400080211ff */
[----:B-1----:R-:W-:Y:S05]  /*18230*/  @!P1 NANOSLEEP.SYNCS 0x989680 ;  /* 0x009896800000995d */ /* 0x002fea0003900000 */
[----:B------:R-:W1:Y:S02]  /*18240*/  @!P1 SYNCS.PHASECHK.TRANS64 P1, [R26+URZ+0xa080], R3 ;  /* 0x00a080031a0095a7 */ /* 0x000e6400080210ff */
[----:B-1----:R-:W-:Y:S05]  /*18250*/  @!P1 BRA `(.L_x_206) ;  /* 0xfffffffc00f09947 */ /* 0x002fea000383ffff */
[----:B------:R-:W-:Y:S05]  /*18260*/  BRA `(.L_x_398) ;  /* 0xffffff1400d07947 */ /* 0x000fea000383ffff */
.L_x_210:
[----:B--2---:R2:W1:Y:S02]  /*18270*/  SYNCS.PHASECHK.TRANS64.TRYWAIT P0, [R26+URZ+0xa098], R3 ;  /* 0x00a098031a0075a7 */ /* 0x00446400080011ff */
[----:B-1----:R-:W-:Y:S05]  /*18280*/  @!P0 NANOSLEEP.SYNCS 0x989680 ;  /* 0x009896800000895d */ /* 0x002fea0003900000 */
[----:B------:R-:W1:Y:S02]  /*18290*/  @!P0 SYNCS.PHASECHK.TRANS64 P0, [R26+URZ+0xa098], R3 ;  /* 0x00a098031a0085a7 */ /* 0x000e6400080010ff */
[----:B-1----:R-:W-:Y:S05]  /*182a0*/  @!P0 BRA `(.L_x_210) ;  /* 0xfffffffc00f08947 */ /* 0x002fea000383ffff */
[----:B------:R-:W-:Y:S05]  /*182b0*/  BRA `(.L_x_399) ;  /* 0xffffff18003c7947 */ /* 0x000fea000383ffff */
.L_x_212:
[----:B-1----:R1:W2:Y:S02]  /*182c0*/  SYNCS.PHASECHK.TRANS64.TRYWAIT P0, [R26+URZ+0xa0c8], R3 ;  /* 0x00a0c8031a0075a7 */ /* 0x0022a400080011ff */
[----:B--2---:R-:W-:Y:S05]  /*182d0*/  @!P0 NANOSLEEP.SYNCS 0x989680 ;  /* 0x009896800000895d */ /* 0x004fea0003900000 */
[----:B------:R-:W2:Y:S02]  /*182e0*/  @!P0 SYNCS.PHASECHK.TRANS64 P0, [R26+URZ+0xa0c8], R3 ;  /* 0x00a0c8031a0085a7 */ /* 0x000ea400080010ff */
[----:B--2---:R-:W-:Y:S05]  /*182f0*/  @!P0 BRA `(.L_x_212) ;  /* 0xfffffffc00f08947 */ /* 0x004fea000383ffff */
[----:B------:R-:W-:Y:S05]  /*18300*/  BRA `(.L_x_400) ;  /* 0xffffff1800487947 */ /* 0x000fea000383ffff */
.L_x_222:
[----:B------:R-:W-:-:S07]  /*18310*/  MOV R0, UR4 ;  /* 0x0000000400007c02 */ /* 0x000fce0008000f00 */
.L_x_401:
[----:B-1----:R1:W2:Y:S02]  /*18320*/  SYNCS.PHASECHK.TRANS64.TRYWAIT P0, [R0+URZ], R3 ;  /* 0x00000003000075a7 */ /* 0x0022a400080011ff */
[----:B--2---:R-:W-:Y:S05]  /*18330*/  @!P0 NANOSLEEP.SYNCS 0x989680 ;  /* 0x009896800000895d */ /* 0x004fea0003900000 */
[----:B------:R-:W2:Y:S02]  /*18340*/  @!P0 SYNCS.PHASECHK.TRANS64 P0, [R0+URZ], R3 ;  /* 0x00000003000085a7 */ /* 0x000ea400080010ff */
[----:B--2---:R-:W-:Y:S05]  /*18350*/  @!P0 BRA `(.L_x_401) ;  /* 0xfffffffc00f08947 */ /* 0x004fea000383ffff */
[----:B------:R-:W-:Y:S05]  /*18360*/  BRA `(.L_x_402) ;  /* 0xffffff2400d07947 */ /* 0x000fea000383ffff */
.L_x_225:
[----:B------:R-:W-:-:S07]  /*18370*/  MOV R0, UR5 ;  /* 0x0000000500007c02 */ /* 0x000fce0008000f00 */
.L_x_403:
[----:B-1----:R1:W4:Y:S02]  /*18380*/  SYNCS.PHASECHK.TRANS64.TRYWAIT P1, [R0+URZ], R3 ;  /* 0x00000003000075a7 */ /* 0x00232400080211ff */
[----:B----4-:R-:W-:Y:S05]  /*18390*/  @!P1 NANOSLEEP.SYNCS 0x989680 ;  /* 0x009896800000995d */ /* 0x010fea0003900000 */
[----:B------:R-:W4:Y:S02]  /*183a0*/  @!P1 SYNCS.PHASECHK.TRANS64 P1, [R0+URZ], R3 ;  /* 0x00000003000095a7 */ /* 0x000f2400080210ff */
[----:B----4-:R-:W-:Y:S05]  /*183b0*/  @!P1 BRA `(.L_x_403) ;  /* 0xfffffffc00f09947 */ /* 0x010fea000383ffff */
[----:B------:R-:W-:Y:S05]  /*183c0*/  BRA `(.L_x_404) ;  /* 0xffffff28007c7947 */ /* 0x000fea000383ffff */
.L_x_232:
[----:B------:R-:W-:-:S07]  /*183d0*/  MOV R4, UR4 ;  /* 0x0000000400047c02 */ /* 0x000fce0008000f00 */
.L_x_405:
[----:B-1----:R1:W2:Y:S02]  /*183e0*/  SYNCS.PHASECHK.TRANS64.TRYWAIT P5, [R4+URZ], R3 ;  /* 0x00000003040075a7 */ /* 0x0022a400080a11ff */
[----:B--2---:R-:W-:Y:S05]  /*183f0*/  @!P5 NANOSLEEP.SYNCS 0x989680 ;  /* 0x009896800000d95d */ /* 0x004fea0003900000 */
[----:B------:R-:W2:Y:S02]  /*18400*/  @!P5 SYNCS.PHASECHK.TRANS64 P5, [R4+URZ], R3 ;  /* 0x000000030400d5a7 */ /* 0x000ea400080a10ff */
[----:B--2---:R-:W-:Y:S05]  /*18410*/  @!P5 BRA `(.L_x_405) ;  /* 0xfffffffc00f0d947 */ /* 0x004fea000383ffff */
[----:B------:R-:W-:Y:S05]  /*18420*/  BRA `(.L_x_406) ;  /* 0xffffff3400c47947 */ /* 0x000fea000383ffff */
.L_x_237:
[----:B------:R-:W-:-:S07]  /*18430*/  MOV R5, UR6 ;  /* 0x0000000600057c02 */ /* 0x000fce0008000f00 */
.L_x_407:
[----:B--2---:R2:W3:Y:S02]  /*18440*/  SYNCS.PHASECHK.TRANS64.TRYWAIT P2, [R5+URZ], R0 ;  /* 0x00000000050075a7 */ /* 0x0044e400080411ff */
[----:B---3--:R-:W-:Y:S05]  /*18450*/  @!P2 NANOSLEEP.SYNCS 0x989680 ;  /* 0x009896800000a95d */ /* 0x008fea0003900000 */
[----:B------:R-:W3:Y:S02]  /*18460*/  @!P2 SYNCS.PHASECHK.TRANS64 P2, [R5+URZ], R0 ;  /* 0x000000000500a5a7 */ /* 0x000ee400080410ff */
[----:B---3--:R-:W-:Y:S05]  /*18470*/  @!P2 BRA `(.L_x_407) ;  /* 0xfffffffc00f0a947 */ /* 0x008fea000383ffff */
[----:B------:R-:W-:Y:S05]  /*18480*/  BRA `(.L_x_408) ;  /* 0xffffff6400647947 */ /* 0x000fea000383ffff */
.L_x_242:
[----:B------:R-:W-:-:S07]  /*18490*/  MOV R3, UR6 ;  /* 0x0000000600037c02 */ /* 0x000fce0008000f00 */
.L_x_409:
[----:B-1----:R1:W2:Y:S02]  /*184a0*/  SYNCS.PHASECHK.TRANS64.TRYWAIT P1, [R3+URZ], R0 ;  /* 0x00000000030075a7 */ /* 0x0022a400080211ff */
[----:B--2---:R-:W-:Y:S05]  /*184b0*/  @!P1 NANOSLEEP.SYNCS 0x989680 ;  /* 0x009896800000995d */ /* 0x004fea0003900000 */
[----:B------:R-:W2:Y:S02]  /*184c0*/  @!P1 SYNCS.PHASECHK.TRANS64 P1, [R3+URZ], R0 ;  /* 0x00000000030095a7 */ /* 0x000ea400080210ff */
[----:B--2---:R-:W-:Y:S05]  /*184d0*/  @!P1 BRA `(.L_x_409) ;  /* 0xfffffffc00f09947 */ /* 0x004fea000383ffff */
[----:B------:R-:W-:Y:S05]  /*184e0*/  BRA `(.L_x_410) ;  /* 0xffffff6800c47947 */ /* 0x000fea000383ffff */
.L_x_247:
[----:B------:R-:W-:-:S07]  /*184f0*/  MOV R0, UR4 ;  /* 0x0000000400007c02 */ /* 0x000fce0008000f00 */
.L_x_411:
[----:B-1----:R1:W3:Y:S02]  /*18500*/  SYNCS.PHASECHK.TRANS64.TRYWAIT P1, [R0+URZ], R3 ;  /* 0x00000003000075a7 */ /* 0x0022e400080211ff */
[----:B---3--:R-:W-:Y:S05]  /*18510*/  @!P1 NANOSLEEP.SYNCS 0x989680 ;  /* 0x009896800000995d */ /* 0x008fea0003900000 */
[----:B------:R-:W3:Y:S02]  /*18520*/  @!P1 SYNCS.PHASECHK.TRANS64 P1, [R0+URZ], R3 ;  /* 0x00000003000095a7 */ /* 0x000ee400080210ff */
[----:B---3--:R-:W-:Y:S05]  /*18530*/  @!P1 BRA `(.L_x_411) ;  /* 0xfffffffc00f09947 */ /* 0x008fea000383ffff */
[----:B------:R-:W-:Y:S05]  /*18540*/  BRA `(.L_x_412) ;  /* 0xffffff6c00947947 */ /* 0x000fea000383ffff */
.L_x_254:
[----:B------:R-:W-:-:S07]  /*18550*/  MOV R3, UR6 ;  /* 0x0000000600037c02 */ /* 0x000fce0008000f00 */
.L_x_413:
[----:B-1----:R1:W3:Y:S02]  /*18560*/  SYNCS.PHASECHK.TRANS64.TRYWAIT P5, [R3+URZ], R2 ;  /* 0x00000002030075a7 */ /* 0x0022e400080a11ff */
[----:B---3--:R-:W-:Y:S05]  /*18570*/  @!P5 NANOSLEEP.SYNCS 0x989680 ;  /* 0x009896800000d95d */ /* 0x008fea0003900000 */
[----:B------:R-:W3:Y:S02]  /*18580*/  @!P5 SYNCS.PHASECHK.TRANS64 P5, [R3+URZ], R2 ;  /* 0x000000020300d5a7 */ /* 0x000ee400080a10ff */
[----:B---3--:R-:W-:Y:S05]  /*18590*/  @!P5 BRA `(.L_x_413) ;  /* 0xfffffffc00f0d947 */ /* 0x008fea000383ffff */
[----:B------:R-:W-:Y:S05]  /*185a0*/  BRA `(.L_x_414) ;  /* 0xffffff9000e07947 */ /* 0x000fea000383ffff */
.L_x_259:
[----:B------:R-:W-:-:S07]  /*185b0*/  MOV R3, UR5 ;  /* 0x0000000500037c02 */ /* 0x000fce0008000f00 */
.L_x_415:
[----:B--2---:R2:W3:Y:S02]  /*185c0*/  SYNCS.PHASECHK.TRANS64.TRYWAIT P2, [R3+URZ], R0 ;  /* 0x00000000030075a7 */ /* 0x0044e400080411ff */
[----:B---3--:R-:W-:Y:S05]  /*185d0*/  @!P2 NANOSLEEP.SYNCS 0x989680 ;  /* 0x009896800000a95d */ /* 0x008fea0003900000 */
[----:B------:R-:W3:Y:S02]  /*185e0*/  @!P2 SYNCS.PHASECHK.TRANS64 P2, [R3+URZ], R0 ;  /* 0x000000000300a5a7 */ /* 0x000ee400080410ff */
[----:B---3--:R-:W-:Y:S05]  /*185f0*/  @!P2 BRA `(.L_x_415) ;  /* 0xfffffffc00f0a947 */ /* 0x008fea000383ffff */
[----:B------:R-:W-:Y:S05]  /*18600*/  BRA `(.L_x_416) ;  /* 0xffffffc0008c7947 */ /* 0x000fea000383ffff */
.L_x_263:
[----:B------:R-:W-:-:S07]  /*18610*/  MOV R3, UR5 ;  /* 0x0000000500037c02 */ /* 0x000fce0008000f00 */
.L_x_417:
[----:B-1----:R1:W2:Y:S02]  /*18620*/  SYNCS.PHASECHK.TRANS64.TRYWAIT P1, [R3+URZ], R0 ;  /* 0x00000000030075a7 */ /* 0x0022a400080211ff */
[----:B--2---:R-:W-:Y:S05]  /*18630*/  @!P1 NANOSLEEP.SYNCS 0x989680 ;  /* 0x009896800000995d */ /* 0x004fea0003900000 */
[----:B------:R-:W2:Y:S02]  /*18640*/  @!P1 SYNCS.PHASECHK.TRANS64 P1, [R3+URZ], R0 ;  /* 0x00000000030095a7 */ /* 0x000ea400080210ff */
[----:B--2---:R-:W-:Y:S05]  /*18650*/  @!P1 BRA `(.L_x_417) ;  /* 0xfffffffc00f09947 */ /* 0x004fea000383ffff */
[----:B------:R-:W-:Y:S05]  /*18660*/  BRA `(.L_x_418) ;  /* 0xffffffc400ec7947 */ /* 0x000fea000383ffff */
.L_x_267:
[----:B------:R-:W-:-:S07]  /*18670*/  MOV R0, UR4 ;  /* 0x0000000400007c02 */ /* 0x000fce0008000f00 */
.L_x_419:
[----:B-1----:R1:W4:Y:S02]  /*18680*/  SYNCS.PHASECHK.TRANS64.TRYWAIT P0, [R0+URZ], R3 ;  /* 0x00000003000075a7 */ /* 0x00232400080011ff */
[----:B----4-:R-:W-:Y:S05]  /*18690*/  @!P0 NANOSLEEP.SYNCS 0x989680 ;  /* 0x009896800000895d */ /* 0x010fea0003900000 */
[----:B------:R-:W4:Y:S02]  /*186a0*/  @!P0 SYNCS.PHASECHK.TRANS64 P0, [R0+URZ], R3 ;  /* 0x00000003000085a7 */ /* 0x000f2400080010ff */
[----:B----4-:R-:W-:Y:S05]  /*186b0*/  @!P0 BRA `(.L_x_419) ;  /* 0xfffffffc00f08947 */ /* 0x010fea000383ffff */
[----:B------:R-:W-:Y:S05]  /*186c0*/  BRA `(.L_x_420) ;  /* 0xffffffc800887947 */ /* 0x000fea000383ffff */
.L_x_271:
[----:B------:R-:W-:-:S07]  /*186d0*/  MOV R0, UR8 ;  /* 0x0000000800007c02 */ /* 0x000fce0008000f00 */
.L_x_421:
[----:B-1----:R1:W2:Y:S02]  /*186e0*/  SYNCS.PHASECHK.TRANS64.TRYWAIT P1, [R0+URZ+0xa010], R3 ;  /* 0x00a01003000075a7 */ /* 0x0022a400080211ff */
[----:B--2---:R-:W-:Y:S05]  /*186f0*/  @!P1 NANOSLEEP.SYNCS 0x989680 ;  /* 0x009896800000995d */ /* 0x004fea0003900000 */
[----:B------:R-:W2:Y:S02]  /*18700*/  @!P1 SYNCS.PHASECHK.TRANS64 P1, [R0+URZ+0xa010], R3 ;  /* 0x00a01003000095a7 */ /* 0x000ea400080210ff */
[----:B--2---:R-:W-:Y:S05]  /*18710*/  @!P1 BRA `(.L_x_421) ;  /* 0xfffffffc00f09947 */ /* 0x004fea000383ffff */
[----:B------:R-:W-:Y:S05]  /*18720*/  BRA `(.L_x_422) ;  /* 0xffffffcc007c7947 */ /* 0x000fea000383ffff */
.L_x_277:
[----:B-1----:R-:W-:-:S07]  /*18730*/  MOV R0, UR8 ;  /* 0x0000000800007c02 */ /* 0x002fce0008000f00 */
.L_x_423:
[----:B-1----:R1:W2:Y:S02]  /*18740*/  SYNCS.PHASECHK.TRANS64.TRYWAIT P1, [R0+URZ+0xa038], R3 ;  /* 0x00a03803000075a7 */ /* 0x0022a400080211ff */
[----:B--2---:R-:W-:Y:S05]  /*18750*/  @!P1 NANOSLEEP.SYNCS 0x989680 ;  /* 0x009896800000995d */ /* 0x004fea0003900000 */
[----:B------:R-:W2:Y:S02]  /*18760*/  @!P1 SYNCS.PHASECHK.TRANS64 P1, [R0+URZ+0xa038], R3 ;  /* 0x00a03803000095a7 */ /* 0x000ea400080210ff */
[----:B--2---:R-:W-:Y:S05]  /*18770*/  @!P1 BRA `(.L_x_423) ;  /* 0xfffffffc00f09947 */ /* 0x004fea000383ffff */
[----:B------:R-:W-:Y:S05]  /*18780*/  BRA `(.L_x_424) ;  /* 0xffffffcc00d07947 */ /* 0x000fea000383ffff */
.L_x_283:
[----:B-1----:R-:W-:-:S07]  /*18790*/  MOV R0, UR8 ;  /* 0x0000000800007c02 */ /* 0x002fce0008000f00 */
.L_x_425:
[----:B-1----:R1:W2:Y:S02]  /*187a0*/  SYNCS.PHASECHK.TRANS64.TRYWAIT P2, [R0+URZ+0xa018], R3 ;  /* 0x00a01803000075a7 */ /* 0x0022a400080411ff */
[----:B--2---:R-:W-:Y:S05]  /*187b0*/  @!P2 NANOSLEEP.SYNCS 0x989680 ;  /* 0x009896800000a95d */ /* 0x004fea0003900000 */
[----:B------:R-:W2:Y:S02]  /*187c0*/  @!P2 SYNCS.PHASECHK.TRANS64 P2, [R0+URZ+0xa018], R3 ;  /* 0x00a018030000a5a7 */ /* 0x000ea400080410ff */
[----:B--2---:R-:W-:Y:S05]  /*187d0*/  @!P2 BRA `(.L_x_425) ;  /* 0xfffffffc00f0a947 */ /* 0x004fea000383ffff */
[----:B------:R-:W-:Y:S05]  /*187e0*/  BRA `(.L_x_426) ;  /* 0xffffffd000287947 */ /* 0x000fea000383ffff */
.L_x_289:
[----:B-1----:R-:W-:-:S07]  /*187f0*/  MOV R0, UR8 ;  /* 0x0000000800007c02 */ /* 0x002fce0008000f00 */
.L_x_427:
[----:B-1----:R1:W2:Y:S02]  /*18800*/  SYNCS.PHASECHK.TRANS64.TRYWAIT P2, [R0+URZ+0xa040], R3 ;  /* 0x00a04003000075a7 */ /* 0x0022a400080411ff */
[----:B--2---:R-:W-:Y:S05]  /*18810*/  @!P2 NANOSLEEP.SYNCS 0x989680 ;  /* 0x009896800000a95d */ /* 0x004fea0003900000 */
[----:B------:R-:W2:Y:S02]  /*18820*/  @!P2 SYNCS.PHASECHK.TRANS64 P2, [R0+URZ+0xa040], R3 ;  /* 0x00a040030000a5a7 */ /* 0x000ea400080410ff */
[----:B--2---:R-:W-:Y:S05]  /*18830*/  @!P2 BRA `(.L_x_427) ;  /* 0xfffffffc00f0a947 */ /* 0x004fea000383ffff */
[----:B------:R-:W-:Y:S05]  /*18840*/  BRA `(.L_x_428) ;  /* 0xffffffd0007c7947 */ /* 0x000fea000383ffff */
.L_x_295:
[----:B------:R-:W-:-:S07]  /*18850*/  MOV R0, UR33 ;  /* 0x0000002100007c02 */ /* 0x000fce0008000f00 */
.L_x_429:
[----:B-1----:R1:W2:Y:S02]  /*18860*/  SYNCS.PHASECHK.TRANS64.TRYWAIT P2, [R0+URZ+0xa038], R3 ;  /* 0x00a03803000075a7 */ /* 0x0022a400080411ff */
[----:B--2---:R-:W-:Y:S05]  /*18870*/  @!P2 NANOSLEEP.SYNCS 0x989680 ;  /* 0x009896800000a95d */ /* 0x004fea0003900000 */
[----:B------:R-:W2:Y:S02]  /*18880*/  @!P2 SYNCS.PHASECHK.TRANS64 P2, [R0+URZ+0xa038], R3 ;  /* 0x00a038030000a5a7 */ /* 0x000ea400080410ff */
[----:B--2---:R-:W-:Y:S05]  /*18890*/  @!P2 BRA `(.L_x_429) ;  /* 0xfffffffc00f0a947 */ /* 0x004fea000383ffff */
[----:B------:R-:W-:Y:S05]  /*188a0*/  BRA `(.L_x_430) ;  /* 0xffffffd400347947 */ /* 0x000fea000383ffff */
.L_x_300:
[----:B------:R-:W-:-:S07]  /*188b0*/  MOV R0, UR17 ;  /* 0x0000001100007c02 */ /* 0x000fce0008000f00 */
.L_x_431:
[----:B-1----:R1:W2:Y:S02]  /*188c0*/  SYNCS.PHASECHK.TRANS64.TRYWAIT P2, [R0+URZ+0xa038], R5 ;  /* 0x00a03805000075a7 */ /* 0x0022a400080411ff */
[----:B--2---:R-:W-:Y:S05]  /*188d0*/  @!P2 NANOSLEEP.SYNCS 0x989680 ;  /* 0x009896800000a95d */ /* 0x004fea0003900000 */
[----:B------:R-:W2:Y:S02]  /*188e0*/  @!P2 SYNCS.PHASECHK.TRANS64 P2, [R0+URZ+0xa038], R5 ;  /* 0x00a038050000a5a7 */ /* 0x000ea400080410ff */
[----:B--2---:R-:W-:Y:S05]  /*188f0*/  @!P2 BRA `(.L_x_431) ;  /* 0xfffffffc00f0a947 */ /* 0x004fea000383ffff */
[----:B------:R-:W-:Y:S05]  /*18900*/  BRA `(.L_x_432) ;  /* 0xffffffd400907947 */ /* 0x000fea000383ffff */
.L_x_305:
[----:B------:R-:W-:-:S07]  /*18910*/  MOV R0, UR25 ;  /* 0x0000001900007c02 */ /* 0x000fce0008000f00 */
.L_x_433:
[----:B-1----:R1:W2:Y:S02]  /*18920*/  SYNCS.PHASECHK.TRANS64.TRYWAIT P2, [R0+URZ+0xa038], R5 ;  /* 0x00a03805000075a7 */ /* 0x0022a400080411ff */
[----:B--2---:R-:W-:Y:S05]  /*18930*/  @!P2 NANOSLEEP.SYNCS 0x989680 ;  /* 0x009896800000a95d */ /* 0x004fea0003900000 */
[----:B------:R-:W2:Y:S02]  /*18940*/  @!P2 SYNCS.PHASECHK.TRANS64 P2, [R0+URZ+0xa038], R5 ;  /* 0x00a038050000a5a7 */ /* 0x000ea400080410ff */
[----:B--2---:R-:W-:Y:S05]  /*18950*/  @!P2 BRA `(.L_x_433) ;  /* 0xfffffffc00f0a947 */ /* 0x004fea000383ffff */
[----:B------:R-:W-:Y:S05]  /*18960*/  BRA `(.L_x_434) ;  /* 0xffffffd400f47947 */ /* 0x000fea000383ffff */
.L_x_310:
[----:B------:R-:W-:-:S07]  /*18970*/  MOV R0, UR17 ;  /* 0x0000001100007c02 */ /* 0x000fce0008000f00 */
.L_x_435:
[----:B-1----:R1:W2:Y:S02]  /*18980*/  SYNCS.PHASECHK.TRANS64.TRYWAIT P2, [R0+URZ+0xa038], R5 ;  /* 0x00a03805000075a7 */ /* 0x0022a400080411ff */
[----:B--2---:R-:W-:Y:S05]  /*18990*/  @!P2 NANOSLEEP.SYNCS 0x989680 ;  /* 0x009896800000a95d */ /* 0x004fea0003900000 */
[----:B------:R-:W2:Y:S02]  /*189a0*/  @!P2 SYNCS.PHASECHK.TRANS64 P2, [R0+URZ+0xa038], R5 ;  /* 0x00a038050000a5a7 */ /* 0x000ea400080410ff */
[----:B--2---:R-:W-:Y:S05]  /*189b0*/  @!P2 BRA `(.L_x_435) ;  /* 0xfffffffc00f0a947 */ /* 0x004fea000383ffff */
[----:B------:R-:W-:Y:S05]  /*189c0*/  BRA `(.L_x_436) ;  /* 0xffffffd800547947 */ /* 0x000fea000383ffff */
.L_x_315:
[----:B------:R-:W-:-:S07]  /*189d0*/  MOV R0, UR17 ;  /* 0x0000001100007c02 */ /* 0x000fce0008000f00 */
.L_x_437:
[----:B-1----:R1:W2:Y:S02]  /*189e0*/  SYNCS.PHASECHK.TRANS64.TRYWAIT P2, [R0+URZ+0xa038], R5 ;  /* 0x00a03805000075a7 */ /* 0x0022a400080411ff */
[----:B--2---:R-:W-:Y:S05]  /*189f0*/  @!P2 NANOSLEEP.SYNCS 0x989680 ;  /* 0x009896800000a95d */ /* 0x004fea0003900000 */
[----:B------:R-:W2:Y:S02]  /*18a00*/  @!P2 SYNCS.PHASECHK.TRANS64 P2, [R0+URZ+0xa038], R5 ;  /* 0x00a038050000a5a7 */ /* 0x000ea400080410ff */
[----:B--2---:R-:W-:Y:S05]  /*18a10*/  @!P2 BRA `(.L_x_437) ;  /* 0xfffffffc00f0a947 */ /* 0x004fea000383ffff */
[----:B------:R-:W-:Y:S05]  /*18a20*/  BRA `(.L_x_438) ;  /* 0xffffffd800b87947 */ /* 0x000fea000383ffff */
.L_x_320:
[----:B------:R-:W-:-:S07]  /*18a30*/  MOV R0, UR17 ;  /* 0x0000001100007c02 */ /* 0x000fce0008000f00 */
.L_x_439:
[----:B-1----:R1:W2:Y:S02]  /*18a40*/  SYNCS.PHASECHK.TRANS64.TRYWAIT P2, [R0+URZ+0xa038], R5 ;  /* 0x00a03805000075a7 */ /* 0x0022a400080411ff */
[----:B--2---:R-:W-:Y:S05]  /*18a50*/  @!P2 NANOSLEEP.SYNCS 0x989680 ;  /* 0x009896800000a95d */ /* 0x004fea0003900000 */
[----:B------:R-:W2:Y:S02]  /*18a60*/  @!P2 SYNCS.PHASECHK.TRANS64 P2, [R0+URZ+0xa038], R5 ;  /* 0x00a038050000a5a7 */ /* 0x000ea400080410ff */
[----:B--2---:R-:W-:Y:S05]  /*18a70*/  @!P2 BRA `(.L_x_439) ;  /* 0xfffffffc00f0a947 */ /* 0x004fea000383ffff */
[----:B------:R-:W-:Y:S05]  /*18a80*/  BRA `(.L_x_440) ;  /* 0xffffffdc001c7947 */ /* 0x000fea000383ffff */
.L_x_325:
[----:B------:R-:W-:-:S07]  /*18a90*/  MOV R0, UR17 ;  /* 0x0000001100007c02 */ /* 0x000fce0008000f00 */
.L_x_441:
[----:B-1----:R1:W2:Y:S02]  /*18aa0*/  SYNCS.PHASECHK.TRANS64.TRYWAIT P2, [R0+URZ+0xa038], R5 ;  /* 0x00a03805000075a7 */ /* 0x0022a400080411ff */
[----:B--2---:R-:W-:Y:S05]  /*18ab0*/  @!P2 NANOSLEEP.SYNCS 0x989680 ;  /* 0x009896800000a95d */ /* 0x004fea0003900000 */
[----:B------:R-:W2:Y:S02]  /*18ac0*/  @!P2 SYNCS.PHASECHK.TRANS64 P2, [R0+URZ+0xa038], R5 ;  /* 0x00a038050000a5a7 */ /* 0x000ea400080410ff */
[----:B--2---:R-:W-:Y:S05]  /*18ad0*/  @!P2 BRA `(.L_x_441) ;  /* 0xfffffffc00f0a947 */ /* 0x004fea000383ffff */
[----:B------:R-:W-:Y:S05]  /*18ae0*/  BRA `(.L_x_442) ;  /* 0xffffffdc00807947 */ /* 0x000fea000383ffff */
.L_x_330:
[----:B------:R-:W-:-:S07]  /*18af0*/  MOV R0, UR17 ;  /* 0x0000001100007c02 */ /* 0x000fce0008000f00 */
.L_x_443:
[----:B-1----:R1:W2:Y:S02]  /*18b00*/  SYNCS.PHASECHK.TRANS64.TRYWAIT P2, [R0+URZ+0xa038], R5 ;  /* 0x00a03805000075a7 */ /* 0x0022a400080411ff */
[----:B--2---:R-:W-:Y:S05]  /*18b10*/  @!P2 NANOSLEEP.SYNCS 0x989680 ;  /* 0x009896800000a95d */ /* 0x004fea0003900000 */
[----:B------:R-:W2:Y:S02]  /*18b20*/  @!P2 SYNCS.PHASECHK.TRANS64 P2, [R0+URZ+0xa038], R5 ;  /* 0x00a038050000a5a7 */ /* 0x000ea400080410ff */
[----:B--2---:R-:W-:Y:S05]  /*18b30*/  @!P2 BRA `(.L_x_443) ;  /* 0xfffffffc00f0a947 */ /* 0x004fea000383ffff */
[----:B------:R-:W-:Y:S05]  /*18b40*/  BRA `(.L_x_444) ;  /* 0xffffffdc00e47947 */ /* 0x000fea000383ffff */
.L_x_336:
[----:B------:R-:W-:-:S07]  /*18b50*/  MOV R0, UR25 ;  /* 0x0000001900007c02 */ /* 0x000fce0008000f00 */
.L_x_445:
[----:B-1----:R1:W2:Y:S02]  /*18b60*/  SYNCS.PHASECHK.TRANS64.TRYWAIT P2, [R0+URZ+0xa038], R3 ;  /* 0x00a03803000075a7 */ /* 0x0022a400080411ff */
[----:B--2---:R-:W-:Y:S05]  /*18b70*/  @!P2 NANOSLEEP.SYNCS 0x989680 ;  /* 0x009896800000a95d */ /* 0x004fea0003900000 */
[----:B------:R-:W2:Y:S02]  /*18b80*/  @!P2 SYNCS.PHASECHK.TRANS64 P2, [R0+URZ+0xa038], R3 ;  /* 0x00a038030000a5a7 */ /* 0x000ea400080410ff */
[----:B--2---:R-:W-:Y:S05]  /*18b90*/  @!P2 BRA `(.L_x_445) ;  /* 0xfffffffc00f0a947 */ /* 0x004fea000383ffff */
[----:B------:R-:W-:Y:S05]  /*18ba0*/  BRA `(.L_x_446) ;  /* 0xffffffe000707947 */ /* 0x000fea000383ffff */
.L_x_341:
[----:B------:R-:W-:-:S07]  /*18bb0*/  MOV R0, UR17 ;  /* 0x0000001100007c02 */ /* 0x000fce0008000f00 */
.L_x_447:
[----:B-1----:R1:W2:Y:S02]  /*18bc0*/  SYNCS.PHASECHK.TRANS64.TRYWAIT P2, [R0+URZ+0xa038], R5 ;  /* 0x00a03805000075a7 */ /* 0x0022a400080411ff */
[----:B--2---:R-:W-:Y:S05]  /*18bd0*/  @!P2 NANOSLEEP.SYNCS 0x989680 ;  /* 0x009896800000a95d */ /* 0x004fea0003900000 */
[----:B------:R-:W2:Y:S02]  /*18be0*/  @!P2 SYNCS.PHASECHK.TRANS64 P2, [R0+URZ+0xa038], R5 ;  /* 0x00a038050000a5a7 */ /* 0x000ea400080410ff */
[----:B--2---:R-:W-:Y:S05]  /*18bf0*/  @!P2 BRA `(.L_x_447) ;  /* 0xfffffffc00f0a947 */ /* 0x004fea000383ffff */
[----:B------:R-:W-:Y:S05]  /*18c00*/  BRA `(.L_x_448) ;  /* 0xffffffe000d07947 */ /* 0x000fea000383ffff */
.L_x_347:
[----:B------:R-:W-:-:S07]  /*18c10*/  MOV R0, UR16 ;  /* 0x0000001000007c02 */ /* 0x000fce0008000f00 */
.L_x_449:
[----:B-1----:R1:W2:Y:S02]  /*18c20*/  SYNCS.PHASECHK.TRANS64.TRYWAIT P0, [R0+URZ+0xa0b0], R3 ;  /* 0x00a0b003000075a7 */ /* 0x0022a400080011ff */
[----:B--2---:R-:W-:Y:S05]  /*18c30*/  @!P0 NANOSLEEP.SYNCS 0x989680 ;  /* 0x009896800000895d */ /* 0x004fea0003900000 */
[----:B------:R-:W2:Y:S02]  /*18c40*/  @!P0 SYNCS.PHASECHK.TRANS64 P0, [R0+URZ+0xa0b0], R3 ;  /* 0x00a0b003000085a7 */ /* 0x000ea400080010ff */
[----:B--2---:R-:W-:Y:S05]  /*18c50*/  @!P0 BRA `(.L_x_449) ;  /* 0xfffffffc00f08947 */ /* 0x004fea000383ffff */
[----:B------:R-:W-:Y:S05]  /*18c60*/  BRA `(.L_x_450) ;  /* 0xffffffe400d07947 */ /* 0x000fea000383ffff */
.L_x_349:
[----:B-1----:R-:W-:-:S07]  /*18c70*/  MOV R0, UR16 ;  /* 0x0000001000007c02 */ /* 0x002fce0008000f00 */
.L_x_451:
[----:B-1----:R1:W2:Y:S02]  /*18c80*/  SYNCS.PHASECHK.TRANS64.TRYWAIT P0, [R0+URZ+0xa0b8], R3 ;  /* 0x00a0b803000075a7 */ /* 0x0022a400080011ff */
[----:B--2---:R-:W-:Y:S05]  /*18c90*/  @!P0 NANOSLEEP.SYNCS 0x989680 ;  /* 0x009896800000895d */ /* 0x004fea0003900000 */
[----:B------:R-:W2:Y:S02]  /*18ca0*/  @!P0 SYNCS.PHASECHK.TRANS64 P0, [R0+URZ+0xa0b8], R3 ;  /* 0x00a0b803000085a7 */ /* 0x000ea400080010ff */
[----:B--2---:R-:W-:Y:S05]  /*18cb0*/  @!P0 BRA `(.L_x_451) ;  /* 0xfffffffc00f08947 */ /* 0x004fea000383ffff */
[----:B------:R-:W-:Y:S05]  /*18cc0*/  BRA `(.L_x_452) ;  /* 0xffffffe400e07947 */ /* 0x000fea000383ffff */
        .weak           $__internal_0_$__cuda_sm10x_tcgen05_guardrail_trap_col_being_dealloced_not_returned_by_alloc
        .type           $__internal_0_$__cuda_sm10x_tcgen05_guardrail_trap_col_being_dealloced_not_returned_by_alloc,@function
        .size           $__internal_0_$__cuda_sm10x_tcgen05_guardrail_trap_col_being_dealloced_not_returned_by_alloc,($__internal_1_$__cuda_sm10x_tcgen05_guardrail_trap_phase_invalid_during_alloc - $__internal_0_$__cuda_sm10x_tcgen05_guardrail_trap_col_being_dealloced_not_returned_by_alloc)
$__internal_0_$__cuda_sm10x_tcgen05_guardrail_trap_col_being_dealloced_not_returned_by_alloc:
[----:B------:R-:W-:Y:S05]  /*18cd0*/  BPT.TRAP 0x1 ;  /* 0x000000040000795c */ /* 0x000fea0000300000 */
[----:B------:R-:W-:-:S04]  /*18ce0*/  HFMA2 R3, -RZ, RZ, 0, 0 ;  /* 0x00000000ff037431 */ /* 0x000fc800000001ff */
[----:B------:R-:W-:Y:S05]  /*18cf0*/  RET.REL.NODEC R2 `(_ZN7cutlass13device_kernelINS_4fmha6kernel36Sm100FmhaFwdKernelTmaWarpspecializedIN4cute5tupleIJiiiNS5_IJNS5_IJiiEEEiEEEEEENS1_10collective38Sm100FmhaFwdMainloopTmaWarpspecializedINS_6half_tEffNS5_IJNS4_1CILi256EEENSC_ILi128EEENSC_ILi32EEEEEENS5_IJiNSC_ILi1EEES7_EEENS5_IJiSH_NS5_IJNS5_IJNSC_ILi0EEEiEEEiEEEEEESM_NS9_12ResidualMaskENS5_IJNSC_ILi2EEESH_SH_EEENSC_ILb0EEEEENS9_38Sm100FmhaFwdEpilogueTmaWarpspecializedISB_fNS5_IJSE_SF_SE_EEESI_NS5_IJSH_S7_EEESQ_EENS2_23IndividualTileSchedulerENS2_41Sm100FmhaCtxKernelWarpspecializedScheduleEEEEEvNT_6ParamsE) ;  /* 0xfffffe7002c07950 */ /* 0x000fea0003c3ffff */
        .weak           $__internal_1_$__cuda_sm10x_tcgen05_guardrail_trap_phase_invalid_during_alloc
        .type           $__internal_1_$__cuda_sm10x_tcgen05_guardrail_trap_phase_invalid_during_alloc,@function
        .size           $__internal_1_$__cuda_sm10x_tcgen05_guardrail_trap_phase_invalid_during_alloc,($__internal_2_$__cuda_sm10x_tcgen05_guardrail_trap_unallocated_columns_being_dealloced - $__internal_1_$__cuda_sm10x_tcgen05_guardrail_trap_phase_invalid_during_alloc)
$__internal_1_$__cuda_sm10x_tcgen05_guardrail_trap_phase_invalid_during_alloc:
[----:B------:R-:W-:Y:S05]  /*18d00*/  BPT.TRAP 0x1 ;  /* 0x000000040000795c */ /* 0x000fea0000300000 */
[----:B------:R-:W-:-:S04]  /*18d10*/  MOV R3, 0x0 ;  /* 0x0000000000037802 */ /* 0x000fc80000000f00 */
[----:B------:R-:W-:Y:S05]  /*18d20*/  RET.REL.NODEC R2 `(_ZN7cutlass13device_kernelINS_4fmha6kernel36Sm100FmhaFwdKernelTmaWarpspecializedIN4cute5tupleIJiiiNS5_IJNS5_IJiiEEEiEEEEEENS1_10collective38Sm100FmhaFwdMainloopTmaWarpspecializedINS_6half_tEffNS5_IJNS4_1CILi256EEENSC_ILi128EEENSC_ILi32EEEEEENS5_IJiNSC_ILi1EEES7_EEENS5_IJiSH_NS5_IJNS5_IJNSC_ILi0EEEiEEEiEEEEEESM_NS9_12ResidualMaskENS5_IJNSC_ILi2EEESH_SH_EEENSC_ILb0EEEEENS9_38Sm100FmhaFwdEpilogueTmaWarpspecializedISB_fNS5_IJSE_SF_SE_EEESI_NS5_IJSH_S7_EEESQ_EENS2_23IndividualTileSchedulerENS2_41Sm100FmhaCtxKernelWarpspecializedScheduleEEEEEvNT_6ParamsE) ;  /* 0xfffffe7002b47950 */ /* 0x000fea0003c3ffff */
        .weak           $__internal_2_$__cuda_sm10x_tcgen05_guardrail_trap_unallocated_columns_being_dealloced
        .type           $__internal_2_$__cuda_sm10x_tcgen05_guardrail_trap_unallocated_columns_being_dealloced,@function
        .size           $__internal_2_$__cuda_sm10x_tcgen05_guardrail_trap_unallocated_columns_being_dealloced,($__internal_3_$__cuda_sm3x_div_rn_noftz_f32_slowpath - $__internal_2_$__cuda_sm10x_tcgen05_guardrail_trap_unallocated_columns_being_dealloced)
$__internal_2_$__cuda_sm10x_tcgen05_guardrail_trap_unallocated_columns_being_dealloced:
[----:B------:R-:W-:Y:S05]  /*18d30*/  BPT.TRAP 0x1 ;  /* 0x000000040000795c */ /* 0x000fea0000300000 */
[----:B------:R-:W-:-:S04]  /*18d40*/  HFMA2 R3, -RZ, RZ, 0, 0 ;  /* 0x00000000ff037431 */ /* 0x000fc800000001ff */
[----:B------:R-:W-:Y:S05]  /*18d50*/  RET.REL.NODEC R2 `(_ZN7cutlass13device_kernelINS_4fmha6kernel36Sm100FmhaFwdKernelTmaWarpspecializedIN4cute5tupleIJiiiNS5_IJNS5_IJiiEEEiEEEEEENS1_10collective38Sm100FmhaFwdMainloopTmaWarpspecializedINS_6half_tEffNS5_IJNS4_1CILi256EEENSC_ILi128EEENSC_ILi32EEEEEENS5_IJiNSC_ILi1EEES7_EEENS5_IJiSH_NS5_IJNS5_IJNSC_ILi0EEEiEEEiEEEEEESM_NS9_12ResidualMaskENS5_IJNSC_ILi2EEESH_SH_EEENSC_ILb0EEEEENS9_38Sm100FmhaFwdEpilogueTmaWarpspecializedISB_fNS5_IJSE_SF_SE_EEESI_NS5_IJSH_S7_EEESQ_EENS2_23IndividualTileSchedulerENS2_41Sm100FmhaCtxKernelWarpspecializedScheduleEEEEEvNT_6ParamsE) ;  /* 0xfffffe7002a87950 */ /* 0x000fea0003c3ffff */
        .weak           $__internal_3_$__cuda_sm3x_div_rn_noftz_f32_slowpath
        .type           $__internal_3_$__cuda_sm3x_div_rn_noftz_f32_slowpath,@function
        .size           $__internal_3_$__cuda_sm3x_div_rn_noftz_f32_slowpath,(.L_x_469 - $__internal_3_$__cuda_sm3x_div_rn_noftz_f32_slowpath)
$__internal_3_$__cuda_sm3x_div_rn_noftz_f32_slowpath:
[----:B------:R-:W-:Y:S01]  /*18d60*/  SHF.R.U32.HI R3, RZ, 0x17, R22 ;  /* 0x00000017ff037819 */ /* 0x000fe20000011616 */
[----:B------:R-:W-:Y:S01]  /*18d70*/  BSSY.RECONVERGENT B1, `(.L_x_453) ;  /* 0x0000065000017945 */ /* 0x000fe20003800200 */
[--C-:B------:R-:W-:Y:S01]  /*18d80*/  SHF.R.U32.HI R8, RZ, 0x17, R36.reuse ;  /* 0x00000017ff087819 */ /* 0x100fe20000011624 */
[----:B------:R-:W-:Y:S01]  /*18d90*/  IMAD.MOV.U32 R7, RZ, RZ, R36 ;  /* 0x000000ffff077224 */ /* 0x000fe200078e0024 */
[----:B------:R-:W-:Y:S01]  /*18da0*/  LOP3.LUT R3, R3, 0xff, RZ, 0xc0, !PT ;  /* 0x000000ff03037812 */ /* 0x000fe200078ec0ff */
[----:B------:R-:W-:Y:S01]  /*18db0*/  IMAD.MOV.U32 R6, RZ, RZ, R22 ;  /* 0x000000ffff067224 */ /* 0x000fe200078e0016 */
[----:B------:R-:W-:-:S03]  /*18dc0*/  LOP3.LUT R8, R8, 0xff, RZ, 0xc0, !PT ;  /* 0x000000ff08087812 */ /* 0x000fc600078ec0ff */
[----:B------:R-:W-:Y:S02]  /*18dd0*/  VIADD R0, R3, 0xffffffff ;  /* 0xffffffff03007836 */ /* 0x000fe40000000000 */
[----:B------:R-:W-:-:S03]  /*18de0*/  VIADD R5, R8, 0xffffffff ;  /* 0xffffffff08057836 */ /* 0x000fc60000000000 */
[----:B------:R-:W-:-:S04]  /*18df0*/  ISETP.GT.U32.AND P0, PT, R0, 0xfd, PT ;  /* 0x000000fd0000780c */ /* 0x000fc80003f04070 */
[----:B------:R-:W-:-:S13]  /*18e00*/  ISETP.GT.U32.OR P0, PT, R5, 0xfd, P0 ;  /* 0x000000fd0500780c */ /* 0x000fda0000704470 */
[----:B------:R-:W-:Y:S01]  /*18e10*/  @!P0 IMAD.MOV.U32 R10, RZ, RZ, RZ ;  /* 0x000000ffff0a8224 */ /* 0x000fe200078e00ff */
[----:B------:R-:W-:Y:S06]  /*18e20*/  @!P0 BRA `(.L_x_454) ;  /* 0x00000000005c8947 */ /* 0x000fec0003800000 */
[----:B------:R-:W-:Y:S02]  /*18e30*/  FSETP.GTU.FTZ.AND P1, PT, |R36|, +INF , PT ;  /* 0x7f8000002400780b */ /* 0x000fe40003f3c200 */
[----:B------:R-:W-:-:S04]  /*18e40*/  FSETP.GTU.FTZ.AND P0, PT, |R22|, +INF , PT ;  /* 0x7f8000001600780b */ /* 0x000fc80003f1c200 */
[----:B------:R-:W-:-:S13]  /*18e50*/  PLOP3.LUT P0, PT, P1, P0, PT, 0xf8, 0x8f ;  /* 0x00000000008f781c */ /* 0x000fda0000f01f70 */
[----:B------:R-:W-:Y:S05]  /*18e60*/  @P0 BRA `(.L_x_455) ;  /* 0x0000000400500947 */ /* 0x000fea0003800000 */
[----:B------:R-:W-:-:S13]  /*18e70*/  LOP3.LUT P0, RZ, R6, 0x7fffffff, R7, 0xc8, !PT ;  /* 0x7fffffff06ff7812 */ /* 0x000fda000780c807 */
[----:B------:R-:W-:Y:S05]  /*18e80*/  @!P0 BRA `(.L_x_456) ;  /* 0x0000000400408947 */ /* 0x000fea0003800000 */
[----:B------:R-:W-:Y:S02]  /*18e90*/  FSETP.NEU.FTZ.AND P0, PT, |R36|, +INF , PT ;  /* 0x7f8000002400780b */ /* 0x000fe40003f1d200 */
[----:B------:R-:W-:Y:S02]  /*18ea0*/  FSETP.NEU.FTZ.AND P1, PT, |R22|, +INF , PT ;  /* 0x7f8000001600780b */ /* 0x000fe40003f3d200 */
[----:B------:R-:W-:-:S11]  /*18eb0*/  FSETP.NEU.FTZ.AND P2, PT, |R36|, +INF , PT ;  /* 0x7f8000002400780b */ /* 0x000fd60003f5d200 */
[----:B------:R-:W-:Y:S05]  /*18ec0*/  @!P1 BRA !P0, `(.L_x_456) ;  /* 0x0000000400309947 */ /* 0x000fea0004000000 */
[----:B------:R-:W-:-:S04]  /*18ed0*/  LOP3.LUT P0, RZ, R7, 0x7fffffff, RZ, 0xc0, !PT ;  /* 0x7fffffff07ff7812 */ /* 0x000fc8000780c0ff */
[----:B------:R-:W-:-:S13]  /*18ee0*/  PLOP3.LUT P0, PT, P1, P0, PT, 0x2f, 0xf2 ;  /* 0x0000000000f2781c */ /* 0x000fda0000f00577 */
[----:B------:R-:W-:Y:S05]  /*18ef0*/  @P0 BRA `(.L_x_457) ;  /* 0x00000004001c0947 */ /* 0x000fea0003800000 */
[----:B------:R-:W-:-:S04]  /*18f00*/  LOP3.LUT P0, RZ, R6, 0x7fffffff, RZ, 0xc0, !PT ;  /* 0x7fffffff06ff7812 */ /* 0x000fc8000780c0ff */
[----:B------:R-:W-:-:S13]  /*18f10*/  PLOP3.LUT P0, PT, P2, P0, PT, 0x2f, 0xf2 ;  /* 0x0000000000f2781c */ /* 0x000fda0001700577 */
[----:B------:R-:W-:Y:S05]  /*18f20*/  @P0 BRA `(.L_x_458) ;  /* 0x0000000400040947 */ /* 0x000fea0003800000 */
[----:B------:R-:W-:Y:S02]  /*18f30*/  ISETP.GE.AND P1, PT, R5, RZ, PT ;  /* 0x000000ff0500720c */ /* 0x000fe40003f26270 */
[----:B------:R-:W-:-:S11]  /*18f40*/  ISETP.GE.AND P0, PT, R0, RZ, PT ;  /* 0x000000ff0000720c */ /* 0x000fd60003f06270 */
[----:B------:R-:W-:Y:S01]  /*18f50*/  @P1 MOV R10, RZ ;  /* 0x000000ff000a1202 */ /* 0x000fe20000000f00 */
[----:B------:R-:W-:Y:S01]  /*18f60*/  @!P1 FFMA R7, R36, 1.84467440737095516160e+19, RZ ;  /* 0x5f80000024079823 */ /* 0x000fe200000000ff */
[----:B------:R-:W-:Y:S01]  /*18f70*/  @!P1 MOV R10, 0xffffffc0 ;  /* 0xffffffc0000a9802 */ /* 0x000fe20000000f00 */
[----:B------:R-:W-:-:S03]  /*18f80*/  @!P0 FFMA R6, R22, 1.84467440737095516160e+19, RZ ;  /* 0x5f80000016068823 */ /* 0x000fc600000000ff */
[----:B------:R-:W-:-:S07]  /*18f90*/  @!P0 IADD3 R10, PT, PT, R10, 0x40, RZ ;  /* 0x000000400a0a8810 */ /* 0x000fce0007ffe0ff */
.L_x_454:
[----:B------:R-:W-:Y:S01]  /*18fa0*/  LEA R11, R3, 0xc0800000, 0x17 ;  /* 0xc0800000030b7811 */ /* 0x000fe200078eb8ff */
[----:B------:R-:W-:Y:S01]  /*18fb0*/  BSSY.RECONVERGENT B0, `(.L_x_459) ;  /* 0x0000036000007945 */ /* 0x000fe20003800200 */
[----:B------:R-:W-:Y:S02]  /*18fc0*/  IADD3 R8, PT, PT, R8, -0x7f, RZ ;  /* 0xffffff8108087810 */ /* 0x000fe40007ffe0ff */
[----:B------:R-:W-:-:S03]  /*18fd0*/  IADD3 R11, PT, PT, -R11, R6, RZ ;  /* 0x000000060b0b7210 */ /* 0x000fc60007ffe1ff */
[----:B------:R-:W-:Y:S01]  /*18fe0*/  IMAD R9, R8, -0x800000, R7 ;  /* 0xff80000008097824 */ /* 0x000fe200078e0207 */
[----:B------:R-:W1:Y:S01]  /*18ff0*/  MUFU.RCP R5, R11 ;  /* 0x0000000b00057308 */ /* 0x000e620000001000 */
[----:B------:R-:W-:-:S04]  /*19000*/  FADD.FTZ R6, -R11, -RZ ;  /* 0x800000ff0b067221 */ /* 0x000fc80000010100 */
[----:B-1----:R-:W-:-:S04]  /*19010*/  FFMA R0, R5, R6, 1 ;  /* 0x3f80000005007423 */ /* 0x002fc80000000006 */
[----:B------:R-:W-:-:S04]  /*19020*/  FFMA R0, R5, R0, R5 ;  /* 0x0000000005007223 */ /* 0x000fc80000000005 */
[----:B------:R-:W-:-:S04]  /*19030*/  FFMA R7, R9, R0, RZ ;  /* 0x0000000009077223 */ /* 0x000fc800000000ff */
[----:B------:R-:W-:-:S04]  /*19040*/  FFMA R5, R6, R7, R9 ;  /* 0x0000000706057223 */ /* 0x000fc80000000009 */
[----:B------:R-:W-:-:S04]  /*19050*/  FFMA R5, R0, R5, R7 ;  /* 0x0000000500057223 */ /* 0x000fc80000000007 */
[----:B------:R-:W-:Y:S01]  /*19060*/  FFMA R6, R6, R5, R9 ;  /* 0x0000000506067223 */ /* 0x000fe20000000009 */
[----:B------:R-:W-:-:S03]  /*19070*/  IADD3 R9, PT, PT, R8, 0x7f, -R3 ;  /* 0x0000007f08097810 */ /* 0x000fc60007ffe803 */
[----:B------:R-:W-:Y:S01]  /*19080*/  FFMA R7, R0, R6, R5 ;  /* 0x0000000600077223 */ /* 0x000fe20000000005 */
[----:B------:R-:W-:-:S04]  /*19090*/  IADD3 R10, PT, PT, R9, R10, RZ ;  /* 0x0000000a090a7210 */ /* 0x000fc80007ffe0ff */
[----:B------:R-:W-:-:S04]  /*190a0*/  SHF.R.U32.HI R3, RZ, 0x17, R7 ;  /* 0x00000017ff037819 */ /* 0x000fc80000011607 */
[----:B------:R-:W-:-:S04]  /*190b0*/  LOP3.LUT R3, R3, 0xff, RZ, 0xc0, !PT ;  /* 0x000000ff03037812 */ /* 0x000fc800078ec0ff */
[----:B------:R-:W-:-:S04]  /*190c0*/  IADD3 R3, PT, PT, R3, R10, RZ ;  /* 0x0000000a03037210 */ /* 0x000fc80007ffe0ff */
[----:B------:R-:W-:-:S04]  /*190d0*/  IADD3 R8, PT, PT, R3, -0x1, RZ ;  /* 0xffffffff03087810 */ /* 0x000fc80007ffe0ff */
[----:B------:R-:W-:-:S13]  /*190e0*/  ISETP.GE.U32.AND P0, PT, R8, 0xfe, PT ;  /* 0x000000fe0800780c */ /* 0x000fda0003f06070 */
[----:B------:R-:W-:Y:S05]  /*190f0*/  @!P0 BRA `(.L_x_460) ;  /* 0x0000000000808947 */ /* 0x000fea0003800000 */
[----:B------:R-:W-:-:S13]  /*19100*/  ISETP.GT.AND P0, PT, R3, 0xfe, PT ;  /* 0x000000fe0300780c */ /* 0x000fda0003f04270 */
[----:B------:R-:W-:Y:S05]  /*19110*/  @P0 BRA `(.L_x_461) ;  /* 0x00000000006c0947 */ /* 0x000fea0003800000 */
[----:B------:R-:W-:-:S13]  /*19120*/  ISETP.GE.AND P0, PT, R3, 0x1, PT ;  /* 0x000000010300780c */ /* 0x000fda0003f06270 */
[----:B------:R-:W-:Y:S05]  /*19130*/  @P0 BRA `(.L_x_462) ;  /* 0x0000000000740947 */ /* 0x000fea0003800000 */
[----:B------:R-:W-:Y:S02]  /*19140*/  ISETP.GE.AND P0, PT, R3, -0x18, PT ;  /* 0xffffffe80300780c */ /* 0x000fe40003f06270 */
[----:B------:R-:W-:-:S11]  /*19150*/  LOP3.LUT R7, R7, 0x80000000, RZ, 0xc0, !PT ;  /* 0x8000000007077812 */ /* 0x000fd600078ec0ff */
[----:B------:R-:W-:Y:S05]  /*19160*/  @!P0 BRA `(.L_x_462) ;  /* 0x0000000000688947 */ /* 0x000fea0003800000 */
[CCC-:B------:R-:W-:Y:S01]  /*19170*/  FFMA.RZ R8, R0.reuse, R6.reuse, R5.reuse ;  /* 0x0000000600087223 */ /* 0x1c0fe2000000c005 */
[CCC-:B------:R-:W-:Y:S01]  /*19180*/  FFMA.RP R9, R0.reuse, R6.reuse, R5.reuse ;  /* 0x0000000600097223 */ /* 0x1c0fe20000008005 */
[----:B------:R-:W-:Y:S01]  /*19190*/  FFMA.RM R6, R0, R6, R5 ;  /* 0x0000000600067223 */ /* 0x000fe20000004005 */
[C---:B------:R-:W-:Y:S01]  /*191a0*/  VIADD R0, R3.reuse, 0x20 ;  /* 0x0000002003007836 */ /* 0x040fe20000000000 */
[C---:B------:R-:W-:Y:S02]  /*191b0*/  ISETP.NE.AND P0, PT, R3.reuse, RZ, PT ;  /* 0x000000ff0300720c */ /* 0x040fe40003f05270 */
[----:B------:R-:W-:Y:S02]  /*191c0*/  LOP3.LUT R8, R8, 0x7fffff, RZ, 0xc0, !PT ;  /* 0x007fffff08087812 */ /* 0x000fe400078ec0ff */
[----:B------:R-:W-:Y:S01]  /*191d0*/  ISETP.NE.AND P1, PT, R3, RZ, PT ;  /* 0x000000ff0300720c */ /* 0x000fe20003f25270 */
[----:B------:R-:W-:Y:S01]  /*191e0*/  IMAD.MOV R3, RZ, RZ, -R3 ;  /* 0x000000ffff037224 */ /* 0x000fe200078e0a03 */
[----:B------:R-:W-:-:S02]  /*191f0*/  LOP3.LUT R5, R8, 0x800000, RZ, 0xfc, !PT ;  /* 0x0080000008057812 */ /* 0x000fc400078efcff */
[----:B------:R-:W-:Y:S02]  /*19200*/  FSETP.NEU.FTZ.AND P2, PT, R9, R6, PT ;  /* 0x000000060900720b */ /* 0x000fe40003f5d000 */
[----:B------:R-:W-:Y:S02]  /*19210*/  SHF.L.U32 R0, R5, R0, RZ ;  /* 0x0000000005007219 */ /* 0x000fe400000006ff */
[----:B------:R-:W-:Y:S02]  /*19220*/  SEL R6, R3, RZ, P0 ;  /* 0x000000ff03067207 */ /* 0x000fe40000000000 */
[----:B------:R-:W-:Y:S02]  /*19230*/  ISETP.NE.AND P1, PT, R0, RZ, P1 ;  /* 0x000000ff0000720c */ /* 0x000fe40000f25270 */
[----:B------:R-:W-:Y:S02]  /*19240*/  SHF.R.U32.HI R5, RZ, R6, R5 ;  /* 0x00000006ff057219 */ /* 0x000fe40000011605 */
[----:B------:R-:W-:-:S02]  /*19250*/  PLOP3.LUT P1, PT, P2, P1, PT, 0xf8, 0x8f ;  /* 0x00000000008f781c */ /* 0x000fc40001723f70 */
[----:B------:R-:W-:Y:S02]  /*19260*/  SHF.R.U32.HI R3, RZ, 0x1, R5 ;  /* 0x00000001ff037819 */ /* 0x000fe40000011605 */
[----:B------:R-:W-:-:S04]  /*19270*/  SEL R0, RZ, 0x1, !P1 ;  /* 0x00000001ff007807 */ /* 0x000fc80004800000 */
[----:B------:R-:W-:-:S04]  /*19280*/  LOP3.LUT R0, R0, 0x1, R3, 0xf8, !PT ;  /* 0x0000000100007812 */ /* 0x000fc800078ef803 */
[----:B------:R-:W-:-:S05]  /*19290*/  LOP3.LUT R0, R0, R5, RZ, 0xc0, !PT ;  /* 0x0000000500007212 */ /* 0x000fca00078ec0ff */
[----:B------:R-:W-:-:S05]  /*192a0*/  IMAD.IADD R0, R3, 0x1, R0 ;  /* 0x0000000103007824 */ /* 0x000fca00078e0200 */
[----:B------:R-:W-:Y:S01]  /*192b0*/  LOP3.LUT R7, R0, R7, RZ, 0xfc, !PT ;  /* 0x0000000700077212 */ /* 0x000fe200078efcff */
[----:B------:R-:W-:Y:S05]  /*192c0*/  BRA `(.L_x_462) ;  /* 0x0000000000107947 */ /* 0x000fea0003800000 */
.L_x_461:
[----:B------:R-:W-:-:S04]  /*192d0*/  LOP3.LUT R7, R7, 0x80000000, RZ, 0xc0, !PT ;  /* 0x8000000007077812 */ /* 0x000fc800078ec0ff */
[----:B------:R-:W-:Y:S01]  /*192e0*/  LOP3.LUT R7, R7, 0x7f800000, RZ, 0xfc, !PT ;  /* 0x7f80000007077812 */ /* 0x000fe200078efcff */
[----:B------:R-:W-:Y:S05]  /*192f0*/  BRA `(.L_x_462) ;  /* 0x0000000000047947 */ /* 0x000fea0003800000 */
.L_x_460:
[----:B------:R-:W-:Y:S02]  /*19300*/  LEA R7, R10, R7, 0x17 ;  /* 0x000000070a077211 */ /* 0x000fe400078eb8ff */
.L_x_462:
[----:B------:R-:W-:Y:S05]  /*19310*/  BSYNC.RECONVERGENT B0 ;  /* 0x0000000000007941 */ /* 0x000fea0003800200 */
.L_x_459:
[----:B------:R-:W-:Y:S01]  /*19320*/  MOV R0, R7 ;  /* 0x0000000700007202 */ /* 0x000fe20000000f00 */
[----:B------:R-:W-:Y:S05]  /*19330*/  BRA `(.L_x_463) ;  /* 0x0000000000207947 */ /* 0x000fea0003800000 */
.L_x_458:
[----:B------:R-:W-:-:S04]  /*19340*/  LOP3.LUT R6, R6, 0x80000000, R7, 0x48, !PT ;  /* 0x8000000006067812 */ /* 0x000fc800078e4807 */
[----:B------:R-:W-:Y:S01]  /*19350*/  LOP3.LUT R0, R6, 0x7f800000, RZ, 0xfc, !PT ;  /* 0x7f80000006007812 */ /* 0x000fe200078efcff */
[----:B------:R-:W-:Y:S05]  /*19360*/  BRA `(.L_x_463) ;  /* 0x0000000000147947 */ /* 0x000fea0003800000 */
.L_x_457:
[----:B------:R-:W-:Y:S01]  /*19370*/  LOP3.LUT R0, R6, 0x80000000, R7, 0x48, !PT ;  /* 0x8000000006007812 */ /* 0x000fe200078e4807 */
[----:B------:R-:W-:Y:S05]  /*19380*/  BRA `(.L_x_463) ;  /* 0x00000000000c7947 */ /* 0x000fea0003800000 */
.L_x_456:
[----:B------:R-:W1:Y:S01]  /*19390*/  MUFU.RSQ R0, -QNAN ;  /* 0xffc0000000007908 */ /* 0x000e620000001400 */
[----:B------:R-:W-:Y:S05]  /*193a0*/  BRA `(.L_x_463) ;  /* 0x0000000000047947 */ /* 0x000fea0003800000 */
.L_x_455:
[----:B------:R-:W-:-:S07]  /*193b0*/  FADD.FTZ R0, R36, R22 ;  /* 0x0000001624007221 */ /* 0x000fce0000010000 */
.L_x_463:
[----:B------:R-:W-:Y:S05]  /*193c0*/  BSYNC.RECONVERGENT B1 ;  /* 0x0000000000017941 */ /* 0x000fea0003800200 */
.L_x_453:
[----:B------:R-:W-:-:S04]  /*193d0*/  HFMA2 R5, -RZ, RZ, 0, 0 ;  /* 0x00000000ff057431 */ /* 0x000fc800000001ff */
[----:B-1----:R-:W-:Y:S05]  /*193e0*/  RET.REL.NODEC R4 `(_ZN7cutlass13device_kernelINS_4fmha6kernel36Sm100FmhaFwdKernelTmaWarpspecializedIN4cute5tupleIJiiiNS5_IJNS5_IJiiEEEiEEEEEENS1_10collective38Sm100FmhaFwdMainloopTmaWarpspecializedINS_6half_tEffNS5_IJNS4_1CILi256EEENSC_ILi128EEENSC_ILi32EEEEEENS5_IJiNSC_ILi1EEES7_EEENS5_IJiSH_NS5_IJNS5_IJNSC_ILi0EEEiEEEiEEEEEESM_NS9_12ResidualMaskENS5_IJNSC_ILi2EEESH_SH_EEENSC_ILb0EEEEENS9_38Sm100FmhaFwdEpilogueTmaWarpspecializedISB_fNS5_IJSE_SF_SE_EEESI_NS5_IJSH_S7_EEESQ_EENS2_23IndividualTileSchedulerENS2_41Sm100FmhaCtxKernelWarpspecializedScheduleEEEEEvNT_6ParamsE) ;  /* 0xfffffe6c04047950 */ /* 0x002fea0003c3ffff */
.L_x_464:
[----:B------:R-:W-:-:S00]  /*193f0*/  BRA `(.L_x_464) ;  /* 0xfffffffc00fc7947 */ /* 0x000fc0000383ffff */
[----:B------:R-:W-:-:S00]  /*19400*/  NOP ;  /* 0x0000000000007918 */ /* 0x000fc00000000000 */
[----:B------:R-:W-:-:S00]  /*19410*/  NOP ;  /* 0x0000000000007918 */ /* 0x000fc00000000000 */
[----:B------:R-:W-:-:S00]  /*19420*/  NOP ;  /* 0x0000000000007918 */ /* 0x000fc00000000000 */
[----:B------:R-:W-:-:S00]  /*19430*/  NOP ;  /* 0x0000000000007918 */ /* 0x000fc00000000000 */
[----:B------:R-:W-:-:S00]  /*19440*/  NOP ;  /* 0x0000000000007918 */ /* 0x000fc00000000000 */
[----:B------:R-:W-:-:S00]  /*19450*/  NOP ;  /* 0x0000000000007918 */ /* 0x000fc00000000000 */
[----:B------:R-:W-:-:S00]  /*19460*/  NOP ;  /* 0x0000000000007918 */ /* 0x000fc00000000000 */
[----:B------:R-:W-:-:S00]  /*19470*/  NOP ;  /* 0x0000000000007918 */ /* 0x000fc00000000000 */
.L_x_469:


//--------------------- .nv.global.init           --------------------------
	.section	.nv.global.init,"aw",@progbits
.nv.global.init:
	.type		$str$23,@object
	.size		$str$23,($str$37 - $str$23)
$str$23:
        /*0000*/ 	.byte	0x0a, 0x00
	.type		$str$37,@object
	.size		$str$37,($str$32 - $str$37)
$str$37:
        /*0002*/ 	.byte	0x3a, 0x00
	.type		$str$32,@object
	.size		$str$32,($str$29 - $str$32)
$str$32:
        /*0004*/ 	.byte	0x5f, 0x00
	.type		$str$29,@object
	.size		$str$29,($str$28 - $str$29)
$str$29:
        /*0006*/ 	.byte	0x25, 0x64, 0x00
	.type		$str$28,@object
	.size		$str$28,($str$30 - $str$28)
$str$28:
        /*0009*/ 	.byte	0x25, 0x63, 0x00
	.type		$str$30,@object
	.size		$str$30,($str$31 - $str$30)
$str$30:
        /*000c*/ 	.byte	0x25, 0x73, 0x00
	.type		$str$31,@object
	.size		$str$31,($str$35 - $str$31)
$str$31:
        /*000f*/ 	.byte	0x20, 0x6f, 0x20, 0x00
	.type		$str$35,@object
	.size		$str$35,($str$22 - $str$35)
$str$35:
        /*0013*/ 	.byte	0x70, 0x74, 0x72, 0x5b, 0x00
	.type		$str$22,@object
	.size		$str$22,($str$34 - $str$22)
$str$22:
        /*0018*/ 	.byte	0x73, 0x4f, 0x3a, 0x20, 0x00
	.type		$str$34,@object
	.size		$str$34,($str$36 - $str$34)
$str$34:
        /*001d*/ 	.byte	0x73, 0x6d, 0x65, 0x6d, 0x5f, 0x00
	.type		$str$36,@object
	.size		$str$36,($str$33 - $str$36)
$str$36:
        /*0023*/ 	.byte	0x62, 0x5d, 0x28, 0x25, 0x70, 0x29, 0x00
	.type		$str$33,@object
	.size		$str$33,($str$27 - $str$33)
$str$33:
        /*002a*/ 	.byte	0x53, 0x77, 0x3c, 0x25, 0x64, 0x2c, 0x25, 0x64, 0x2c, 0x25, 0x64, 0x3e, 0x00
	.type		$str$27,@object
	.size		$str$27,($str$26 - $str$27)
$str$27:
        /*0037*/ 	.byte	0x2f, 0x74, 0x6d, 0x70, 0x2f, 0x63, 0x75, 0x74, 0x6c, 0x61, 0x73, 0x73, 0x5f, 0x73, 0x77, 0x65
        /*0047*/ 	.byte	0x65, 0x70, 0x5f, 0x73, 0x72, 0x63, 0x2f, 0x69, 0x6e, 0x63, 0x6c, 0x75, 0x64, 0x65, 0x2f, 0x63
        /*0057*/ 	.byte	0x75, 0x74, 0x65, 0x2f, 0x61, 0x74, 0x6f, 0x6d, 0x2f, 0x63, 0x6f, 0x70, 0x79, 0x5f, 0x74, 0x72
        /*0067*/ 	.byte	0x61, 0x69, 0x74, 0x73, 0x5f, 0x73, 0x6d, 0x31, 0x30, 0x30, 0x2e, 0x68, 0x70, 0x70, 0x00
	.type		$str$26,@object
	.size		$str$26,(__unnamed_4 - $str$26)
$str$26:
        /*0076*/ 	.byte	0x28, 0x28, 0x75, 0x69, 0x6e, 0x74, 0x33, 0x32, 0x5f, 0x74, 0x28, 0x74, 0x68, 0x72, 0x65, 0x61
        /*0086*/ 	.byte	0x64, 0x49, 0x64, 0x78, 0x2e, 0x78, 0x29, 0x20, 0x2f, 0x20, 0x33, 0x32, 0x29, 0x20, 0x25, 0x20
        /*0096*/ 	.byte	0x34, 0x29, 0x20, 0x3d, 0x3d, 0x20, 0x28, 0x28, 0x28, 0x74, 0x6d, 0x65, 0x6d, 0x5f, 0x61, 0x64
        /*00a6*/ 	.byte	0x64, 0x72, 0x20, 0x3e, 0x3e, 0x20, 0x31, 0x36, 0x29, 0x20, 0x2f, 0x20, 0x33, 0x32, 0x29, 0x20
        /*00b6*/ 	.byte	0x25, 0x20, 0x34, 0x29, 0x00
	.type		__unnamed_4,@object
	.size		__unnamed_4,(__unnamed_1 - __unnamed_4)
__unnamed_4:
        /* <DEDUP_REMOVED lines=37> */
        /*030b*/ 	.byte	0x30, 0x3e, 0x3e, 0x3e, 0x3e, 0x5d, 0x00
	.type		__unnamed_1,@object
	.size		__unnamed_1,(__unnamed_5 - __unnamed_1)
__unnamed_1:
        /* <DEDUP_REMOVED lines=37> */
        /*0562*/ 	.byte	0x3a, 0x43, 0x3c, 0x30, 0x3e, 0x3e, 0x3e, 0x3e, 0x5d, 0x00
	.type		__unnamed_5,@object
	.size		__unnamed_5,(__unnamed_6 - __unnamed_5)
__unnamed_5:
        /* <DEDUP_REMOVED lines=38> */
	.type		__unnamed_6,@object
	.size		__unnamed_6,(__unnamed_7 - __unnamed_6)
__unnamed_6:
        /* <DEDUP_REMOVED lines=37> */
        /*0a16*/ 	.byte	0x74, 0x65, 0x3a, 0x3a, 0x43, 0x3c, 0x30, 0x3e, 0x3e, 0x3e, 0x3e, 0x5d, 0x00
	.type		__unnamed_7,@object
	.size		__unnamed_7,(__unnamed_2 - __unnamed_7)
__unnamed_7:
        /* <DEDUP_REMOVED lines=37> */
        /*0c73*/ 	.byte	0x63, 0x75, 0x74, 0x65, 0x3a, 0x3a, 0x43, 0x3c, 0x30, 0x3e, 0x3e, 0x3e, 0x3e, 0x5d, 0x00
	.type		__unnamed_2,@object
	.size		__unnamed_2,(__unnamed_3 - __unnamed_2)
__unnamed_2:
        /* <DEDUP_REMOVED lines=38> */
	.type		__unnamed_3,@object
	.size		__unnamed_3,(.L_3 - __unnamed_3)
__unnamed_3:
        /* <DEDUP_REMOVED lines=39> */
.L_3:


//--------------------- .nv.shared._ZN7cutlass13device_kernelINS_4fmha6kernel36Sm100FmhaFwdKernelTmaWarpspecializedIN4cute5tupleIJiiiNS5_IJNS5_IJiiEEEiEEEEEENS1_10collective38Sm100FmhaFwdMainloopTmaWarpspecializedINS_6half_tEffNS5_IJNS4_1CILi256EEENSC_ILi128EEENSC_ILi32EEEEEENS5_IJiNSC_ILi1EEES7_EEENS5_IJiSH_NS5_IJNS5_IJNSC_ILi0EEEiEEEiEEEEEESM_NS9_12ResidualMaskENS5_IJNSC_ILi2EEESH_SH_EEENSC_ILb0EEEEENS9_38Sm100FmhaFwdEpilogueTmaWarpspecializedISB_fNS5_IJSE_SF_SE_EEESI_NS5_IJSH_S7_EEESQ_EENS2_23IndividualTileSchedulerENS2_41Sm100FmhaCtxKernelWarpspecializedScheduleEEEEEvNT_6ParamsE --------------------------
	.section	.nv.shared._ZN7cutlass13device_kernelINS_4fmha6kernel36Sm100FmhaFwdKernelTmaWarpspecializedIN4cute5tupleIJiiiNS5_IJNS5_IJiiEEEiEEEEEENS1_10collective38Sm100FmhaFwdMainloopTmaWarpspecializedINS_6half_tEffNS5_IJNS4_1CILi256EEENSC_ILi128EEENSC_ILi32EEEEEENS5_IJiNSC_ILi1EEES7_EEENS5_IJiSH_NS5_IJNS5_IJNSC_ILi0EEEiEEEiEEEEEESM_NS9_12ResidualMaskENS5_IJNSC_ILi2EEESH_SH_EEENSC_ILb0EEEEENS9_38Sm100FmhaFwdEpilogueTmaWarpspecializedISB_fNS5_IJSE_SF_SE_EEESI_NS5_IJSH_S7_EEESQ_EENS2_23IndividualTileSchedulerENS2_41Sm100FmhaCtxKernelWarpspecializedScheduleEEEEEvNT_6ParamsE,"aw",@nobits
	.sectionflags	@""
	.align	16
	.zero		1024


//--------------------- .nv.shared.reserved.0     --------------------------
	.section	.nv.shared.reserved.0,"aw",@nobits
	.weak		__nv_reservedSMEM_offset_0_alias
	.size		__nv_reservedSMEM_offset_0_alias, 0, 64
	.other		__nv_reservedSMEM_offset_0_alias,@"STO_CUDA_RESERVED_SHARED STV_DEFAULT"
__nv_reservedSMEM_offset_0_alias:
	.zero		0
.nv.shared.reserved.0:
	.zero		64
	.weak		__nv_reservedSMEM_tcgen05_partition
	.type		__nv_reservedSMEM_tcgen05_partition,@object
	.size		__nv_reservedSMEM_tcgen05_partition,(.L_0 - __nv_reservedSMEM_tcgen05_partition)
__nv_reservedSMEM_tcgen05_partition:
	.zero		32
.L_0:


//--------------------- .nv.global                --------------------------
	.section	.nv.global,"aw",@nobits
.nv.global:
	.type		_ZN39_INTERNAL_5a883f73_4_k_cu_50807d86_31024cute1_E,@object
	.size		_ZN39_INTERNAL_5a883f73_4_k_cu_50807d86_31024cute1_E,(_ZN39_INTERNAL_5a883f73_4_k_cu_50807d86_31024cuda3std3__45__cpo6cbeginE - _ZN39_INTERNAL_5a883f73_4_k_cu_50807d86_31024cute1_E)
_ZN39_INTERNAL_5a883f73_4_k_cu_50807d86_31024cute1_E:
	.zero		1
	.type		_ZN39_INTERNAL_5a883f73_4_k_cu_50807d86_31024cuda3std3__45__cpo6cbeginE,@object
	.size		_ZN39_INTERNAL_5a883f73_4_k_cu_50807d86_31024cuda3std3__45__cpo6cbeginE,(_ZN39_INTERNAL_5a883f73_4_k_cu_50807d86_31024cuda3std3__48in_placeE - _ZN39_INTERNAL_5a883f73_4_k_cu_50807d86_31024cuda3std3__45__cpo6cbeginE)
_ZN39_INTERNAL_5a883f73_4_k_cu_50807d86_31024cuda3std3__45__cpo6cbeginE:
	.zero		1
	.type		_ZN39_INTERNAL_5a883f73_4_k_cu_50807d86_31024cuda3std3__48in_placeE,@object
	.size		_ZN39_INTERNAL_5a883f73_4_k_cu_50807d86_31024cuda3std3__48in_placeE,(_ZN39_INTERNAL_5a883f73_4_k_cu_50807d86_31024cuda3std6ranges3__45__cpo9iter_moveE - _ZN39_INTERNAL_5a883f73_4_k_cu_50807d86_31024cuda3std3__48in_placeE)
_ZN39_INTERNAL_5a883f73_4_k_cu_50807d86_31024cuda3std3__48in_placeE:
	.zero		1
	.type		_ZN39_INTERNAL_5a883f73_4_k_cu_50807d86_31024cuda3std6ranges3__45__cpo9iter_moveE,@object
	.size		_ZN39_INTERNAL_5a883f73_4_k_cu_50807d86_31024cuda3std6ranges3__45__cpo9iter_moveE,(_ZN39_INTERNAL_5a883f73_4_k_cu_50807d86_31024cuda3std3__45__cpo5beginE - _ZN39_INTERNAL_5a883f73_4_k_cu_50807d86_31024cuda3std6ranges3__45__cpo9iter_moveE)
_ZN39_INTERNAL_5a883f73_4_k_cu_50807d86_31024cuda3std6ranges3__45__cpo9iter_moveE:
	.zero		1
	.type		_ZN39_INTERNAL_5a883f73_4_k_cu_50807d86_31024cuda3std3__45__cpo5beginE,@object
	.size		_ZN39_INTERNAL_5a883f73_4_k_cu_50807d86_31024cuda3std3__45__cpo5beginE,(_ZN39_INTERNAL_5a883f73_4_k_cu_50807d86_31024cuda3std3__441_GLOBAL__N__5a883f73_4_k_cu_50807d86_31026ignoreE - _ZN39_INTERNAL_5a883f73_4_k_cu_50807d86_31024cuda3std3__45__cpo5beginE)
_ZN39_INTERNAL_5a883f73_4_k_cu_50807d86_31024cuda3std3__45__cpo5beginE:
	.zero		1
	.type		_ZN39_INTERNAL_5a883f73_4_k_cu_50807d86_31024cuda3std3__441_GLOBAL__N__5a883f73_4_k_cu_50807d86_31026ignoreE,@object
	.size		_ZN39_INTERNAL_5a883f73_4_k_cu_50807d86_31024cuda3std3__441_GLOBAL__N__5a883f73_4_k_cu_50807d86_31026ignoreE,(_ZN39_INTERNAL_5a883f73_4_k_cu_50807d86_31024cute7productE - _ZN39_INTERNAL_5a883f73_4_k_cu_50807d86_31024cuda3std3__441_GLOBAL__N__5a883f73_4_k_cu_50807d86_31026ignoreE)
_ZN39_INTERNAL_5a883f73_4_k_cu_50807d86_31024cuda3std3__441_GLOBAL__N__5a883f73_4_k_cu_50807d86_31026ignoreE:
	.zero		1
	.type		_ZN39_INTERNAL_5a883f73_4_k_cu_50807d86_31024cute7productE,@object
	.size		_ZN39_INTERNAL_5a883f73_4_k_cu_50807d86_31024cute7productE,(_ZN39_INTERNAL_5a883f73_4_k_cu_50807d86_31024cuda3std3__45__cpo3endE - _ZN39_INTERNAL_5a883f73_4_k_cu_50807d86_31024cute7productE)
_ZN39_INTERNAL_5a883f73_4_k_cu_50807d86_31024cute7productE:
	.zero		1
	.type		_ZN39_INTERNAL_5a883f73_4_k_cu_50807d86_31024cuda3std3__45__cpo3endE,@object
	.size		_ZN39_INTERNAL_5a883f73_4_k_cu_50807d86_31024cuda3std3__45__cpo3endE,(_ZN39_INTERNAL_5a883f73_4_k_cu_50807d86_31024cuda3std3__419piecewise_constructE - _ZN39_INTERNAL_5a883f73_4_k_cu_50807d86_31024cuda3std3__45__cpo3endE)
_ZN39_INTERNAL_5a883f73_4_k_cu_50807d86_31024cuda3std3__45__cpo3endE:
	.zero		1
	.type		_ZN39_INTERNAL_5a883f73_4_k_cu_50807d86_31024cuda3std3__419piecewise_constructE,@object
	.size		_ZN39_INTERNAL_5a883f73_4_k_cu_50807d86_31024cuda3std3__419piecewise_constructE,(_ZN39_INTERNAL_5a883f73_4_k_cu_50807d86_31024cuda3std3__45__cpo4cendE - _ZN39_INTERNAL_5a883f73_4_k_cu_50807d86_31024cuda3std3__419piecewise_constructE)
_ZN39_INTERNAL_5a883f73_4_k_cu_50807d86_31024cuda3std3__419piecewise_constructE:
	.zero		1
	.type		_ZN39_INTERNAL_5a883f73_4_k_cu_50807d86_31024cuda3std3__45__cpo4cendE,@object
	.size		_ZN39_INTERNAL_5a883f73_4_k_cu_50807d86_31024cuda3std3__45__cpo4cendE,(_ZN39_INTERNAL_5a883f73_4_k_cu_50807d86_31024cuda3std6ranges3__45__cpo4swapE - _ZN39_INTERNAL_5a883f73_4_k_cu_50807d86_31024cuda3std3__45__cpo4cendE)
_ZN39_INTERNAL_5a883f73_4_k_cu_50807d86_31024cuda3std3__45__cpo4cendE:
	.zero		1
	.type		_ZN39_INTERNAL_5a883f73_4_k_cu_50807d86_31024cuda3std6ranges3__45__cpo4swapE,@object
	.size		_ZN39_INTERNAL_5a883f73_4_k_cu_50807d86_31024cuda3std6ranges3__45__cpo4swapE,(.L_15 - _ZN39_INTERNAL_5a883f73_4_k_cu_50807d86_31024cuda3std6ranges3__45__cpo4swapE)
_ZN39_INTERNAL_5a883f73_4_k_cu_50807d86_31024cuda3std6ranges3__45__cpo4swapE:
	.zero		1
.L_15:


//--------------------- .nv.constant0._ZN7cutlass13device_kernelINS_4fmha6kernel36Sm100FmhaFwdKernelTmaWarpspecializedIN4cute5tupleIJiiiNS5_IJNS5_IJiiEEEiEEEEEENS1_10collective38Sm100FmhaFwdMainloopTmaWarpspecializedINS_6half_tEffNS5_IJNS4_1CILi256EEENSC_ILi128EEENSC_ILi32EEEEEENS5_IJiNSC_ILi1EEES7_EEENS5_IJiSH_NS5_IJNS5_IJNSC_ILi0EEEiEEEiEEEEEESM_NS9_12ResidualMaskENS5_IJNSC_ILi2EEESH_SH_EEENSC_ILb0EEEEENS9_38Sm100FmhaFwdEpilogueTmaWarpspecializedISB_fNS5_IJSE_SF_SE_EEESI_NS5_IJSH_S7_EEESQ_EENS2_23IndividualTileSchedulerENS2_41Sm100FmhaCtxKernelWarpspecializedScheduleEEEEEvNT_6ParamsE --------------------------
	.section	.nv.constant0._ZN7cutlass13device_kernelINS_4fmha6kernel36Sm100FmhaFwdKernelTmaWarpspecializedIN4cute5tupleIJiiiNS5_IJNS5_IJiiEEEiEEEEEENS1_10collective38Sm100FmhaFwdMainloopTmaWarpspecializedINS_6half_tEffNS5_IJNS4_1CILi256EEENSC_ILi128EEENSC_ILi32EEEEEENS5_IJiNSC_ILi1EEES7_EEENS5_IJiSH_NS5_IJNS5_IJNSC_ILi0EEEiEEEiEEEEEESM_NS9_12ResidualMaskENS5_IJNSC_ILi2EEESH_SH_EEENSC_ILb0EEEEENS9_38Sm100FmhaFwdEpilogueTmaWarpspecializedISB_fNS5_IJSE_SF_SE_EEESI_NS5_IJSH_S7_EEESQ_EENS2_23IndividualTileSchedulerENS2_41Sm100FmhaCtxKernelWarpspecializedScheduleEEEEEvNT_6ParamsE,"a",@progbits
	.sectionflags	@""
	.align	4
.nv.constant0._ZN7cutlass13device_kernelINS_4fmha6kernel36Sm100FmhaFwdKernelTmaWarpspecializedIN4cute5tupleIJiiiNS5_IJNS5_IJiiEEEiEEEEEENS1_10collective38Sm100FmhaFwdMainloopTmaWarpspecializedINS_6half_tEffNS5_IJNS4_1CILi256EEENSC_ILi128EEENSC_ILi32EEEEEENS5_IJiNSC_ILi1EEES7_EEENS5_IJiSH_NS5_IJNS5_IJNSC_ILi0EEEiEEEiEEEEEESM_NS9_12ResidualMaskENS5_IJNSC_ILi2EEESH_SH_EEENSC_ILb0EEEEENS9_38Sm100FmhaFwdEpilogueTmaWarpspecializedISB_fNS5_IJSE_SF_SE_EEESI_NS5_IJSH_S7_EEESQ_EENS2_23IndividualTileSchedulerENS2_41Sm100FmhaCtxKernelWarpspecializedScheduleEEEEEvNT_6ParamsE:
	.zero		2432


//--------------------- SYMBOLS --------------------------

	.type		.nv.reservedSmem.offset0,@object
	.size		.nv.reservedSmem.offset0,0x4
	.type		.nv.reservedSmem.cap,@object
	.size		.nv.reservedSmem.cap,0x4
	.type		vprintf,@function
	.type		__assertfail,@function
